def matmul_kernel(
    a_ptr,
    b_ptr,
    c_ptr,
    M,
    N,
    K,
    stride_am,
    stride_ak,
    stride_bk,
    stride_bn,
    stride_cm,
    stride_cn,
    BLOCK_M: tl.constexpr,
    BLOCK_N: tl.constexpr,
    BLOCK_K: tl.constexpr,
    GROUP_M: tl.constexpr,
):
    pid = tl.program_id(axis=0)
    num_pid_m = tl.cdiv(M, BLOCK_M)
    num_pid_n = tl.cdiv(N, BLOCK_N)
    num_pid_in_group = GROUP_M * num_pid_n
    group_id = pid // num_pid_in_group
    first_pid_m = group_id * GROUP_M
    group_size_m = min(num_pid_m - first_pid_m, GROUP_M)
    pid_m = first_pid_m + ((pid % num_pid_in_group) % group_size_m)
    pid_n = (pid % num_pid_in_group) // group_size_m

    offs_am = (pid_m * BLOCK_M + tl.arange(0, BLOCK_M)) % M
    offs_bn = (pid_n * BLOCK_N + tl.arange(0, BLOCK_N)) % N
    offs_k = tl.arange(0, BLOCK_K)
    a_ptrs = a_ptr + offs_am[:, None] * stride_am + offs_k[None, :] * stride_ak
    b_ptrs = b_ptr + offs_k[:, None] * stride_bk + offs_bn[None, :] * stride_bn

    acc = tl.zeros((BLOCK_M, BLOCK_N), dtype=tl.float32)
    for kk in range(0, tl.cdiv(K, BLOCK_K)):
        a = tl.load(a_ptrs, mask=offs_k[None, :] < K - kk * BLOCK_K, other=0.0)
        b = tl.load(b_ptrs, mask=offs_k[:, None] < K - kk * BLOCK_K, other=0.0)
        acc = tl.dot(a, b, acc)
        a_ptrs += BLOCK_K * stride_ak
        b_ptrs += BLOCK_K * stride_bk

    c = acc.to(c_ptr.dtype.element_ty)
    offs_cm = pid_m * BLOCK_M + tl.arange(0, BLOCK_M)
    offs_cn = pid_n * BLOCK_N + tl.arange(0, BLOCK_N)
    c_ptrs = c_ptr + offs_cm[:, None] * stride_cm + offs_cn[None, :] * stride_cn
    mask = (offs_cm[:, None] < M) & (offs_cn[None, :] < N)
    tl.store(c_ptrs, c, mask=mask)

# config = {"BLOCK_K": 32, "BLOCK_M": 256, "BLOCK_N": 64, "GROUP_M": 8, "arch": "sm_100", "dtype": "fp32", "num_ctas": 1, "num_stages": 7, "num_warps": 4}
# arch = sm_100


// ===== COMPILED SASS (sm_100a) =====

	.target	sm_100a

	.elftype	@"ET_EXEC"


//--------------------- .note.nv.tkinfo           --------------------------
	.section	.note.nv.tkinfo,"",@"SHT_NOTE"
	.sectionflags	@"SHF_NOTE_NV_TKINFO"
	.tkinfo
        /*0018*/ 	.word	0x00000081
        /*0030*/ 	.string	""
        /*0030*/ 	.string	"ptxas-blackwell"
        /*0030*/ 	.string	"Cuda compilation tools, release 12.9, V12.9.86"
        /*0030*/ 	.string	"Build cuda_12.9.r12.9/compiler.36037853_0"
        /*0030*/ 	.string	"-v  -suppress-debug-info  -lineinfo  -arch sm_100a "



//--------------------- .note.nv.cuver            --------------------------
	.section	.note.nv.cuver,"",@"SHT_NOTE"
	.sectionflags	@"SHF_NOTE_NV_CUVER"
        /*0018*/ 	.short	0x0001
        /*001a*/ 	.short	0x0064
        /*001c*/ 	.short	0x0001
        /*001e*/ 	.short	0x0000
        /*0020*/ 	.short	0x0001
        /*0022*/ 	.short	0x0000


//--------------------- .nv.info                  --------------------------
	.section	.nv.info,"",@"SHT_CUDA_INFO"
	.align	4


	//----- nvinfo : EIATTR_REGCOUNT
	.align		4
        /*0000*/ 	.byte	0x04, 0x2f
        /*0002*/ 	.short	(.L_4 - .L_3)
	.align		4
.L_3:
        /*0004*/ 	.word	index@(matmul_kernel)
        /*0008*/ 	.word	0x000000ff


	//----- nvinfo : EIATTR_FRAME_SIZE
	.align		4
.L_4:
        /*000c*/ 	.byte	0x04, 0x11
        /*000e*/ 	.short	(.L_6 - .L_5)
	.align		4
.L_5:
        /*0010*/ 	.word	index@($__internal_2_$__cuda_sm10x_tcgen05_guardrail_trap_unallocated_columns_being_dealloced)
        /*0014*/ 	.word	0x000000a0


	//----- nvinfo : EIATTR_FRAME_SIZE
	.align		4
.L_6:
        /*0018*/ 	.byte	0x04, 0x11
        /*001a*/ 	.short	(.L_8 - .L_7)
	.align		4
.L_7:
        /*001c*/ 	.word	index@($__internal_1_$__cuda_sm10x_tcgen05_guardrail_trap_phase_invalid_during_alloc)
        /*0020*/ 	.word	0x000000a0


	//----- nvinfo : EIATTR_FRAME_SIZE
	.align		4
.L_8:
        /*0024*/ 	.byte	0x04, 0x11
        /*0026*/ 	.short	(.L_10 - .L_9)
	.align		4
.L_9:
        /*0028*/ 	.word	index@($__internal_0_$__cuda_sm10x_tcgen05_guardrail_trap_col_being_dealloced_not_returned_by_alloc)
        /*002c*/ 	.word	0x000000a0


	//----- nvinfo : EIATTR_FRAME_SIZE
	.align		4
.L_10:
        /*0030*/ 	.byte	0x04, 0x11
        /*0032*/ 	.short	(.L_12 - .L_11)
	.align		4
.L_11:
        /*0034*/ 	.word	index@(matmul_kernel)
        /*0038*/ 	.word	0x000000a0


	//----- nvinfo : EIATTR_MIN_STACK_SIZE
	.align		4
.L_12:
        /*003c*/ 	.byte	0x04, 0x12
        /*003e*/ 	.short	(.L_14 - .L_13)
	.align		4
.L_13:
        /*0040*/ 	.word	index@(matmul_kernel)
        /*0044*/ 	.word	0x000000a0
.L_14:


//--------------------- .nv.info.matmul_kernel    --------------------------
	.section	.nv.info.matmul_kernel,"",@"SHT_CUDA_INFO"
	.sectionflags	@""
	.align	4


	//----- nvinfo : EIATTR_CUDA_API_VERSION
	.align		4
        /*0000*/ 	.byte	0x04, 0x37
        /*0002*/ 	.short	(.L_16 - .L_15)
.L_15:
        /*0004*/ 	.word	0x00000081


	//----- nvinfo : EIATTR_KPARAM_INFO
	.align		4
.L_16:
        /*0008*/ 	.byte	0x04, 0x17
        /*000a*/ 	.short	(.L_18 - .L_17)
.L_17:
        /*000c*/ 	.word	0x00000000
        /*0010*/ 	.short	0x000d
        /*0012*/ 	.short	0x0048
        /*0014*/ 	.byte	0x00, 0xf4, 0x21, 0x00


	//----- nvinfo : EIATTR_KPARAM_INFO
	.align		4
.L_18:
        /*0018*/ 	.byte	0x04, 0x17
        /*001a*/ 	.short	(.L_20 - .L_19)
.L_19:
        /*001c*/ 	.word	0x00000000
        /*0020*/ 	.short	0x000c
        /*0022*/ 	.short	0x0040
        /*0024*/ 	.byte	0x00, 0xf4, 0x21, 0x00


	//----- nvinfo : EIATTR_KPARAM_INFO
	.align		4
.L_20:
        /*0028*/ 	.byte	0x04, 0x17
        /*002a*/ 	.short	(.L_22 - .L_21)
.L_21:
        /*002c*/ 	.word	0x00000000
        /*0030*/ 	.short	0x000b
        /*0032*/ 	.short	0x0038
        /*0034*/ 	.byte	0x00, 0xf0, 0x11, 0x00


	//----- nvinfo : EIATTR_KPARAM_INFO
	.align		4
.L_22:
        /*0038*/ 	.byte	0x04, 0x17
        /*003a*/ 	.short	(.L_24 - .L_23)
.L_23:
        /*003c*/ 	.word	0x00000000
        /*0040*/ 	.short	0x000a
        /*0042*/ 	.short	0x0034
        /*0044*/ 	.byte	0x00, 0xf0, 0x11, 0x00


	//----- nvinfo : EIATTR_KPARAM_INFO
	.align		4
.L_24:
        /*0048*/ 	.byte	0x04, 0x17
        /*004a*/ 	.short	(.L_26 - .L_25)
.L_25:
        /*004c*/ 	.word	0x00000000
        /*0050*/ 	.short	0x0009
        /*0052*/ 	.short	0x0030
        /*0054*/ 	.byte	0x00, 0xf0, 0x11, 0x00


	//----- nvinfo : EIATTR_KPARAM_INFO
	.align		4
.L_26:
        /*0058*/ 	.byte	0x04, 0x17
        /*005a*/ 	.short	(.L_28 - .L_27)
.L_27:
        /*005c*/ 	.word	0x00000000
        /*0060*/ 	.short	0x0008
        /*0062*/ 	.short	0x002c
        /*0064*/ 	.byte	0x00, 0xf0, 0x11, 0x00


	//----- nvinfo : EIATTR_KPARAM_INFO
	.align		4
.L_28:
        /*0068*/ 	.byte	0x04, 0x17
        /*006a*/ 	.short	(.L_30 - .L_29)
.L_29:
        /*006c*/ 	.word	0x00000000
        /*0070*/ 	.short	0x0007
        /*0072*/ 	.short	0x0028
        /*0074*/ 	.byte	0x00, 0xf0, 0x11, 0x00


	//----- nvinfo : EIATTR_KPARAM_INFO
	.align		4
.L_30:
        /*0078*/ 	.byte	0x04, 0x17
        /*007a*/ 	.short	(.L_32 - .L_31)
.L_31:
        /*007c*/ 	.word	0x00000000
        /*0080*/ 	.short	0x0006
        /*0082*/ 	.short	0x0024
        /*0084*/ 	.byte	0x00, 0xf0, 0x11, 0x00


	//----- nvinfo : EIATTR_KPARAM_INFO
	.align		4
.L_32:
        /*0088*/ 	.byte	0x04, 0x17
        /*008a*/ 	.short	(.L_34 - .L_33)
.L_33:
        /*008c*/ 	.word	0x00000000
        /*0090*/ 	.short	0x0005
        /*0092*/ 	.short	0x0020
        /*0094*/ 	.byte	0x00, 0xf0, 0x11, 0x00


	//----- nvinfo : EIATTR_KPARAM_INFO
	.align		4
.L_34:
        /*0098*/ 	.byte	0x04, 0x17
        /*009a*/ 	.short	(.L_36 - .L_35)
.L_35:
        /*009c*/ 	.word	0x00000000
        /*00a0*/ 	.short	0x0004
        /*00a2*/ 	.short	0x001c
        /*00a4*/ 	.byte	0x00, 0xf0, 0x11, 0x00


	//----- nvinfo : EIATTR_KPARAM_INFO
	.align		4
.L_36:
        /*00a8*/ 	.byte	0x04, 0x17
        /*00aa*/ 	.short	(.L_38 - .L_37)
.L_37:
        /*00ac*/ 	.word	0x00000000
        /*00b0*/ 	.short	0x0003
        /*00b2*/ 	.short	0x0018
        /*00b4*/ 	.byte	0x00, 0xf0, 0x11, 0x00


	//----- nvinfo : EIATTR_KPARAM_INFO
	.align		4
.L_38:
        /*00b8*/ 	.byte	0x04, 0x17
        /*00ba*/ 	.short	(.L_40 - .L_39)
.L_39:
        /*00bc*/ 	.word	0x00000000
        /*00c0*/ 	.short	0x0002
        /*00c2*/ 	.short	0x0010
        /*00c4*/ 	.byte	0x00, 0xf4, 0x21, 0x00


	//----- nvinfo : EIATTR_KPARAM_INFO
	.align		4
.L_40:
        /*00c8*/ 	.byte	0x04, 0x17
        /*00ca*/ 	.short	(.L_42 - .L_41)
.L_41:
        /*00cc*/ 	.word	0x00000000
        /*00d0*/ 	.short	0x0001
        /*00d2*/ 	.short	0x0008
        /*00d4*/ 	.byte	0x00, 0xf4, 0x21, 0x00


	//----- nvinfo : EIATTR_KPARAM_INFO
	.align		4
.L_42:
        /*00d8*/ 	.byte	0x04, 0x17
        /*00da*/ 	.short	(.L_44 - .L_43)
.L_43:
        /*00dc*/ 	.word	0x00000000
        /*00e0*/ 	.short	0x0000
        /*00e2*/ 	.short	0x0000
        /*00e4*/ 	.byte	0x00, 0xf4, 0x21, 0x00


	//----- nvinfo : EIATTR_AT_ENTRY_FRAGMENTS
	.align		4
.L_44:
        /*00e8*/ 	.byte	0x04, 0x4f
        /*00ea*/ 	.short	(.L_46 - .L_45)


	//   ....[0]....
.L_45:
        /*00ec*/ 	.word	0x00000004


	//----- nvinfo : EIATTR_RESERVED_SMEM_USED
	.align		4
.L_46:
        /*00f0*/ 	.byte	0x01, 0x41
	.zero		2


	//----- nvinfo : EIATTR_SPARSE_MMA_MASK
	.align		4
        /*00f4*/ 	.byte	0x03, 0x50
        /*00f6*/ 	.short	0x0000


	//----- nvinfo : EIATTR_TCGEN05_1CTA_USED
	.align		4
        /*00f8*/ 	.byte	0x01, 0x51
	.zero		2


	//----- nvinfo : EIATTR_MAXREG_COUNT
	.align		4
        /*00fc*/ 	.byte	0x03, 0x1b
        /*00fe*/ 	.short	0x00ff


	//----- nvinfo : EIATTR_NUM_BARRIERS
	.align		4
        /*0100*/ 	.byte	0x02, 0x4c
        /*0102*/ 	.byte	0x01
	.zero		1


	//----- nvinfo : EIATTR_ANNOTATIONS
	.align		4
        /*0104*/ 	.byte	0x04, 0x55
        /*0106*/ 	.short	(.L_48 - .L_47)


	//   ....[0]....
.L_47:
        /*0108*/ 	.word	0x00000001
        /*010c*/ 	.byte	0x10, 0x17, 0x00, 0x00, 0x01, 0x00, 0x00, 0x00, 0x60, 0x17, 0x00, 0x00, 0x01, 0x00, 0x00, 0x00
        /* <DEDUP_REMOVED lines=26> */
        /*02bc*/ 	.byte	0xe0, 0xa6, 0x00, 0x00, 0x01, 0x00, 0x00, 0x00, 0x20, 0xc9, 0x00, 0x00


	//----- nvinfo : EIATTR_INT_WARP_WIDE_INSTR_OFFSETS
	.align		4
.L_48:
        /*02c8*/ 	.byte	0x04, 0x31
        /*02ca*/ 	.short	(.L_50 - .L_49)


	//   ....[0]....
.L_49:
        /*02cc*/ 	.word	0x00001e00


	//   ....[1]....
        /*02d0*/ 	.word	0x00001e30


	//   ....[2]....
        /*02d4*/ 	.word	0x00001f30


	//   ....[3]....
        /*02d8*/ 	.word	0x00010990


	//   ....[4]....
        /*02dc*/ 	.word	0x000109e0


	//----- nvinfo : EIATTR_COOP_GROUP_MASK_REGIDS
	.align		4
.L_50:
        /*02e0*/ 	.byte	0x04, 0x29
        /*02e2*/ 	.short	(.L_52 - .L_51)


	//   ....[0]....
.L_51:
        /*02e4*/ 	.word	0xffffffff


	//   ....[1]....
        /*02e8*/ 	.word	0xffffffff


	//   ....[2]....
        /*02ec*/ 	.word	0xffffffff


	//   ....[3]....
        /*02f0*/ 	.word	0xffffffff


	//----- nvinfo : EIATTR_COOP_GROUP_INSTR_OFFSETS
	.align		4
.L_52:
        /*02f4*/ 	.byte	0x04, 0x28
        /*02f6*/ 	.short	(.L_54 - .L_53)


	//   ....[0]....
.L_53:
        /*02f8*/ 	.word	0x00000070


	//   ....[1]....
        /*02fc*/ 	.word	0x00000330


	//   ....[2]....
        /*0300*/ 	.word	0x00010820


	//   ....[3]....
        /*0304*/ 	.word	0x00010a90


	//----- nvinfo : EIATTR_VRC_CTA_INIT_COUNT
	.align		4
.L_54:
        /*0308*/ 	.byte	0x02, 0x4a
        /*030a*/ 	.byte	0x80
	.zero		1


	//----- nvinfo : EIATTR_MBARRIER_INSTR_OFFSETS
	.align		4
        /*030c*/ 	.byte	0x04, 0x39
        /*030e*/ 	.short	(.L_56 - .L_55)


	//   ....[0]....
.L_55:
        /*0310*/ 	.word	0x00002030
        /*0314*/ 	.word	0x000000ff
        /*0318*/ 	.word	0x00000000
        /*031c*/ 	.short	0x0100
        /*031e*/ 	.byte	0x0c
	.zero		1


	//   ....[1]....
        /*0320*/ 	.word	0x000020e0
        /*0324*/ 	.word	0x000000ff
        /*0328*/ 	.word	0x0003e008
        /*032c*/ 	.short	0x0100
        /*032e*/ 	.byte	0x0a
	.zero		1


	//   ....[2]....
        /*0330*/ 	.word	0x0000bfd0
        /*0334*/ 	.word	0x000000ff
        /*0338*/ 	.word	0x00000000
        /*033c*/ 	.short	0x010a
        /*033e*/ 	.byte	0x0c
	.zero		1


	//   ....[3]....
        /*0340*/ 	.word	0x0000e300
        /*0344*/ 	.word	0x000000ff
        /*0348*/ 	.word	0x00000000
        /*034c*/ 	.short	0x010a
        /*034e*/ 	.byte	0x0c
	.zero		1


	//   ....[4]....
        /*0350*/ 	.word	0x0000e470
        /*0354*/ 	.word	0x000000ff
        /*0358*/ 	.word	0x0003e000
        /*035c*/ 	.short	0x0108
        /*035e*/ 	.byte	0x0a
	.zero		1


	//   ....[5]....
        /*0360*/ 	.word	0x0000e500
        /*0364*/ 	.word	0x000000ff
        /*0368*/ 	.word	0x0003e008
        /*036c*/ 	.short	0x0108
        /*036e*/ 	.byte	0x0a
	.zero		1


	//   ....[6]....
        /*0370*/ 	.word	0x00010ab0
        /*0374*/ 	.word	0x000000ff
        /*0378*/ 	.word	0x00000000
        /*037c*/ 	.short	0x010a
        /*037e*/ 	.byte	0x0c
	.zero		1


	//   ....[7]....
        /*0380*/ 	.word	0x00010ae0
        /*0384*/ 	.word	0x000000ff
        /*0388*/ 	.word	0x00000000
        /*038c*/ 	.short	0x010a
        /*038e*/ 	.byte	0x0c
	.zero		1


	//----- nvinfo : EIATTR_NUM_MBARRIERS
	.align		4
.L_56:
        /*0390*/ 	.byte	0x03, 0x38
        /*0392*/ 	.short	0x0002


	//----- nvinfo : EIATTR_EXIT_INSTR_OFFSETS
	.align		4
        /*0394*/ 	.byte	0x04, 0x1c
        /*0396*/ 	.short	(.L_58 - .L_57)


	//   ....[0]....
.L_57:
        /*0398*/ 	.word	0x00010aa0


	//----- nvinfo : EIATTR_REQNTID
	.align		4
.L_58:
        /*039c*/ 	.byte	0x04, 0x10
        /*039e*/ 	.short	(.L_60 - .L_59)
.L_59:
        /*03a0*/ 	.word	0x00000080
        /*03a4*/ 	.word	0x00000001
        /*03a8*/ 	.word	0x00000001


	//----- nvinfo : EIATTR_CRS_STACK_SIZE
	.align		4
.L_60:
        /*03ac*/ 	.byte	0x04, 0x1e
        /*03ae*/ 	.short	(.L_62 - .L_61)
.L_61:
        /*03b0*/ 	.word	0x00000000


	//----- nvinfo : EIATTR_CBANK_PARAM_SIZE
	.align		4
.L_62:
        /*03b4*/ 	.byte	0x03, 0x19
        /*03b6*/ 	.short	0x0050


	//----- nvinfo : EIATTR_PARAM_CBANK
	.align		4
        /*03b8*/ 	.byte	0x04, 0x0a
        /*03ba*/ 	.short	(.L_64 - .L_63)
	.align		4
.L_63:
        /*03bc*/ 	.word	index@(.nv.constant0.matmul_kernel)
        /*03c0*/ 	.short	0x0380
        /*03c2*/ 	.short	0x0050


	//----- nvinfo : EIATTR_SW_WAR
	.align		4
.L_64:
        /*03c4*/ 	.byte	0x04, 0x36
        /*03c6*/ 	.short	(.L_66 - .L_65)
.L_65:
        /*03c8*/ 	.word	0x00000008
.L_66:


//--------------------- .nv.compat                --------------------------
	.section	.nv.compat,"",@"SHT_CUDA_COMPAT_INFO"
	.align	4
        /*0000*/ 	.byte	0x02, 0x02, 0x02, 0x00, 0x02, 0x05, 0x05, 0x00, 0x02, 0x03, 0x00, 0x00, 0x02, 0x06, 0x01, 0x00


//--------------------- .nv.callgraph             --------------------------
	.section	.nv.callgraph,"",@"SHT_CUDA_CALLGRAPH"
	.align	4
	.sectionentsize	8
	.align		4
        /*0000*/ 	.word	0x00000000
	.align		4
        /*0004*/ 	.word	0xffffffff
	.align		4
        /*0008*/ 	.word	0x00000000
	.align		4
        /*000c*/ 	.word	0xfffffffe
	.align		4
        /*0010*/ 	.word	0x00000000
	.align		4
        /*0014*/ 	.word	0xfffffffd
	.align		4
        /*0018*/ 	.word	0x00000000
	.align		4
        /*001c*/ 	.word	0xfffffffc


//--------------------- .text.matmul_kernel       --------------------------
	.section	.text.matmul_kernel,"ax",@progbits
	.align	128
        .global         matmul_kernel
        .type           matmul_kernel,@function
        .size           matmul_kernel,(.L_x_21 - matmul_kernel)
        .other          matmul_kernel,@"STO_CUDA_ENTRY STV_DEFAULT"
matmul_kernel:
.text.matmul_kernel:
[----:B------:R-:W1:Y:S01]  /*0000*/  LDC R1, c[0x0][0x37c] ;  /* 0x0000df00ff017b82 */ /* 0x000e620000000800 */
[----:B------:R-:W2:Y:S01]  /*0010*/  S2R R18, SR_TID.X ;  /* 0x0000000000127919 */ /* 0x000ea20000002100 */
[----:B-1----:R-:W-:Y:S01]  /*0020*/  VIADD R1, R1, 0xffffff60 ;  /* 0xffffff6001017836 */ /* 0x002fe20000000000 */
[----:B--2---:R-:W-:-:S13]  /*0030*/  ISETP.GE.U32.AND P0, PT, R18, 0x20, PT ;  /* 0x000000201200780c */ /* 0x004fda0003f06070 */
[----:B------:R-:W-:Y:S02]  /*0040*/  VOTEU.ANY UP0, P0 ;  /* 0x0000000000ff7886 */ /* 0x000fe40000000100 */
[----:B------:R-:W-:Y:S05]  /*0050*/  BRA.U UP0, `(.L_x_0) ;  /* 0x0000000100b87547 */ /* 0x000fea000b800000 */
[----:B------:R-:W1:Y:S01]  /*0060*/  S2UR UR6, SR_CgaCtaId ;  /* 0x00000000000679c3 */ /* 0x000e620000008800 */
[----:B------:R-:W-:Y:S01]  /*0070*/  NOP ;  /* 0x0000000000007918 */ /* 0x000fe20000000000 */
[----:B------:R-:W-:Y:S02]  /*0080*/  UMOV UR4, 0x40 ;  /* 0x0000004000047882 */ /* 0x000fe40000000000 */
[----:B-1----:R-:W-:-:S09]  /*0090*/  ULEA UR4, UR6, UR4, 0x18 ;  /* 0x0000000406047291 */ /* 0x002fd2000f8ec0ff */
[----:B------:R-:W1:Y:S01]  /*00a0*/  LDS.U8 R0, [UR4] ;  /* 0x00000004ff007984 */ /* 0x000e620008000000 */
[----:B------:R-:W-:Y:S02]  /*00b0*/  UMOV UR4, 0x400 ;  /* 0x0000040000047882 */ /* 0x000fe40000000000 */
[----:B------:R-:W-:Y:S01]  /*00c0*/  ULEA UR4, UR6, UR4, 0x18 ;  /* 0x0000000406047291 */ /* 0x000fe2000f8ec0ff */
[----:B-1----:R-:W-:-:S13]  /*00d0*/  ISETP.NE.AND P0, PT, R0, RZ, PT ;  /* 0x000000ff0000720c */ /* 0x002fda0003f05270 */
[----:B------:R-:W-:Y:S05]  /*00e0*/  @P0 BRA `(.L_x_1) ;  /* 0x00000000007c0947 */ /* 0x000fea0003800000 */
[----:B------:R-:W-:-:S13]  /*00f0*/  ELECT P0, URZ, PT ;  /* 0x0000000000ff782f */ /* 0x000fda0003800000 */
[----:B------:R-:W-:Y:S05]  /*0100*/  @!P0 BRA `(.L_x_2) ;  /* 0x0000000000848947 */ /* 0x000fea0003800000 */
[----:B------:R-:W-:Y:S01]  /*0110*/  UMOV UR5, 0x8 ;  /* 0x0000000800057882 */ /* 0x000fe20000000000 */
[----:B------:R-:W-:Y:S02]  /*0120*/  IMAD.MOV.U32 R4, RZ, RZ, 0x1 ;  /* 0x00000001ff047424 */ /* 0x000fe400078e00ff */
[----:B------:R-:W-:Y:S02]  /*0130*/  IMAD.MOV.U32 R5, RZ, RZ, 0xff ;  /* 0x000000ffff057424 */ /* 0x000fe400078e00ff */
[----:B------:R-:W-:Y:S04]  /*0140*/  DEPBAR.LE SB1, 0x36 ;  /* 0x00009d800000791a */ /* 0x000fe80000000000 */
[----:B------:R-:W1:Y:S02]  /*0150*/  UTCATOMSWS.FIND_AND_SET.ALIGN UP1, UR5, UR5 ;  /* 0x00000005000575e3 */ /* 0x000e640008020800 */
[----:B-1----:R-:W-:-:S04]  /*0160*/  PLOP3.LUT P0, PT, PT, PT, UP1, 0x80, 0x8 ;  /* 0x000000000008781c */ /* 0x002fc80003f0f018 */
[----:B------:R-:W-:-:S04]  /*0170*/  SEL R0, RZ, 0xffffffff, !P0 ;  /* 0xffffffffff007807 */ /* 0x000fc80004000000 */
[----:B------:R-:W-:Y:S02]  /*0180*/  ISETP.NE.AND P0, PT, R0, RZ, PT ;  /* 0x000000ff0000720c */ /* 0x000fe40003f05270 */
[----:B------:R-:W-:-:S11]  /*0190*/  MOV R0, UR5 ;  /* 0x0000000500007c02 */ /* 0x000fd60008000f00 */
[----:B------:R-:W-:Y:S05]  /*01a0*/  @P0 BRA `(.L_x_3) ;  /* 0x0000000000240947 */ /* 0x000fea0003800000 */
.L_x_4:
[----:B------:R-:W-:Y:S05]  /*01b0*/  NANOSLEEP 0x64 ;  /* 0x000000640000795d */ /* 0x000fea0003800000 */
[----:B------:R-:W-:-:S05]  /*01c0*/  UMOV UR5, 0x8 ;  /* 0x0000000800057882 */ /* 0x000fca0000000000 */
[----:B------:R-:W-:Y:S04]  /*01d0*/  DEPBAR.LE SB1, 0x36 ;  /* 0x00009d800000791a */ /* 0x000fe80000000000 */
[----:B------:R-:W1:Y:S02]  /*01e0*/  UTCATOMSWS.FIND_AND_SET.ALIGN UP1, UR5, UR5 ;  /* 0x00000005000575e3 */ /* 0x000e640008020800 */
[----:B-1----:R-:W-:-:S04]  /*01f0*/  PLOP3.LUT P0, PT, PT, PT, UP1, 0x80, 0x8 ;  /* 0x000000000008781c */ /* 0x002fc80003f0f018 */
[----:B------:R-:W-:-:S04]  /*0200*/  SEL R0, RZ, 0xffffffff, !P0 ;  /* 0xffffffffff007807 */ /* 0x000fc80004000000 */
[----:B------:R-:W-:Y:S01]  /*0210*/  ISETP.NE.AND P0, PT, R0, RZ, PT ;  /* 0x000000ff0000720c */ /* 0x000fe20003f05270 */
[----:B------:R-:W-:-:S12]  /*0220*/  IMAD.U32 R0, RZ, RZ, UR5 ;  /* 0x00000005ff007e24 */ /* 0x000fd8000f8e00ff */
[----:B------:R-:W-:Y:S05]  /*0230*/  @!P0 BRA `(.L_x_4) ;  /* 0xfffffffc00dc8947 */ /* 0x000fea000383ffff */
.L_x_3:
[C---:B------:R-:W-:Y:S01]  /*0240*/  VIADD R3, R0.reuse, 0x10 ;  /* 0x0000001000037836 */ /* 0x040fe20000000000 */
[----:B------:R-:W-:Y:S01]  /*0250*/  UMOV UR5, 0x50 ;  /* 0x0000005000057882 */ /* 0x000fe20000000000 */
[----:B------:R-:W-:Y:S01]  /*0260*/  SHF.L.U32 R2, R5, R0, RZ ;  /* 0x0000000005027219 */ /* 0x000fe200000006ff */
[----:B------:R-:W-:Y:S01]  /*0270*/  ULEA UR5, UR6, UR5, 0x18 ;  /* 0x0000000506057291 */ /* 0x000fe2000f8ec0ff */
[----:B------:R-:W-:Y:S01]  /*0280*/  IMAD.SHL.U32 R0, R0, 0x20, RZ ;  /* 0x0000002000007824 */ /* 0x000fe200078e00ff */
[----:B------:R-:W-:-:S04]  /*0290*/  SHF.L.U32 R3, R4, R3, RZ ;  /* 0x0000000304037219 */ /* 0x000fc800000006ff */
[----:B------:R-:W-:-:S05]  /*02a0*/  LOP3.LUT R2, R3, R2, RZ, 0xfc, !PT ;  /* 0x0000000203027212 */ /* 0x000fca00078efcff */
[----:B------:R1:W-:Y:S04]  /*02b0*/  ATOMS.OR RZ, [UR5], R2 ;  /* 0x00000002ffff798c */ /* 0x0003e8000b000005 */
[----:B------:R1:W-:Y:S01]  /*02c0*/  STS [UR4], R0 ;  /* 0x00000000ff007988 */ /* 0x0003e20008000804 */
[----:B------:R-:W-:Y:S05]  /*02d0*/  BRA `(.L_x_2) ;  /* 0x0000000000107947 */ /* 0x000fea0003800000 */
.L_x_1:
[----:B------:R-:W-:Y:S02]  /*02e0*/  MOV R0, 0xffffffff ;  /* 0xffffffff00007802 */ /* 0x000fe40000000f00 */
[----:B------:R-:W-:-:S03]  /*02f0*/  MOV R2, 0x320 ;  /* 0x0000032000027802 */ /* 0x000fc60000000f00 */
[----:B------:R1:W-:Y:S04]  /*0300*/  STS [UR4], R0 ;  /* 0x00000000ff007988 */ /* 0x0003e80008000804 */
[----:B-1----:R-:W-:Y:S05]  /*0310*/  CALL.REL.NOINC `($__internal_1_$__cuda_sm10x_tcgen05_guardrail_trap_phase_invalid_during_alloc) ;  /* 0x0000010800087944 */ /* 0x002fea0003c00000 */
.L_x_2:
[----:B------:R-:W-:Y:S05]  /*0320*/  WARPSYNC.ALL ;  /* 0x0000000000007948 */ /* 0x000fea0003800000 */
[----:B------:R-:W-:Y:S01]  /*0330*/  NOP ;  /* 0x0000000000007918 */ /* 0x000fe20000000000 */
.L_x_0:
[----:B------:R-:W2:Y:S01]  /*0340*/  LDC.64 R4, c[0x0][0x398] ;  /* 0x0000e600ff047b82 */ /* 0x000ea20000000a00 */
[----:B------:R-:W3:Y:S01]  /*0350*/  S2R R7, SR_CTAID.X ;  /* 0x0000000000077919 */ /* 0x000ee20000002500 */
[C---:B------:R-:W-:Y:S01]  /*0360*/  LOP3.LUT R31, R18.reuse, 0x7f, RZ, 0xc0, !PT ;  /* 0x0000007f121f7812 */ /* 0x040fe200078ec0ff */
[----:B------:R-:W4:Y:S01]  /*0370*/  LDCU.128 UR12, c[0x0][0x380] ;  /* 0x00007000ff0c77ac */ /* 0x000f220008000c00 */
[----:B------:R-:W-:Y:S01]  /*0380*/  LOP3.LUT R42, R18, 0x1f, RZ, 0xc0, !PT ;  /* 0x0000001f122a7812 */ /* 0x000fe200078ec0ff */
[----:B------:R-:W5:Y:S03]  /*0390*/  LDCU UR7, c[0x0][0x3b0] ;  /* 0x00007600ff0777ac */ /* 0x000f660008000800 */
[----:B------:R-:W1:Y:S01]  /*03a0*/  S2UR UR5, SR_CgaCtaId ;  /* 0x00000000000579c3 */ /* 0x000e620000008800 */
[----:B------:R-:W-:Y:S01]  /*03b0*/  UMOV UR10, 0x400 ;  /* 0x00000400000a7882 */ /* 0x000fe20000000000 */
[----:B------:R-:W1:Y:S06]  /*03c0*/  LDCU UR6, c[0x0][0x3a4] ;  /* 0x00007480ff0677ac */ /* 0x000e6c0008000800 */
[----:B------:R-:W4:Y:S01]  /*03d0*/  LDC.64 R76, c[0x0][0x3a8] ;  /* 0x0000ea00ff4c7b82 */ /* 0x000f220000000a00 */
[----:B------:R-:W1:Y:S02]  /*03e0*/  LDCU.64 UR18, c[0x0][0x358] ;  /* 0x00006b00ff1277ac */ /* 0x000e640008000a00 */
[----:B-12---:R-:W-:Y:S01]  /*03f0*/  VIADD R0, R5, 0x3f ;  /* 0x0000003f05007836 */ /* 0x006fe20000000000 */
[----:B------:R-:W-:-:S02]  /*0400*/  IABS R29, R5 ;  /* 0x00000005001d7213 */ /* 0x000fc40000000000 */
[----:B------:R-:W-:Y:S02]  /*0410*/  IABS R26, R4 ;  /* 0x00000004001a7213 */ /* 0x000fe40000000000 */
[----:B------:R-:W-:Y:S01]  /*0420*/  SHF.R.S32.HI R3, RZ, 0x1f, R0 ;  /* 0x0000001fff037819 */ /* 0x000fe20000011400 */
[----:B------:R-:W-:-:S03]  /*0430*/  ULEA UR10, UR5, UR10, 0x18 ;  /* 0x0000000a050a7291 */ /* 0x000fc6000f8ec0ff */
[----:B------:R-:W-:Y:S01]  /*0440*/  LEA.HI R3, R3, R0, RZ, 0x6 ;  /* 0x0000000003037211 */ /* 0x000fe200078f30ff */
[----:B------:R-:W-:Y:S01]  /*0450*/  BAR.SYNC.DEFER_BLOCKING 0x0 ;  /* 0x0000000000007b1d */ /* 0x000fe20000010000 */
[----:B---3--:R-:W-:Y:S02]  /*0460*/  IABS R10, R7 ;  /* 0x00000007000a7213 */ /* 0x008fe40000000000 */
[----:B------:R-:W-:Y:S01]  /*0470*/  SHF.R.S32.HI R3, RZ, 0x6, R3 ;  /* 0x00000006ff037819 */ /* 0x000fe20000011403 */
[----:B----4-:R-:W-:-:S04]  /*0480*/  IMAD R216, R42, R77, RZ ;  /* 0x0000004d2ad87224 */ /* 0x010fc800078e02ff */
[----:B------:R-:W-:-:S05]  /*0490*/  IMAD.SHL.U32 R6, R3, 0x8, RZ ;  /* 0x0000000803067824 */ /* 0x000fca00078e00ff */
[-C--:B------:R-:W-:Y:S02]  /*04a0*/  IABS R9, R6.reuse ;  /* 0x0000000600097213 */ /* 0x080fe40000000000 */
[----:B------:R-:W-:Y:S02]  /*04b0*/  IABS R12, R6 ;  /* 0x00000006000c7213 */ /* 0x000fe40000000000 */
[----:B------:R-:W1:Y:S01]  /*04c0*/  I2F.RP R0, R9 ;  /* 0x0000000900007306 */ /* 0x000e620000209400 */
[----:B------:R-:W2:Y:S07]  /*04d0*/  LDS R41, [UR10] ;  /* 0x0000000aff297984 */ /* 0x000eae0008000800 */
[----:B-1----:R-:W1:Y:S02]  /*04e0*/  MUFU.RCP R0, R0 ;  /* 0x0000000000007308 */ /* 0x002e640000001000 */
[----:B-1----:R-:W-:-:S02]  /*04f0*/  VIADD R2, R0, 0xffffffe ;  /* 0x0ffffffe00027836 */ /* 0x002fc40000000000 */
[----:B------:R-:W-:-:S04]  /*0500*/  IMAD.MOV R0, RZ, RZ, -R12 ;  /* 0x000000ffff007224 */ /* 0x000fc800078e0a0c */
[----:B------:R1:W3:Y:S02]  /*0510*/  F2I.FTZ.U32.TRUNC.NTZ R3, R2 ;  /* 0x0000000200037305 */ /* 0x0002e4000021f000 */
[----:B-1----:R-:W-:Y:S01]  /*0520*/  IMAD.MOV.U32 R2, RZ, RZ, RZ ;  /* 0x000000ffff027224 */ /* 0x002fe200078e00ff */
[----:B--2---:R-:W-:Y:S02]  /*0530*/  R2UR UR27, R41 ;  /* 0x00000000291b72ca */ /* 0x004fe400000e0000 */
[----:B---3--:R-:W-:-:S05]  /*0540*/  IADD3 R8, PT, PT, RZ, -R3, RZ ;  /* 0x80000003ff087210 */ /* 0x008fca0007ffe0ff */
[----:B------:R-:W-:Y:S02]  /*0550*/  IMAD R11, R8, R9, RZ ;  /* 0x00000009080b7224 */ /* 0x000fe400078e02ff */
[----:B------:R-:W-:Y:S02]  /*0560*/  IMAD.MOV.U32 R8, RZ, RZ, R10 ;  /* 0x000000ffff087224 */ /* 0x000fe400078e000a */
[----:B------:R-:W-:-:S06]  /*0570*/  IMAD.HI.U32 R3, R3, R11, R2 ;  /* 0x0000000b03037227 */ /* 0x000fcc00078e0002 */
[----:B------:R-:W-:-:S04]  /*0580*/  IMAD.HI.U32 R3, R3, R8, RZ ;  /* 0x0000000803037227 */ /* 0x000fc800078e00ff */
[----:B------:R-:W-:Y:S01]  /*0590*/  IMAD R0, R3, R0, R8 ;  /* 0x0000000003007224 */ /* 0x000fe200078e0208 */
[----:B------:R-:W-:Y:S04]  /*05a0*/  BAR.SYNC.DEFER_BLOCKING 0x0 ;  /* 0x0000000000007b1d */ /* 0x000fe80000010000 */
[----:B------:R-:W-:-:S13]  /*05b0*/  ISETP.GT.U32.AND P1, PT, R9, R0, PT ;  /* 0x000000000900720c */ /* 0x000fda0003f24070 */
[-C--:B------:R-:W-:Y:S01]  /*05c0*/  @!P1 IADD3 R0, PT, PT, R0, -R9.reuse, RZ ;  /* 0x8000000900009210 */ /* 0x080fe20007ffe0ff */
[----:B------:R-:W-:Y:S01]  /*05d0*/  @!P1 VIADD R3, R3, 0x1 ;  /* 0x0000000103039836 */ /* 0x000fe20000000000 */
[----:B------:R-:W-:Y:S02]  /*05e0*/  ISETP.NE.AND P1, PT, R6, RZ, PT ;  /* 0x000000ff0600720c */ /* 0x000fe40003f25270 */
[----:B------:R-:W-:Y:S02]  /*05f0*/  ISETP.GE.U32.AND P0, PT, R0, R9, PT ;  /* 0x000000090000720c */ /* 0x000fe40003f06070 */
[----:B------:R-:W-:-:S04]  /*0600*/  LOP3.LUT R0, R7, R6, RZ, 0x3c, !PT ;  /* 0x0000000607007212 */ /* 0x000fc800078e3cff */
[----:B------:R-:W-:Y:S02]  /*0610*/  ISETP.GE.AND P2, PT, R0, RZ, PT ;  /* 0x000000ff0000720c */ /* 0x000fe40003f46270 */
[----:B------:R-:W-:-:S05]  /*0620*/  IADD3 R0, PT, PT, R4, 0xff, RZ ;  /* 0x000000ff04007810 */ /* 0x000fca0007ffe0ff */
[----:B------:R-:W-:-:S04]  /*0630*/  @P0 VIADD R3, R3, 0x1 ;  /* 0x0000000103030836 */ /* 0x000fc80000000000 */
[----:B------:R-:W-:Y:S01]  /*0640*/  IMAD.MOV.U32 R2, RZ, RZ, R3 ;  /* 0x000000ffff027224 */ /* 0x000fe200078e0003 */
[----:B------:R-:W-:-:S03]  /*0650*/  SHF.R.S32.HI R3, RZ, 0x1f, R0 ;  /* 0x0000001fff037819 */ /* 0x000fc60000011400 */
[----:B------:R-:W-:Y:S01]  /*0660*/  @!P2 IMAD.MOV R2, RZ, RZ, -R2 ;  /* 0x000000ffff02a224 */ /* 0x000fe200078e0a02 */
[----:B------:R-:W-:Y:S02]  /*0670*/  @!P1 LOP3.LUT R2, RZ, R6, RZ, 0x33, !PT ;  /* 0x00000006ff029212 */ /* 0x000fe400078e33ff */
[----:B------:R-:W-:-:S03]  /*0680*/  LEA.HI R3, R3, R0, RZ, 0x8 ;  /* 0x0000000003037211 */ /* 0x000fc600078f40ff */
[C---:B------:R-:W-:Y:S01]  /*0690*/  IMAD.SHL.U32 R14, R2.reuse, 0x8, RZ ;  /* 0x00000008020e7824 */ /* 0x040fe200078e00ff */
[----:B------:R-:W-:-:S04]  /*06a0*/  IADD3 R2, PT, PT, -R2, RZ, RZ ;  /* 0x000000ff02027210 */ /* 0x000fc80007ffe1ff */
[----:B------:R-:W-:Y:S01]  /*06b0*/  LEA.HI.SX32 R3, R3, -R14, 0x18 ;  /* 0x8000000e03037211 */ /* 0x000fe200078fc2ff */
[----:B------:R-:W-:Y:S02]  /*06c0*/  IMAD R16, R6, R2, R7 ;  /* 0x0000000206107224 */ /* 0x000fe400078e0207 */
[----:B------:R-:W-:Y:S01]  /*06d0*/  IMAD.MOV.U32 R2, RZ, RZ, RZ ;  /* 0x000000ffff027224 */ /* 0x000fe200078e00ff */
[----:B------:R-:W-:Y:S02]  /*06e0*/  VIMNMX R13, PT, PT, R3, 0x8, PT ;  /* 0x00000008030d7848 */ /* 0x000fe40003fe0100 */
[----:B------:R-:W-:Y:S02]  /*06f0*/  IABS R6, R16 ;  /* 0x0000001000067213 */ /* 0x000fe40000000000 */
[----:B------:R-:W-:-:S04]  /*0700*/  IABS R9, R13 ;  /* 0x0000000d00097213 */ /* 0x000fc80000000000 */
[----:B------:R-:W1:Y:S08]  /*0710*/  I2F.RP R0, R9 ;  /* 0x0000000900007306 */ /* 0x000e700000209400 */
[----:B-1----:R-:W1:Y:S02]  /*0720*/  MUFU.RCP R0, R0 ;  /* 0x0000000000007308 */ /* 0x002e640000001000 */
[----:B-1----:R-:W-:-:S06]  /*0730*/  VIADD R3, R0, 0xffffffe ;  /* 0x0ffffffe00037836 */ /* 0x002fcc0000000000 */
[----:B------:R-:W1:Y:S02]  /*0740*/  F2I.FTZ.U32.TRUNC.NTZ R3, R3 ;  /* 0x0000000300037305 */ /* 0x000e64000021f000 */
[----:B-1----:R-:W-:-:S04]  /*0750*/  IMAD.MOV R8, RZ, RZ, -R3 ;  /* 0x000000ffff087224 */ /* 0x002fc800078e0a03 */
[----:B------:R-:W-:Y:S01]  /*0760*/  IMAD R7, R8, R9, RZ ;  /* 0x0000000908077224 */ /* 0x000fe200078e02ff */
[----:B------:R-:W-:-:S03]  /*0770*/  IABS R8, R13 ;  /* 0x0000000d00087213 */ /* 0x000fc60000000000 */
[----:B------:R-:W-:Y:S01]  /*0780*/  IMAD.HI.U32 R2, R3, R7, R2 ;  /* 0x0000000703027227 */ /* 0x000fe200078e0002 */
[----:B------:R-:W-:Y:S02]  /*0790*/  IADD3 R0, PT, PT, RZ, -R8, RZ ;  /* 0x80000008ff007210 */ /* 0x000fe40007ffe0ff */
[----:B------:R-:W1:Y:S01]  /*07a0*/  I2F.RP R8, R29 ;  /* 0x0000001d00087306 */ /* 0x000e620000209400 */
[----:B------:R-:W-:-:S04]  /*07b0*/  IMAD.MOV.U32 R3, RZ, RZ, R6 ;  /* 0x000000ffff037224 */ /* 0x000fc800078e0006 */
[----:B------:R-:W-:-:S04]  /*07c0*/  IMAD.HI.U32 R2, R2, R3, RZ ;  /* 0x0000000302027227 */ /* 0x000fc800078e00ff */
[----:B------:R-:W-:Y:S02]  /*07d0*/  IMAD R0, R2, R0, R3 ;  /* 0x0000000002007224 */ /* 0x000fe400078e0203 */
[----:B------:R-:W2:Y:S03]  /*07e0*/  I2F.RP R3, R26 ;  /* 0x0000001a00037306 */ /* 0x000ea60000209400 */
[----:B------:R-:W-:-:S05]  /*07f0*/  ISETP.GT.U32.AND P1, PT, R9, R0, PT ;  /* 0x000000000900720c */ /* 0x000fca0003f24070 */
[----:B-1----:R-:W1:Y:S08]  /*0800*/  MUFU.RCP R8, R8 ;  /* 0x0000000800087308 */ /* 0x002e700000001000 */
[----:B------:R-:W-:Y:S01]  /*0810*/  @!P1 IMAD.IADD R0, R0, 0x1, -R9 ;  /* 0x0000000100009824 */ /* 0x000fe200078e0a09 */
[----:B--2---:R-:W2:Y:S01]  /*0820*/  MUFU.RCP R3, R3 ;  /* 0x0000000300037308 */ /* 0x004ea20000001000 */
[----:B------:R-:W-:Y:S01]  /*0830*/  @!P1 VIADD R2, R2, 0x1 ;  /* 0x0000000102029836 */ /* 0x000fe20000000000 */
[----:B------:R-:W-:-:S02]  /*0840*/  ISETP.NE.AND P1, PT, R13, RZ, PT ;  /* 0x000000ff0d00720c */ /* 0x000fc40003f25270 */
[----:B------:R-:W-:Y:S02]  /*0850*/  ISETP.GE.U32.AND P0, PT, R0, R9, PT ;  /* 0x000000090000720c */ /* 0x000fe40003f06070 */
[----:B------:R-:W-:Y:S01]  /*0860*/  LOP3.LUT R0, R16, R13, RZ, 0x3c, !PT ;  /* 0x0000000d10007212 */ /* 0x000fe200078e3cff */
[----:B-1----:R-:W-:Y:S01]  /*0870*/  VIADD R6, R8, 0xffffffe ;  /* 0x0ffffffe08067836 */ /* 0x002fe20000000000 */
[----:B------:R-:W-:Y:S02]  /*0880*/  SHF.R.U32.HI R9, RZ, 0x5, R18 ;  /* 0x00000005ff097819 */ /* 0x000fe40000011612 */
[----:B------:R-:W-:Y:S01]  /*0890*/  ISETP.GE.AND P2, PT, R0, RZ, PT ;  /* 0x000000ff0000720c */ /* 0x000fe20003f46270 */
[----:B------:R-:W1:Y:S01]  /*08a0*/  F2I.FTZ.U32.TRUNC.NTZ R7, R6 ;  /* 0x0000000600077305 */ /* 0x000e62000021f000 */
[----:B------:R-:W-:-:S05]  /*08b0*/  SGXT.U32 R9, R9, 0x2 ;  /* 0x000000020909781a */ /* 0x000fca0000000000 */
[----:B------:R-:W-:Y:S01]  /*08c0*/  @P0 IADD3 R2, PT, PT, R2, 0x1, RZ ;  /* 0x0000000102020810 */ /* 0x000fe20007ffe0ff */
[----:B--2---:R-:W-:-:S05]  /*08d0*/  VIADD R3, R3, 0xffffffe ;  /* 0x0ffffffe03037836 */ /* 0x004fca0000000000 */
[----:B------:R-:W-:Y:S01]  /*08e0*/  @!P2 IMAD.MOV R2, RZ, RZ, -R2 ;  /* 0x000000ffff02a224 */ /* 0x000fe200078e0a02 */
[----:B------:R-:W-:Y:S01]  /*08f0*/  @!P1 LOP3.LUT R2, RZ, R13, RZ, 0x33, !PT ;  /* 0x0000000dff029212 */ /* 0x000fe200078e33ff */
[----:B------:R-:W2:Y:S01]  /*0900*/  F2I.FTZ.U32.TRUNC.NTZ R3, R3 ;  /* 0x0000000300037305 */ /* 0x000ea2000021f000 */
[----:B-1----:R-:W-:Y:S02]  /*0910*/  IMAD.MOV R6, RZ, RZ, -R7 ;  /* 0x000000ffff067224 */ /* 0x002fe400078e0a07 */
[----:B------:R-:W-:Y:S02]  /*0920*/  SHF.L.U32 R0, R2, 0x6, RZ ;  /* 0x0000000602007819 */ /* 0x000fe400000006ff */
[----:B------:R-:W-:Y:S02]  /*0930*/  IMAD R11, R6, R29, RZ ;  /* 0x0000001d060b7224 */ /* 0x000fe400078e02ff */
[----:B------:R-:W-:Y:S01]  /*0940*/  LOP3.LUT R9, R0, R9, RZ, 0xfc, !PT ;  /* 0x0000000900097212 */ /* 0x000fe200078efcff */
[----:B------:R-:W-:-:S03]  /*0950*/  IMAD.MOV.U32 R6, RZ, RZ, RZ ;  /* 0x000000ffff067224 */ /* 0x000fc600078e00ff */
[----:B------:R-:W-:Y:S01]  /*0960*/  LOP3.LUT R15, R9, 0x3c, RZ, 0xfc, !PT ;  /* 0x0000003c090f7812 */ /* 0x000fe200078efcff */
[----:B------:R-:W-:Y:S01]  /*0970*/  IMAD.HI.U32 R8, R7, R11, R6 ;  /* 0x0000000b07087227 */ /* 0x000fe200078e0006 */
[----:B------:R-:W-:Y:S02]  /*0980*/  IABS R12, R9 ;  /* 0x00000009000c7213 */ /* 0x000fe40000000000 */
[----:B------:R-:W-:Y:S01]  /*0990*/  IABS R23, R15 ;  /* 0x0000000f00177213 */ /* 0x000fe20000000000 */
[----:B------:R-:W-:Y:S01]  /*09a0*/  IMAD.MOV R6, RZ, RZ, -R2 ;  /* 0x000000ffff067224 */ /* 0x000fe200078e0a02 */
[----:B------:R-:W-:Y:S01]  /*09b0*/  SHF.R.U32.HI R7, RZ, 0x5, R18 ;  /* 0x00000005ff077819 */ /* 0x000fe20000011612 */
[----:B------:R-:W-:Y:S02]  /*09c0*/  HFMA2 R2, -RZ, RZ, 0, 0 ;  /* 0x00000000ff027431 */ /* 0x000fe400000001ff */
[----:B--2---:R-:W-:Y:S01]  /*09d0*/  IMAD.MOV R11, RZ, RZ, -R3 ;  /* 0x000000ffff0b7224 */ /* 0x004fe200078e0a03 */
[----:B------:R-:W-:Y:S01]  /*09e0*/  ISETP.GE.AND P1, PT, R15, RZ, PT ;  /* 0x000000ff0f00720c */ /* 0x000fe20003f26270 */
[----:B------:R-:W-:Y:S01]  /*09f0*/  IMAD.HI.U32 R10, R8, R23, RZ ;  /* 0x00000017080a7227 */ /* 0x000fe200078e00ff */
[----:B------:R-:W-:-:S02]  /*0a00*/  R2UR UR8, R7 ;  /* 0x00000000070872ca */ /* 0x000fc400000e0000 */
[C---:B------:R-:W-:Y:S01]  /*0a10*/  LOP3.LUT R32, R9.reuse, 0x14, RZ, 0xfc, !PT ;  /* 0x0000001409207812 */ /* 0x040fe200078efcff */
[----:B------:R-:W-:Y:S01]  /*0a20*/  IMAD.MOV R10, RZ, RZ, -R10 ;  /* 0x000000ffff0a7224 */ /* 0x000fe200078e0a0a */
[C---:B------:R-:W-:Y:S01]  /*0a30*/  LOP3.LUT R33, R9.reuse, 0x18, RZ, 0xfc, !PT ;  /* 0x0000001809217812 */ /* 0x040fe200078efcff */
[----:B------:R-:W-:Y:S01]  /*0a40*/  IMAD.HI.U32 R7, R8, R12, RZ ;  /* 0x0000000c08077227 */ /* 0x000fe200078e00ff */
[----:B------:R-:W-:Y:S02]  /*0a50*/  IABS R19, R32 ;  /* 0x0000002000137213 */ /* 0x000fe40000000000 */
[----:B------:R-:W-:Y:S01]  /*0a60*/  LOP3.LUT R34, R9, 0x1c, RZ, 0xfc, !PT ;  /* 0x0000001c09227812 */ /* 0x000fe200078efcff */
[----:B------:R-:W-:Y:S01]  /*0a70*/  IMAD R23, R29, R10, R23 ;  /* 0x0000000a1d177224 */ /* 0x000fe200078e0217 */
[----:B------:R-:W-:Y:S01]  /*0a80*/  LOP3.LUT R10, R9, 0x8, RZ, 0xfc, !PT ;  /* 0x00000008090a7812 */ /* 0x000fe200078efcff */
[----:B------:R-:W-:Y:S01]  /*0a90*/  IMAD R11, R11, R26, RZ ;  /* 0x0000001a0b0b7224 */ /* 0x000fe200078e02ff */
[----:B------:R-:W-:Y:S01]  /*0aa0*/  LOP3.LUT R36, R9, 0x24, RZ, 0xfc, !PT ;  /* 0x0000002409247812 */ /* 0x000fe200078efcff */
[----:B------:R-:W-:Y:S01]  /*0ab0*/  IMAD R6, R13, R6, R16 ;  /* 0x000000060d067224 */ /* 0x000fe200078e0210 */
[----:B------:R-:W-:Y:S01]  /*0ac0*/  ISETP.GT.U32.AND P2, PT, R29, R23, PT ;  /* 0x000000171d00720c */ /* 0x000fe20003f44070 */
[----:B------:R-:W-:Y:S01]  /*0ad0*/  IMAD.MOV R13, RZ, RZ, -R7 ;  /* 0x000000ffff0d7224 */ /* 0x000fe200078e0a07 */
[----:B------:R-:W-:Y:S01]  /*0ae0*/  IABS R15, R10 ;  /* 0x0000000a000f7213 */ /* 0x000fe20000000000 */
[----:B------:R-:W-:Y:S01]  /*0af0*/  IMAD.HI.U32 R7, R3, R11, R2 ;  /* 0x0000000b03077227 */ /* 0x000fe200078e0002 */
[C---:B------:R-:W-:Y:S01]  /*0b00*/  LOP3.LUT R11, R9.reuse, 0xc, RZ, 0xfc, !PT ;  /* 0x0000000c090b7812 */ /* 0x040fe200078efcff */
[----:B------:R-:W-:Y:S01]  /*0b10*/  USHF.L.U32 UR4, UR8, 0x15, URZ ;  /* 0x0000001508047899 */ /* 0x000fe200080006ff */
[----:B------:R-:W-:Y:S01]  /*0b20*/  ISETP.GE.AND P3, PT, R10, RZ, PT ;  /* 0x000000ff0a00720c */ /* 0x000fe20003f66270 */
[----:B------:R-:W-:Y:S01]  /*0b30*/  IMAD.IADD R2, R14, 0x1, R6 ;  /* 0x000000010e027824 */ /* 0x000fe200078e0206 */
[----:B------:R-:W-:Y:S01]  /*0b40*/  LOP3.LUT R6, R9, 0x4, RZ, 0xfc, !PT ;  /* 0x0000000409067812 */ /* 0x000fe200078efcff */
[----:B------:R-:W-:Y:S01]  /*0b50*/  IMAD R3, R29, R13, R12 ;  /* 0x0000000d1d037224 */ /* 0x000fe200078e020c */
[----:B------:R-:W-:Y:S01]  /*0b60*/  LOP3.LUT R12, R9, 0x10, RZ, 0xfc, !PT ;  /* 0x00000010090c7812 */ /* 0x000fe200078efcff */
[----:B------:R-:W-:Y:S01]  /*0b70*/  IMAD.HI.U32 R10, R8, R15, RZ ;  /* 0x0000000f080a7227 */ /* 0x000fe200078e00ff */
[----:B------:R-:W-:Y:S01]  /*0b80*/  IABS R14, R6 ;  /* 0x00000006000e7213 */ /* 0x000fe20000000000 */
[----:B------:R-:W-:Y:S01]  /*0b90*/  ULOP3.LUT UR4, UR4, 0x600000, URZ, 0xc0, !UPT ;  /* 0x0060000004047892 */ /* 0x000fe2000f8ec0ff */
[----:B------:R-:W-:Y:S01]  /*0ba0*/  ISETP.GE.AND P6, PT, R6, RZ, PT ;  /* 0x000000ff0600720c */ /* 0x000fe20003fc6270 */
[----:B------:R-:W-:Y:S01]  /*0bb0*/  @!P2 IMAD.IADD R23, R23, 0x1, -R29 ;  /* 0x000000011717a824 */ /* 0x000fe200078e0a1d */
[----:B------:R-:W-:Y:S01]  /*0bc0*/  ISETP.GT.U32.AND P5, PT, R29, R3, PT ;  /* 0x000000031d00720c */ /* 0x000fe20003fa4070 */
[----:B------:R-:W-:Y:S01]  /*0bd0*/  IMAD.HI.U32 R6, R8, R14, RZ ;  /* 0x0000000e08067227 */ /* 0x000fe200078e00ff */
[----:B------:R-:W-:-:S02]  /*0be0*/  IABS R16, R11 ;  /* 0x0000000b00107213 */ /* 0x000fc40000000000 */
[----:B------:R-:W-:Y:S01]  /*0bf0*/  ISETP.GT.U32.AND P2, PT, R29, R23, PT ;  /* 0x000000171d00720c */ /* 0x000fe20003f44070 */
[----:B------:R-:W-:Y:S01]  /*0c00*/  IMAD.MOV R10, RZ, RZ, -R10 ;  /* 0x000000ffff0a7224 */ /* 0x000fe200078e0a0a */
[----:B------:R-:W-:Y:S01]  /*0c10*/  IADD3 R6, PT, PT, -R6, RZ, RZ ;  /* 0x000000ff06067210 */ /* 0x000fe20007ffe1ff */
[----:B------:R-:W-:Y:S01]  /*0c20*/  IMAD.HI.U32 R13, R8, R19, RZ ;  /* 0x00000013080d7227 */ /* 0x000fe200078e00ff */
[----:B------:R-:W-:Y:S02]  /*0c30*/  IABS R17, R12 ;  /* 0x0000000c00117213 */ /* 0x000fe40000000000 */
[----:B------:R-:W-:Y:S01]  /*0c40*/  ISETP.GE.AND P4, PT, R11, RZ, PT ;  /* 0x000000ff0b00720c */ /* 0x000fe20003f86270 */
[----:B------:R-:W-:Y:S01]  /*0c50*/  IMAD R6, R29, R6, R14 ;  /* 0x000000061d067224 */ /* 0x000fe200078e020e */
[----:B------:R-:W-:Y:S01]  /*0c60*/  ISETP.GE.AND P0, PT, R12, RZ, PT ;  /* 0x000000ff0c00720c */ /* 0x000fe20003f06270 */
[----:B------:R-:W-:Y:S01]  /*0c70*/  IMAD.HI.U32 R11, R8, R16, RZ ;  /* 0x00000010080b7227 */ /* 0x000fe200078e00ff */
[----:B------:R-:W-:-:S02]  /*0c80*/  LOP3.LUT R37, R9, 0x28, RZ, 0xfc, !PT ;  /* 0x0000002809257812 */ /* 0x000fc400078efcff */
[----:B------:R-:W-:Y:S01]  /*0c90*/  LOP3.LUT R38, R9, 0x2c, RZ, 0xfc, !PT ;  /* 0x0000002c09267812 */ /* 0x000fe200078efcff */
[--C-:B------:R-:W-:Y:S01]  /*0ca0*/  @!P2 IMAD.IADD R23, R23, 0x1, -R29.reuse ;  /* 0x000000011717a824 */ /* 0x100fe200078e0a1d */
[----:B------:R-:W-:Y:S01]  /*0cb0*/  ISETP.GT.U32.AND P2, PT, R29, R6, PT ;  /* 0x000000061d00720c */ /* 0x000fe20003f44070 */
[----:B------:R-:W-:Y:S01]  /*0cc0*/  IMAD.HI.U32 R12, R8, R17, RZ ;  /* 0x00000011080c7227 */ /* 0x000fe200078e00ff */
[----:B------:R-:W-:Y:S02]  /*0cd0*/  IABS R24, R37 ;  /* 0x0000002500187213 */ /* 0x000fe40000000000 */
[----:B------:R-:W-:Y:S01]  /*0ce0*/  IABS R27, R38 ;  /* 0x00000026001b7213 */ /* 0x000fe20000000000 */
[----:B------:R-:W-:Y:S01]  /*0cf0*/  @!P5 IMAD.IADD R3, R3, 0x1, -R29 ;  /* 0x000000010303d824 */ /* 0x000fe200078e0a1d */
[----:B------:R-:W-:Y:S01]  /*0d00*/  IADD3 R20, PT, PT, -R12, RZ, RZ ;  /* 0x000000ff0c147210 */ /* 0x000fe20007ffe1ff */
[C---:B------:R-:W-:Y:S01]  /*0d10*/  IMAD R10, R29.reuse, R10, R15 ;  /* 0x0000000a1d0a7224 */ /* 0x040fe200078e020f */
[----:B------:R-:W-:Y:S01]  /*0d20*/  IABS R15, R33 ;  /* 0x00000021000f7213 */ /* 0x000fe20000000000 */
[----:B------:R-:W-:Y:S01]  /*0d30*/  IMAD.MOV R11, RZ, RZ, -R11 ;  /* 0x000000ffff0b7224 */ /* 0x000fe200078e0a0b */
[----:B------:R-:W-:Y:S01]  /*0d40*/  ISETP.GT.U32.AND P5, PT, R29, R3, PT ;  /* 0x000000031d00720c */ /* 0x000fe20003fa4070 */
[----:B------:R-:W-:Y:S01]  /*0d50*/  IMAD.MOV R22, RZ, RZ, -R13 ;  /* 0x000000ffff167224 */ /* 0x000fe200078e0a0d */
[----:B------:R-:W-:Y:S01]  /*0d60*/  LOP3.LUT R35, R9, 0x20, RZ, 0xfc, !PT ;  /* 0x0000002009237812 */ /* 0x000fe200078efcff */
[----:B------:R-:W-:Y:S01]  /*0d70*/  IMAD R12, R29, R11, R16 ;  /* 0x0000000b1d0c7224 */ /* 0x000fe200078e0210 */
[C---:B------:R-:W-:Y:S01]  /*0d80*/  LOP3.LUT R39, R9.reuse, 0x30, RZ, 0xfc, !PT ;  /* 0x0000003009277812 */ /* 0x040fe200078efcff */
[----:B------:R-:W-:Y:S01]  /*0d90*/  IMAD.HI.U32 R11, R8, R15, RZ ;  /* 0x0000000f080b7227 */ /* 0x000fe200078e00ff */
[----:B------:R-:W-:-:S02]  /*0da0*/  LOP3.LUT R40, R9, 0x34, RZ, 0xfc, !PT ;  /* 0x0000003409287812 */ /* 0x000fc400078efcff */
[----:B------:R-:W-:Y:S01]  /*0db0*/  LOP3.LUT R30, R9, 0x38, RZ, 0xfc, !PT ;  /* 0x00000038091e7812 */ /* 0x000fe200078efcff */
[----:B------:R-:W-:Y:S01]  /*0dc0*/  IMAD R13, R29, R20, R17 ;  /* 0x000000141d0d7224 */ /* 0x000fe200078e0211 */
[----:B------:R-:W-:Y:S01]  /*0dd0*/  IABS R20, R34 ;  /* 0x0000002200147213 */ /* 0x000fe20000000000 */
[----:B------:R-:W-:Y:S01]  /*0de0*/  @!P2 IMAD.IADD R6, R6, 0x1, -R29 ;  /* 0x000000010606a824 */ /* 0x000fe200078e0a1d */
[----:B------:R-:W-:Y:S01]  /*0df0*/  IADD3 R16, PT, PT, -R11, RZ, RZ ;  /* 0x000000ff0b107210 */ /* 0x000fe20007ffe1ff */
[C---:B------:R-:W-:Y:S01]  /*0e00*/  IMAD R14, R29.reuse, R22, R19 ;  /* 0x000000161d0e7224 */ /* 0x040fe200078e0213 */
[----:B------:R-:W-:Y:S01]  /*0e10*/  IABS R22, R36 ;  /* 0x0000002400167213 */ /* 0x000fe20000000000 */
[----:B------:R-:W-:Y:S01]  /*0e20*/  IMAD.HI.U32 R11, R8, R20, RZ ;  /* 0x00000014080b7227 */ /* 0x000fe200078e00ff */
[C---:B------:R-:W-:Y:S02]  /*0e30*/  ISETP.GT.U32.AND P2, PT, R29.reuse, R6, PT ;  /* 0x000000061d00720c */ /* 0x040fe40003f44070 */
[----:B------:R-:W-:Y:S01]  /*0e40*/  IABS R21, R35 ;  /* 0x0000002300157213 */ /* 0x000fe20000000000 */
[----:B------:R-:W-:Y:S01]  /*0e50*/  IMAD R15, R29, R16, R15 ;  /* 0x000000101d0f7224 */ /* 0x000fe200078e020f */
[----:B------:R-:W-:Y:S01]  /*0e60*/  IABS R28, R30 ;  /* 0x0000001e001c7213 */ /* 0x000fe20000000000 */
[----:B------:R-:W-:Y:S01]  /*0e70*/  @!P5 IMAD.IADD R3, R3, 0x1, -R29 ;  /* 0x000000010303d824 */ /* 0x000fe200078e0a1d */
[----:B------:R-:W-:Y:S01]  /*0e80*/  ISETP.GT.U32.AND P5, PT, R29, R10, PT ;  /* 0x0000000a1d00720c */ /* 0x000fe20003fa4070 */
[----:B------:R-:W-:-:S02]  /*0e90*/  IMAD.MOV R16, RZ, RZ, -R11 ;  /* 0x000000ffff107224 */ /* 0x000fc400078e0a0b */
[----:B------:R-:W-:-:S04]  /*0ea0*/  IMAD.HI.U32 R11, R8, R22, RZ ;  /* 0x00000016080b7227 */ /* 0x000fc800078e00ff */
[----:B------:R-:W-:-:S04]  /*0eb0*/  IMAD.HI.U32 R19, R8, R24, RZ ;  /* 0x0000001808137227 */ /* 0x000fc800078e00ff */
[----:B------:R-:W-:Y:S02]  /*0ec0*/  IMAD.MOV R11, RZ, RZ, -R11 ;  /* 0x000000ffff0b7224 */ /* 0x000fe400078e0a0b */
[----:B------:R-:W-:Y:S02]  /*0ed0*/  IMAD.MOV R25, RZ, RZ, -R19 ;  /* 0x000000ffff197224 */ /* 0x000fe400078e0a13 */
[C---:B------:R-:W-:Y:S01]  /*0ee0*/  IMAD R19, R29.reuse, R11, R22 ;  /* 0x0000000b1d137224 */ /* 0x040fe200078e0216 */
[----:B------:R-:W-:Y:S01]  /*0ef0*/  MOV R22, R27 ;  /* 0x0000001b00167202 */ /* 0x000fe20000000f00 */
[--C-:B------:R-:W-:Y:S01]  /*0f00*/  @!P2 IMAD.IADD R6, R6, 0x1, -R29.reuse ;  /* 0x000000010606a824 */ /* 0x100fe200078e0a1d */
[----:B------:R-:W-:Y:S01]  /*0f10*/  ISETP.GT.U32.AND P2, PT, R29, R12, PT ;  /* 0x0000000c1d00720c */ /* 0x000fe20003f44070 */
[----:B------:R-:W-:Y:S01]  /*0f20*/  @!P5 IMAD.IADD R10, R10, 0x1, -R29 ;  /* 0x000000010a0ad824 */ /* 0x000fe200078e0a1d */
[----:B------:R-:W-:Y:S01]  /*0f30*/  ISETP.GE.AND P5, PT, R9, RZ, PT ;  /* 0x000000ff0900720c */ /* 0x000fe20003fa6270 */
[----:B------:R-:W-:-:S04]  /*0f40*/  IMAD.HI.U32 R9, R8, R22, RZ ;  /* 0x0000001608097227 */ /* 0x000fc800078e00ff */
[----:B------:R-:W-:Y:S02]  /*0f50*/  IMAD.MOV R9, RZ, RZ, -R9 ;  /* 0x000000ffff097224 */ /* 0x000fe400078e0a09 */
[----:B------:R-:W-:Y:S02]  /*0f60*/  IMAD.MOV.U32 R11, RZ, RZ, R6 ;  /* 0x000000ffff0b7224 */ /* 0x000fe400078e0006 */
[C---:B------:R-:W-:Y:S01]  /*0f70*/  IMAD R22, R29.reuse, R9, R22 ;  /* 0x000000091d167224 */ /* 0x040fe200078e0216 */
[----:B------:R-:W-:Y:S01]  /*0f80*/  MOV R9, R3 ;  /* 0x0000000300097202 */ /* 0x000fe20000000f00 */
[----:B------:R-:W-:Y:S01]  /*0f90*/  @!P2 IMAD.IADD R12, R12, 0x1, -R29 ;  /* 0x000000010c0ca824 */ /* 0x000fe200078e0a1d */
[----:B------:R-:W-:Y:S01]  /*0fa0*/  ISETP.GT.U32.AND P2, PT, R29, R13, PT ;  /* 0x0000000d1d00720c */ /* 0x000fe20003f44070 */
[----:B------:R-:W-:Y:S01]  /*0fb0*/  IMAD.MOV.U32 R27, RZ, RZ, R23 ;  /* 0x000000ffff1b7224 */ /* 0x000fe200078e0017 */
[----:B------:R-:W-:Y:S01]  /*0fc0*/  @!P6 IADD3 R11, PT, PT, -R11, RZ, RZ ;  /* 0x000000ff0b0be210 */ /* 0x000fe20007ffe1ff */
[----:B------:R-:W-:Y:S01]  /*0fd0*/  @!P5 IMAD.MOV R9, RZ, RZ, -R9 ;  /* 0x000000ffff09d224 */ /* 0x000fe200078e0a09 */
[----:B------:R-:W-:Y:S01]  /*0fe0*/  ISETP.GT.U32.AND P5, PT, R29, R10, PT ;  /* 0x0000000a1d00720c */ /* 0x000fe20003fa4070 */
[----:B------:R-:W-:Y:S01]  /*0ff0*/  IMAD.HI.U32 R17, R8, R21, RZ ;  /* 0x0000001508117227 */ /* 0x000fe200078e00ff */
[----:B------:R-:W-:-:S02]  /*1000*/  @!P1 IADD3 R27, PT, PT, -R27, RZ, RZ ;  /* 0x000000ff1b1b9210 */ /* 0x000fc40007ffe1ff */
[C---:B------:R-:W-:Y:S01]  /*1010*/  ISETP.GT.U32.AND P6, PT, R29.reuse, R14, PT ;  /* 0x0000000e1d00720c */ /* 0x040fe20003fc4070 */
[C---:B------:R-:W-:Y:S01]  /*1020*/  IMAD R16, R29.reuse, R16, R20 ;  /* 0x000000101d107224 */ /* 0x040fe200078e0214 */
[----:B------:R-:W-:Y:S01]  /*1030*/  ISETP.GT.U32.AND P1, PT, R29, R12, PT ;  /* 0x0000000c1d00720c */ /* 0x000fe20003f24070 */
[----:B------:R-:W-:Y:S01]  /*1040*/  IMAD R2, R2, 0x100, R31 ;  /* 0x0000010002027824 */ /* 0x000fe200078e021f */
[----:B------:R-:W-:Y:S01]  /*1050*/  IADD3 R20, PT, PT, -R17, RZ, RZ ;  /* 0x000000ff11147210 */ /* 0x000fe20007ffe1ff */
[----:B------:R-:W-:-:S04]  /*1060*/  @!P2 IMAD.IADD R13, R13, 0x1, -R29 ;  /* 0x000000010d0da824 */ /* 0x000fc800078e0a1d */
[----:B------:R-:W-:Y:S01]  /*1070*/  @!P5 IMAD.IADD R10, R10, 0x1, -R29 ;  /* 0x000000010a0ad824 */ /* 0x000fe200078e0a1d */
[C---:B------:R-:W-:Y:S01]  /*1080*/  ISETP.GT.U32.AND P2, PT, R29.reuse, R13, PT ;  /* 0x0000000d1d00720c */ /* 0x040fe20003f44070 */
[C---:B------:R-:W-:Y:S01]  /*1090*/  IMAD R17, R29.reuse, R20, R21 ;  /* 0x000000141d117224 */ /* 0x040fe200078e0215 */
[C---:B------:R-:W-:Y:S01]  /*10a0*/  ISETP.GT.U32.AND P5, PT, R29.reuse, R15, PT ;  /* 0x0000000f1d00720c */ /* 0x040fe20003fa4070 */
[--C-:B------:R-:W-:Y:S01]  /*10b0*/  @!P6 IMAD.IADD R14, R14, 0x1, -R29.reuse ;  /* 0x000000010e0ee824 */ /* 0x100fe200078e0a1d */
[C---:B------:R-:W-:Y:S01]  /*10c0*/  ISETP.GT.U32.AND P6, PT, R29.reuse, R19, PT ;  /* 0x000000131d00720c */ /* 0x040fe20003fc4070 */
[----:B------:R-:W-:Y:S01]  /*10d0*/  @!P1 IMAD.IADD R12, R12, 0x1, -R29 ;  /* 0x000000010c0c9824 */ /* 0x000fe200078e0a1d */
[C---:B------:R-:W-:Y:S01]  /*10e0*/  ISETP.GT.U32.AND P1, PT, R29.reuse, R16, PT ;  /* 0x000000101d00720c */ /* 0x040fe20003f24070 */
[----:B------:R-:W-:Y:S01]  /*10f0*/  IMAD R20, R29, R25, R24 ;  /* 0x000000191d147224 */ /* 0x000fe200078e0218 */
[----:B------:R-:W-:Y:S01]  /*1100*/  IABS R24, R39 ;  /* 0x0000002700187213 */ /* 0x000fe20000000000 */
[----:B------:R-:W-:Y:S01]  /*1110*/  @!P3 IMAD.MOV R10, RZ, RZ, -R10 ;  /* 0x000000ffff0ab224 */ /* 0x000fe200078e0a0a */
[----:B------:R-:W-:Y:S01]  /*1120*/  IABS R25, R40 ;  /* 0x0000002800197213 */ /* 0x000fe20000000000 */
[----:B------:R-:W-:-:S02]  /*1130*/  @!P4 IMAD.MOV R12, RZ, RZ, -R12 ;  /* 0x000000ffff0cc224 */ /* 0x000fc400078e0a0c */
[----:B------:R-:W-:Y:S01]  /*1140*/  @!P2 IADD3 R13, PT, PT, R13, -R29, RZ ;  /* 0x8000001d0d0da210 */ /* 0x000fe20007ffe0ff */
[----:B------:R-:W-:Y:S01]  /*1150*/  IMAD.HI.U32 R21, R8, R24, RZ ;  /* 0x0000001808157227 */ /* 0x000fe200078e00ff */
[----:B------:R-:W-:-:S03]  /*1160*/  ISETP.GT.U32.AND P2, PT, R29, R17, PT ;  /* 0x000000111d00720c */ /* 0x000fc60003f44070 */
[----:B------:R-:W-:Y:S01]  /*1170*/  @!P5 IMAD.IADD R15, R15, 0x1, -R29 ;  /* 0x000000010f0fd824 */ /* 0x000fe200078e0a1d */
[C---:B------:R-:W-:Y:S01]  /*1180*/  ISETP.GT.U32.AND P5, PT, R29.reuse, R14, PT ;  /* 0x0000000e1d00720c */ /* 0x040fe20003fa4070 */
[----:B------:R-:W-:Y:S01]  /*1190*/  IMAD.HI.U32 R3, R8, R25, RZ ;  /* 0x0000001908037227 */ /* 0x000fe200078e00ff */
[----:B------:R-:W-:Y:S02]  /*11a0*/  @!P1 IADD3 R16, PT, PT, R16, -R29, RZ ;  /* 0x8000001d10109210 */ /* 0x000fe40007ffe0ff */
[----:B------:R-:W-:Y:S01]  /*11b0*/  ISETP.GT.U32.AND P1, PT, R29, R15, PT ;  /* 0x0000000f1d00720c */ /* 0x000fe20003f24070 */
[----:B------:R-:W-:-:S04]  /*11c0*/  IMAD.HI.U32 R8, R8, R28, RZ ;  /* 0x0000001c08087227 */ /* 0x000fc800078e00ff */
[----:B------:R-:W-:Y:S02]  /*11d0*/  IMAD.MOV R21, RZ, RZ, -R21 ;  /* 0x000000ffff157224 */ /* 0x000fe400078e0a15 */
[----:B------:R-:W-:Y:S01]  /*11e0*/  IMAD.MOV R6, RZ, RZ, -R3 ;  /* 0x000000ffff067224 */ /* 0x000fe200078e0a03 */
[----:B------:R-:W-:Y:S01]  /*11f0*/  IADD3 R3, PT, PT, R2, 0x80, RZ ;  /* 0x0000008002037810 */ /* 0x000fe20007ffe0ff */
[----:B------:R-:W-:Y:S02]  /*1200*/  IMAD.MOV R8, RZ, RZ, -R8 ;  /* 0x000000ffff087224 */ /* 0x000fe400078e0a08 */
[C---:B------:R-:W-:Y:S02]  /*1210*/  IMAD R23, R29.reuse, R21, R24 ;  /* 0x000000151d177224 */ /* 0x040fe400078e0218 */
[C---:B------:R-:W-:Y:S02]  /*1220*/  IMAD R24, R29.reuse, R6, R25 ;  /* 0x000000061d187224 */ /* 0x040fe400078e0219 */
[----:B------:R-:W-:Y:S01]  /*1230*/  IMAD R25, R29, R8, R28 ;  /* 0x000000081d197224 */ /* 0x000fe200078e021c */
[----:B------:R-:W-:Y:S01]  /*1240*/  IABS R8, R2 ;  /* 0x0000000200087213 */ /* 0x000fe20000000000 */
[--C-:B------:R-:W-:Y:S01]  /*1250*/  @!P2 IMAD.IADD R17, R17, 0x1, -R29.reuse ;  /* 0x000000011111a824 */ /* 0x100fe200078e0a1d */
[----:B------:R-:W-:Y:S01]  /*1260*/  ISETP.GT.U32.AND P2, PT, R29, R16, PT ;  /* 0x000000101d00720c */ /* 0x000fe20003f44070 */
[--C-:B------:R-:W-:Y:S01]  /*1270*/  @!P6 IMAD.IADD R19, R19, 0x1, -R29.reuse ;  /* 0x000000011313e824 */ /* 0x100fe200078e0a1d */
[----:B------:R-:W-:Y:S01]  /*1280*/  IABS R28, R3 ;  /* 0x00000003001c7213 */ /* 0x000fe20000000000 */
[----:B------:R-:W-:Y:S01]  /*1290*/  @!P5 IMAD.IADD R14, R14, 0x1, -R29 ;  /* 0x000000010e0ed824 */ /* 0x000fe200078e0a1d */
[----:B------:R-:W-:Y:S01]  /*12a0*/  ISETP.GT.U32.AND P5, PT, R29, R20, PT ;  /* 0x000000141d00720c */ /* 0x000fe20003fa4070 */
[----:B------:R-:W-:Y:S01]  /*12b0*/  IMAD.HI.U32 R6, R7, R8, RZ ;  /* 0x0000000807067227 */ /* 0x000fe200078e00ff */
[----:B------:R-:W-:-:S02]  /*12c0*/  ISETP.GT.U32.AND P6, PT, R29, R19, PT ;  /* 0x000000131d00720c */ /* 0x000fc40003fc4070 */
[----:B------:R-:W-:Y:S01]  /*12d0*/  ISETP.GT.U32.AND P3, PT, R29, R17, PT ;  /* 0x000000111d00720c */ /* 0x000fe20003f64070 */
[----:B------:R-:W-:Y:S01]  /*12e0*/  IMAD.HI.U32 R7, R7, R28, RZ ;  /* 0x0000001c07077227 */ /* 0x000fe200078e00ff */
[----:B------:R-:W-:-:S03]  /*12f0*/  IADD3 R21, PT, PT, -R6, RZ, RZ ;  /* 0x000000ff06157210 */ /* 0x000fc60007ffe1ff */
[----:B------:R-:W-:Y:S02]  /*1300*/  IMAD.MOV R7, RZ, RZ, -R7 ;  /* 0x000000ffff077224 */ /* 0x000fe400078e0a07 */
[--C-:B------:R-:W-:Y:S01]  /*1310*/  @!P1 IMAD.IADD R15, R15, 0x1, -R29.reuse ;  /* 0x000000010f0f9824 */ /* 0x100fe200078e0a1d */
[C---:B------:R-:W-:Y:S01]  /*1320*/  ISETP.GT.U32.AND P1, PT, R29.reuse, R22, PT ;  /* 0x000000161d00720c */ /* 0x040fe20003f24070 */
[--C-:B------:R-:W-:Y:S01]  /*1330*/  @!P2 IMAD.IADD R16, R16, 0x1, -R29.reuse ;  /* 0x000000011010a824 */ /* 0x100fe200078e0a1d */
[C---:B------:R-:W-:Y:S01]  /*1340*/  ISETP.GT.U32.AND P2, PT, R29.reuse, R23, PT ;  /* 0x000000171d00720c */ /* 0x040fe20003f44070 */
[--C-:B------:R-:W-:Y:S01]  /*1350*/  @!P5 IMAD.IADD R20, R20, 0x1, -R29.reuse ;  /* 0x000000011414d824 */ /* 0x100fe200078e0a1d */
[----:B------:R-:W-:Y:S01]  /*1360*/  ISETP.GT.U32.AND P5, PT, R29, R25, PT ;  /* 0x000000191d00720c */ /* 0x000fe20003fa4070 */
[----:B------:R-:W-:Y:S01]  /*1370*/  IMAD R7, R26, R7, R28 ;  /* 0x000000071a077224 */ /* 0x000fe200078e021c */
[----:B------:R-:W-:Y:S01]  /*1380*/  @!P3 IADD3 R17, PT, PT, R17, -R29, RZ ;  /* 0x8000001d1111b210 */ /* 0x000fe20007ffe0ff */
[----:B------:R-:W-:Y:S01]  /*1390*/  @!P6 IMAD.IADD R19, R19, 0x1, -R29 ;  /* 0x000000011313e824 */ /* 0x000fe200078e0a1d */
[----:B------:R-:W-:Y:S01]  /*13a0*/  ISETP.GE.AND P6, PT, R32, RZ, PT ;  /* 0x000000ff2000720c */ /* 0x000fe20003fc6270 */
[----:B------:R-:W-:Y:S01]  /*13b0*/  @!P0 IMAD.MOV R13, RZ, RZ, -R13 ;  /* 0x000000ffff0d8224 */ /* 0x000fe200078e0a0d */
[----:B------:R-:W-:Y:S01]  /*13c0*/  ISETP.GT.U32.AND P3, PT, R29, R24, PT ;  /* 0x000000181d00720c */ /* 0x000fe20003f64070 */
[C---:B------:R-:W-:Y:S01]  /*13d0*/  IMAD R6, R26.reuse, R21, R8 ;  /* 0x000000151a067224 */ /* 0x040fe200078e0208 */
[----:B------:R-:W-:Y:S01]  /*13e0*/  ISETP.GT.U32.AND P0, PT, R26, R7, PT ;  /* 0x000000071a00720c */ /* 0x000fe20003f04070 */
[--C-:B------:R-:W-:Y:S01]  /*13f0*/  @!P1 IMAD.IADD R22, R22, 0x1, -R29.reuse ;  /* 0x0000000116169824 */ /* 0x100fe200078e0a1d */
[----:B------:R-:W-:Y:S01]  /*1400*/  ISETP.GE.AND P1, PT, R33, RZ, PT ;  /* 0x000000ff2100720c */ /* 0x000fe20003f26270 */
[----:B------:R-:W-:Y:S01]  /*1410*/  @!P2 IMAD.IADD R23, R23, 0x1, -R29 ;  /* 0x000000011717a824 */ /* 0x000fe200078e0a1d */
[----:B------:R-:W-:-:S02]  /*1420*/  ISETP.GT.U32.AND P4, PT, R26, R6, PT ;  /* 0x000000061a00720c */ /* 0x000fc40003f84070 */
[----:B------:R-:W-:Y:S02]  /*1430*/  @!P5 IADD3 R25, PT, PT, R25, -R29, RZ ;  /* 0x8000001d1919d210 */ /* 0x000fe40007ffe0ff */
[C---:B------:R-:W-:Y:S01]  /*1440*/  ISETP.GT.U32.AND P5, PT, R29.reuse, R20, PT ;  /* 0x000000141d00720c */ /* 0x040fe20003fa4070 */
[----:B------:R-:W-:Y:S01]  /*1450*/  @!P6 IMAD.MOV R14, RZ, RZ, -R14 ;  /* 0x000000ffff0ee224 */ /* 0x000fe200078e0a0e */
[----:B------:R-:W-:Y:S01]  /*1460*/  ISETP.GT.U32.AND P6, PT, R29, R23, PT ;  /* 0x000000171d00720c */ /* 0x000fe20003fc4070 */
[----:B------:R-:W-:Y:S01]  /*1470*/  @!P3 IMAD.IADD R24, R24, 0x1, -R29 ;  /* 0x000000011818b824 */ /* 0x000fe200078e0a1d */
[----:B------:R-:W-:Y:S01]  /*1480*/  ISETP.GE.AND P3, PT, R35, RZ, PT ;  /* 0x000000ff2300720c */ /* 0x000fe20003f66270 */
[--C-:B------:R-:W-:Y:S01]  /*1490*/  @!P0 IMAD.IADD R7, R7, 0x1, -R26.reuse ;  /* 0x0000000107078824 */ /* 0x100fe200078e0a1a */
[----:B------:R-:W-:Y:S02]  /*14a0*/  ISETP.GE.AND P2, PT, R34, RZ, PT ;  /* 0x000000ff2200720c */ /* 0x000fe40003f46270 */
[----:B------:R-:W-:Y:S01]  /*14b0*/  @!P1 IADD3 R15, PT, PT, -R15, RZ, RZ ;  /* 0x000000ff0f0f9210 */ /* 0x000fe20007ffe1ff */
[----:B------:R-:W-:Y:S01]  /*14c0*/  @!P4 IMAD.IADD R6, R6, 0x1, -R26 ;  /* 0x000000010606c824 */ /* 0x000fe200078e0a1a */
[----:B------:R-:W-:-:S02]  /*14d0*/  ISETP.GT.U32.AND P0, PT, R26, R7, PT ;  /* 0x000000071a00720c */ /* 0x000fc40003f04070 */
[----:B------:R-:W-:Y:S01]  /*14e0*/  ISETP.GT.U32.AND P1, PT, R29, R22, PT ;  /* 0x000000161d00720c */ /* 0x000fe20003f24070 */
[--C-:B------:R-:W-:Y:S01]  /*14f0*/  @!P5 IMAD.IADD R20, R20, 0x1, -R29.reuse ;  /* 0x000000011414d824 */ /* 0x100fe200078e0a1d */
[----:B------:R-:W-:Y:S01]  /*1500*/  ISETP.GE.AND P5, PT, R36, RZ, PT ;  /* 0x000000ff2400720c */ /* 0x000fe20003fa6270 */
[--C-:B------:R-:W-:Y:S01]  /*1510*/  @!P6 IMAD.IADD R23, R23, 0x1, -R29.reuse ;  /* 0x000000011717e824 */ /* 0x100fe200078e0a1d */
[----:B------:R-:W-:Y:S02]  /*1520*/  ISETP.GE.AND P6, PT, R38, RZ, PT ;  /* 0x000000ff2600720c */ /* 0x000fe40003fc6270 */
[----:B------:R-:W-:Y:S01]  /*1530*/  @!P3 IADD3 R17, PT, PT, -R17, RZ, RZ ;  /* 0x000000ff1111b210 */ /* 0x000fe20007ffe1ff */
[----:B------:R-:W-:Y:S01]  /*1540*/  @!P2 IMAD.MOV R16, RZ, RZ, -R16 ;  /* 0x000000ffff10a224 */ /* 0x000fe200078e0a10 */
[----:B------:R-:W-:Y:S02]  /*1550*/  ISETP.GT.U32.AND P3, PT, R26, R6, PT ;  /* 0x000000061a00720c */ /* 0x000fe40003f64070 */
[----:B------:R-:W-:Y:S01]  /*1560*/  MOV R21, R19 ;  /* 0x0000001300157202 */ /* 0x000fe20000000f00 */
[----:B------:R-:W-:Y:S01]  /*1570*/  @!P0 IMAD.IADD R7, R7, 0x1, -R26 ;  /* 0x0000000107078824 */ /* 0x000fe200078e0a1a */
[C---:B------:R-:W-:Y:S01]  /*1580*/  ISETP.GT.U32.AND P4, PT, R29.reuse, R25, PT ;  /* 0x000000191d00720c */ /* 0x040fe20003f84070 */
[----:B------:R-:W-:Y:S01]  /*1590*/  @!P1 IMAD.IADD R22, R22, 0x1, -R29 ;  /* 0x0000000116169824 */ /* 0x000fe200078e0a1d */
[----:B------:R-:W-:Y:S01]  /*15a0*/  ISETP.GE.AND P0, PT, R2, RZ, PT ;  /* 0x000000ff0200720c */ /* 0x000fe20003f06270 */
[----:B------:R-:W-:Y:S01]  /*15b0*/  @!P5 IMAD.MOV R21, RZ, RZ, -R21 ;  /* 0x000000ffff15d224 */ /* 0x000fe200078e0a15 */
[----:B------:R-:W-:Y:S01]  /*15c0*/  ISETP.GT.U32.AND P2, PT, R29, R24, PT ;  /* 0x000000181d00720c */ /* 0x000fe20003f44070 */
[----:B------:R-:W1:Y:S01]  /*15d0*/  LDC R19, c[0x0][0x3a0] ;  /* 0x0000e800ff137b82 */ /* 0x000e620000000800 */
[----:B------:R-:W-:Y:S01]  /*15e0*/  ISETP.NE.AND P5, PT, R5, RZ, PT ;  /* 0x000000ff0500720c */ /* 0x000fe20003fa5270 */
[----:B------:R-:W-:Y:S01]  /*15f0*/  @!P6 IMAD.MOV R22, RZ, RZ, -R22 ;  /* 0x000000ffff16e224 */ /* 0x000fe200078e0a16 */
[----:B------:R-:W-:Y:S01]  /*1600*/  LOP3.LUT R8, RZ, R5, RZ, 0x33, !PT ;  /* 0x00000005ff087212 */ /* 0x000fe200078e33ff */
[----:B------:R-:W-:Y:S01]  /*1610*/  @!P3 IMAD.IADD R6, R6, 0x1, -R26 ;  /* 0x000000010606b824 */ /* 0x000fe200078e0a1a */
[----:B------:R-:W-:-:S02]  /*1620*/  ISETP.GE.AND P6, PT, R3, RZ, PT ;  /* 0x000000ff0300720c */ /* 0x000fc40003fc6270 */
[C---:B------:R-:W-:Y:S01]  /*1630*/  SEL R11, R8.reuse, R11, !P5 ;  /* 0x0000000b080b7207 */ /* 0x040fe20006800000 */
[----:B------:R-:W-:Y:S01]  /*1640*/  @!P4 IMAD.IADD R25, R25, 0x1, -R29 ;  /* 0x000000011919c824 */ /* 0x000fe200078e0a1d */
[C---:B------:R-:W-:Y:S01]  /*1650*/  SEL R9, R8.reuse, R9, !P5 ;  /* 0x0000000908097207 */ /* 0x040fe20006800000 */
[----:B------:R-:W-:Y:S01]  /*1660*/  @!P0 IMAD.MOV R6, RZ, RZ, -R6 ;  /* 0x000000ffff068224 */ /* 0x000fe200078e0a06 */
[----:B------:R-:W-:Y:S01]  /*1670*/  SEL R14, R8, R14, !P5 ;  /* 0x0000000e080e7207 */ /* 0x000fe20006800000 */
[----:B-----5:R-:W-:Y:S01]  /*1680*/  IMAD R53, R11, UR7, RZ ;  /* 0x000000070b357c24 */ /* 0x020fe2000f8e02ff */
[----:B------:R-:W-:Y:S01]  /*1690*/  ISETP.GE.AND P4, PT, R40, RZ, PT ;  /* 0x000000ff2800720c */ /* 0x000fe20003f86270 */
[----:B------:R-:W-:Y:S01]  /*16a0*/  IMAD R54, R9, UR7, RZ ;  /* 0x0000000709367c24 */ /* 0x000fe2000f8e02ff */
[----:B------:R-:W-:Y:S01]  /*16b0*/  SEL R12, R8, R12, !P5 ;  /* 0x0000000c080c7207 */ /* 0x000fe20006800000 */
[----:B------:R-:W-:Y:S01]  /*16c0*/  IMAD R49, R14, UR7, RZ ;  /* 0x000000070e317c24 */ /* 0x000fe2000f8e02ff */
[----:B------:R-:W-:-:S02]  /*16d0*/  LEA R244, P0, R216, UR14, 0x2 ;  /* 0x0000000ed8f47c11 */ /* 0x000fc4000f8010ff */
[----:B------:R-:W-:Y:S01]  /*16e0*/  ISETP.GE.AND P1, PT, R37, RZ, PT ;  /* 0x000000ff2500720c */ /* 0x000fe20003f26270 */
[----:B------:R-:W-:Y:S01]  /*16f0*/  IMAD R51, R12, UR7, RZ ;  /* 0x000000070c337c24 */ /* 0x000fe2000f8e02ff */
[----:B------:R-:W-:Y:S01]  /*1700*/  @!P2 IADD3 R24, PT, PT, R24, -R29, RZ ;  /* 0x8000001d1818a210 */ /* 0x000fe20007ffe0ff */
[----:B------:R-:W-:Y:S01]  /*1710*/  STL [R1+0x9c], R54 ;  /* 0x00009c3601007387 */ /* 0x000fe20000100800 */
[----:B------:R-:W-:Y:S02]  /*1720*/  ISETP.GE.AND P3, PT, R30, RZ, PT ;  /* 0x000000ff1e00720c */ /* 0x000fe40003f66270 */
[----:B------:R-:W-:Y:S01]  /*1730*/  ISETP.GE.AND P2, PT, R39, RZ, PT ;  /* 0x000000ff2700720c */ /* 0x000fe20003f46270 */
[----:B------:R-:W-:Y:S01]  /*1740*/  @!P4 IMAD.MOV R24, RZ, RZ, -R24 ;  /* 0x000000ffff18c224 */ /* 0x000fe200078e0a18 */
[C---:B------:R-:W-:Y:S01]  /*1750*/  SEL R15, R8.reuse, R15, !P5 ;  /* 0x0000000f080f7207 */ /* 0x040fe20006800000 */
[----:B------:R-:W-:Y:S01]  /*1760*/  STL [R1+0x98], R53 ;  /* 0x0000983501007387 */ /* 0x000fe20000100800 */
[----:B------:R-:W-:-:S02]  /*1770*/  SEL R10, R8, R10, !P5 ;  /* 0x0000000a080a7207 */ /* 0x000fc40006800000 */
[----:B------:R-:W-:Y:S01]  /*1780*/  LEA.HI.X.SX32 R30, R216, UR15, 0x2, P0 ;  /* 0x0000000fd81e7c11 */ /* 0x000fe200080f16ff */
[----:B------:R-:W-:Y:S01]  /*1790*/  IMAD R48, R15, UR7, RZ ;  /* 0x000000070f307c24 */ /* 0x000fe2000f8e02ff */
[-C--:B------:R-:W-:Y:S01]  /*17a0*/  LEA R14, P0, R53, R244.reuse, 0x2 ;  /* 0x000000f4350e7211 */ /* 0x080fe200078010ff */
[----:B------:R-:W-:Y:S01]  /*17b0*/  IMAD R52, R10, UR7, RZ ;  /* 0x000000070a347c24 */ /* 0x000fe2000f8e02ff */
[----:B------:R-:W-:Y:S01]  /*17c0*/  SEL R13, R8, R13, !P5 ;  /* 0x0000000d080d7207 */ /* 0x000fe20006800000 */
[----:B------:R-:W-:Y:S01]  /*17d0*/  @!P1 IMAD.MOV R20, RZ, RZ, -R20 ;  /* 0x000000ffff149224 */ /* 0x000fe200078e0a14 */
[----:B------:R-:W-:Y:S01]  /*17e0*/  @!P6 IADD3 R7, PT, PT, -R7, RZ, RZ ;  /* 0x000000ff0707e210 */ /* 0x000fe20007ffe1ff */
[----:B------:R-:W-:Y:S01]  /*17f0*/  @!P3 IMAD.MOV R25, RZ, RZ, -R25 ;  /* 0x000000ffff19b224 */ /* 0x000fe200078e0a19 */
[----:B------:R-:W-:Y:S01]  /*1800*/  LEA R28, P6, R54, R244, 0x2 ;  /* 0x000000f4361c7211 */ /* 0x000fe200078c10ff */
[----:B------:R-:W-:Y:S01]  /*1810*/  IMAD R50, R13, UR7, RZ ;  /* 0x000000070d327c24 */ /* 0x000fe2000f8e02ff */
[----:B------:R-:W-:Y:S01]  /*1820*/  LEA.HI.X.SX32 R15, R53, R30, 0x2, P0 ;  /* 0x0000001e350f7211 */ /* 0x000fe200000f16ff */
[----:B------:R-:W-:Y:S01]  /*1830*/  STL [R1+0x94], R52 ;  /* 0x0000943401007387 */ /* 0x000fe20000100800 */
[----:B------:R-:W-:-:S02]  /*1840*/  SEL R16, R8, R16, !P5 ;  /* 0x0000001008107207 */ /* 0x000fc40006800000 */
[C---:B------:R-:W-:Y:S01]  /*1850*/  LEA R12, P0, R51.reuse, R244, 0x2 ;  /* 0x000000f4330c7211 */ /* 0x040fe200078010ff */
[----:B------:R-:W-:Y:S01]  /*1860*/  STL [R1+0x90], R51 ;  /* 0x0000903301007387 */ /* 0x000fe20000100800 */
[----:B------:R-:W-:Y:S01]  /*1870*/  LEA.HI.X.SX32 R29, R54, R30, 0x2, P6 ;  /* 0x0000001e361d7211 */ /* 0x000fe200030f16ff */
[----:B------:R-:W-:Y:S01]  /*1880*/  IMAD R47, R16, UR7, RZ ;  /* 0x00000007102f7c24 */ /* 0x000fe2000f8e02ff */
[----:B------:R-:W-:Y:S01]  /*1890*/  LEA R26, P6, R52, R244, 0x2 ;  /* 0x000000f4341a7211 */ /* 0x000fe200078c10ff */
[----:B------:R-:W-:Y:S01]  /*18a0*/  STL [R1+0x8c], R50 ;  /* 0x00008c3201007387 */ /* 0x000fe20000100800 */
[----:B------:R-:W-:Y:S02]  /*18b0*/  LEA.HI.X.SX32 R13, R51, R30, 0x2, P0 ;  /* 0x0000001e330d7211 */ /* 0x000fe400000f16ff */
[----:B------:R-:W-:Y:S01]  /*18c0*/  @!P2 IADD3 R23, PT, PT, -R23, RZ, RZ ;  /* 0x000000ff1717a210 */ /* 0x000fe20007ffe1ff */
[----:B------:R-:W-:Y:S01]  /*18d0*/  STL [R1+0x88], R49 ;  /* 0x0000883101007387 */ /* 0x000fe20000100800 */
[----:B------:R-:W-:-:S02]  /*18e0*/  SEL R21, R8, R21, !P5 ;  /* 0x0000001508157207 */ /* 0x000fc40006800000 */
[----:B------:R-:W-:Y:S01]  /*18f0*/  ISETP.NE.AND P1, PT, R4, RZ, PT ;  /* 0x000000ff0400720c */ /* 0x000fe20003f25270 */
[----:B------:R-:W-:Y:S01]  /*1900*/  STL [R1+0x84], R48 ;  /* 0x0000843001007387 */ /* 0x000fe20000100800 */
[----:B------:R-:W-:Y:S01]  /*1910*/  LOP3.LUT R5, RZ, R4, RZ, 0x33, !PT ;  /* 0x00000004ff057212 */ /* 0x000fe200078e33ff */
[----:B-1----:R-:W-:Y:S01]  /*1920*/  VIADD R4, R19, 0xffffffff ;  /* 0xffffffff13047836 */ /* 0x002fe20000000000 */
[----:B------:R-:W-:Y:S01]  /*1930*/  LEA R10, P0, R49, R244, 0x2 ;  /* 0x000000f4310a7211 */ /* 0x000fe200078010ff */
[----:B------:R-:W-:Y:S01]  /*1940*/  IMAD R45, R21, UR7, RZ ;  /* 0x00000007152d7c24 */ /* 0x000fe2000f8e02ff */
[C---:B------:R-:W-:Y:S01]  /*1950*/  SEL R219, R8.reuse, R27, !P5 ;  /* 0x0000001b08db7207 */ /* 0x040fe20006800000 */
[----:B------:R-:W-:Y:S01]  /*1960*/  STL [R1+0x80], R47 ;  /* 0x0000802f01007387 */ /* 0x000fe20000100800 */
[C---:B------:R-:W-:Y:S02]  /*1970*/  SEL R22, R8.reuse, R22, !P5 ;  /* 0x0000001608167207 */ /* 0x040fe40006800000 */
[----:B------:R-:W-:Y:S01]  /*1980*/  SEL R32, R8, R24, !P5 ;  /* 0x0000001808207207 */ /* 0x000fe20006800000 */
[----:B------:R-:W-:Y:S01]  /*1990*/  IMAD R219, R219, UR7, RZ ;  /* 0x00000007dbdb7c24 */ /* 0x000fe2000f8e02ff */
[----:B------:R-:W-:Y:S01]  /*19a0*/  LEA.HI.X.SX32 R27, R52, R30, 0x2, P6 ;  /* 0x0000001e341b7211 */ /* 0x000fe200030f16ff */
[----:B------:R-:W-:Y:S01]  /*19b0*/  IMAD R43, R22, UR7, RZ ;  /* 0x00000007162b7c24 */ /* 0x000fe2000f8e02ff */
[----:B------:R-:W-:Y:S01]  /*19c0*/  SEL R17, R8, R17, !P5 ;  /* 0x0000001108117207 */ /* 0x000fe20006800000 */
[----:B------:R-:W-:Y:S01]  /*19d0*/  IMAD R34, R32, UR7, RZ ;  /* 0x0000000720227c24 */ /* 0x000fe2000f8e02ff */
[----:B------:R-:W-:-:S02]  /*19e0*/  SEL R20, R8, R20, !P5 ;  /* 0x0000001408147207 */ /* 0x000fc40006800000 */
[C---:B------:R-:W-:Y:S01]  /*19f0*/  SEL R23, R8.reuse, R23, !P5 ;  /* 0x0000001708177207 */ /* 0x040fe20006800000 */
[----:B------:R-:W-:Y:S01]  /*1a00*/  IMAD R46, R17, UR7, RZ ;  /* 0x00000007112e7c24 */ /* 0x000fe2000f8e02ff */
[----:B------:R-:W-:Y:S01]  /*1a10*/  SEL R33, R8, R25, !P5 ;  /* 0x0000001908217207 */ /* 0x000fe20006800000 */
[----:B------:R-:W-:Y:S01]  /*1a20*/  IMAD R44, R20, UR7, RZ ;  /* 0x00000007142c7c24 */ /* 0x000fe2000f8e02ff */
[----:B------:R-:W-:Y:S01]  /*1a30*/  SEL R212, R5, R6, !P1 ;  /* 0x0000000605d47207 */ /* 0x000fe20004800000 */
[----:B------:R-:W-:Y:S01]  /*1a40*/  IMAD R35, R23, UR7, RZ ;  /* 0x0000000717237c24 */ /* 0x000fe2000f8e02ff */
[----:B------:R-:W-:Y:S01]  /*1a50*/  LEA R24, P6, R50, R244, 0x2 ;  /* 0x000000f432187211 */ /* 0x000fe200078c10ff */
[----:B------:R-:W-:Y:S01]  /*1a60*/  IMAD R32, R33, UR7, RZ ;  /* 0x0000000721207c24 */ /* 0x000fe2000f8e02ff */
[----:B------:R-:W-:Y:S01]  /*1a70*/  LEA.HI.X.SX32 R11, R49, R30, 0x2, P0 ;  /* 0x0000001e310b7211 */ /* 0x000fe200000f16ff */
[----:B------:R-:W-:Y:S01]  /*1a80*/  IMAD R212, R212, UR6, RZ ;  /* 0x00000006d4d47c24 */ /* 0x000fe2000f8e02ff */
[----:B------:R-:W-:Y:S01]  /*1a90*/  IADD3 R6, PT, PT, R19, -0x4, RZ ;  /* 0xfffffffc13067810 */ /* 0x000fe20007ffe0ff */
[----:B------:R-:W-:Y:S01]  /*1aa0*/  STL [R1+0x7c], R46 ;  /* 0x00007c2e01007387 */ /* 0x000fe20000100800 */
[----:B------:R-:W-:Y:S01]  /*1ab0*/  LEA R8, P0, R47, R244, 0x2 ;  /* 0x000000f42f087211 */ /* 0x000fe200078010ff */
[----:B------:R-:W-:Y:S01]  /*1ac0*/  IMAD.SHL.U32 R33, R212, 0x4, RZ ;  /* 0x00000004d4217824 */ /* 0x000fe200078e00ff */
[----:B------:R-:W-:Y:S01]  /*1ad0*/  ISETP.GE.U32.AND P2, PT, R4, 0x7fffffe0, PT ;  /* 0x7fffffe00400780c */ /* 0x000fe20003f46070 */
[----:B------:R-:W-:Y:S01]  /*1ae0*/  VIADD R4, R19, 0xfffffffe ;  /* 0xfffffffe13047836 */ /* 0x000fe20000000000 */
[----:B------:R-:W-:Y:S01]  /*1af0*/  LEA.HI.X.SX32 R25, R50, R30, 0x2, P6 ;  /* 0x0000001e32197211 */ /* 0x000fe200030f16ff */
[----:B------:R-:W-:Y:S01]  /*1b00*/  STL [R1+0x78], R45 ;  /* 0x0000782d01007387 */ /* 0x000fe20000100800 */
[----:B------:R-:W-:Y:S01]  /*1b10*/  ISETP.GE.U32.AND P5, PT, R6, 0x7fffffdd, PT ;  /* 0x7fffffdd0600780c */ /* 0x000fe20003fa6070 */
[----:B------:R-:W-:Y:S01]  /*1b20*/  UMOV UR7, 0x1 ;  /* 0x0000000100077882 */ /* 0x000fe20000000000 */
[----:B------:R-:W-:Y:S01]  /*1b30*/  LEA R22, P6, R48, R244, 0x2 ;  /* 0x000000f430167211 */ /* 0x000fe200078c10ff */
[----:B------:R-:W-:Y:S01]  /*1b40*/  STL [R1+0x74], R44 ;  /* 0x0000742c01007387 */ /* 0x000fe20000100800 */
[----:B------:R-:W-:-:S02]  /*1b50*/  LEA.HI.X.SX32 R9, R47, R30, 0x2, P0 ;  /* 0x0000001e2f097211 */ /* 0x000fc400000f16ff */
[----:B------:R-:W-:Y:S01]  /*1b60*/  LEA R6, P0, R45, R244, 0x2 ;  /* 0x000000f42d067211 */ /* 0x000fe200078010ff */
[----:B------:R-:W-:Y:S01]  /*1b70*/  STL [R1+0x70], R43 ;  /* 0x0000702b01007387 */ /* 0x000fe20000100800 */
[----:B------:R-:W-:Y:S01]  /*1b80*/  SEL R214, R5, R7, !P1 ;  /* 0x0000000705d67207 */ /* 0x000fe20004800000 */
[----:B------:R-:W-:Y:S01]  /*1b90*/  VIADD R5, R19, 0xfffffffd ;  /* 0xfffffffd13057836 */ /* 0x000fe20000000000 */
[----:B------:R-:W-:Y:S01]  /*1ba0*/  LEA.HI.X.SX32 R23, R48, R30, 0x2, P6 ;  /* 0x0000001e30177211 */ /* 0x000fe200030f16ff */
[----:B------:R-:W-:Y:S01]  /*1bb0*/  STL [R1+0x6c], R35 ;  /* 0x00006c2301007387 */ /* 0x000fe20000100800 */
[----:B------:R-:W-:Y:S01]  /*1bc0*/  ISETP.GE.U32.AND P4, PT, R4, 0x7fffffdf, PT ;  /* 0x7fffffdf0400780c */ /* 0x000fe20003f86070 */
[----:B------:R-:W-:Y:S01]  /*1bd0*/  IMAD R214, R214, UR6, RZ ;  /* 0x00000006d6d67c24 */ /* 0x000fe2000f8e02ff */
[----:B------:R-:W-:Y:S01]  /*1be0*/  LEA R20, P6, R46, R244, 0x2 ;  /* 0x000000f42e147211 */ /* 0x000fe200078c10ff */
[----:B------:R-:W-:Y:S01]  /*1bf0*/  STL [R1+0x68], R34 ;  /* 0x0000682201007387 */ /* 0x000fe20000100800 */
[----:B------:R-:W-:Y:S01]  /*1c00*/  LEA.HI.X.SX32 R7, R45, R30, 0x2, P0 ;  /* 0x0000001e2d077211 */ /* 0x000fe200000f16ff */
[----:B------:R-:W-:Y:S01]  /*1c10*/  IMAD.SHL.U32 R252, R214, 0x4, RZ ;  /* 0x00000004d6fc7824 */ /* 0x000fe200078e00ff */
[----:B------:R-:W-:Y:S01]  /*1c20*/  LEA R4, P0, R43, R244, 0x2 ;  /* 0x000000f42b047211 */ /* 0x000fe200078010ff */
[----:B------:R-:W-:Y:S01]  /*1c30*/  STL [R1+0x64], R32 ;  /* 0x0000642001007387 */ /* 0x000fe20000100800 */
[----:B------:R-:W-:-:S02]  /*1c40*/  ISETP.GE.U32.AND P1, PT, R5, 0x7fffffde, PT ;  /* 0x7fffffde0500780c */ /* 0x000fc40003f26070 */
[----:B------:R-:W-:Y:S01]  /*1c50*/  LEA.HI.X.SX32 R21, R46, R30, 0x2, P6 ;  /* 0x0000001e2e157211 */ /* 0x000fe200030f16ff */
[----:B------:R1:W-:Y:S01]  /*1c60*/  STL [R1+0x60], R33 ;  /* 0x0000602101007387 */ /* 0x0003e20000100800 */
[----:B------:R-:W-:Y:S02]  /*1c70*/  LEA R16, P6, R44, R244, 0x2 ;  /* 0x000000f42c107211 */ /* 0x000fe400078c10ff */
[----:B------:R-:W-:Y:S02]  /*1c80*/  LEA.HI.X.SX32 R5, R43, R30, 0x2, P0 ;  /* 0x0000001e2b057211 */ /* 0x000fe400000f16ff */
[----:B------:R-:W-:Y:S02]  /*1c90*/  LEA R248, P0, R34, R244, 0x2 ;  /* 0x000000f422f87211 */ /* 0x000fe400078010ff */
[----:B------:R-:W-:Y:S02]  /*1ca0*/  LEA.HI.X.SX32 R17, R44, R30, 0x2, P6 ;  /* 0x0000001e2c117211 */ /* 0x000fe400030f16ff */
[----:B------:R-:W-:-:S02]  /*1cb0*/  LEA R250, P6, R35, R244, 0x2 ;  /* 0x000000f423fa7211 */ /* 0x000fc400078c10ff */
[-C--:B------:R-:W-:Y:S02]  /*1cc0*/  LEA.HI.X.SX32 R249, R34, R30.reuse, 0x2, P0 ;  /* 0x0000001e22f97211 */ /* 0x080fe400000f16ff */
[----:B------:R-:W-:Y:S01]  /*1cd0*/  IADD3 R242, P0, PT, R33, UR12, RZ ;  /* 0x0000000c21f27c10 */ /* 0x000fe2000ff1e0ff */
[----:B-1----:R-:W-:Y:S01]  /*1ce0*/  VIADD R33, R19, 0xfffffffb ;  /* 0xfffffffb13217836 */ /* 0x002fe20000000000 */
[----:B------:R-:W-:Y:S02]  /*1cf0*/  LEA.HI.X.SX32 R251, R35, R30, 0x2, P6 ;  /* 0x0000001e23fb7211 */ /* 0x000fe400030f16ff */
[----:B------:R-:W-:Y:S02]  /*1d00*/  LEA R246, P6, R32, R244, 0x2 ;  /* 0x000000f420f67211 */ /* 0x000fe400078c10ff */
[----:B------:R-:W-:Y:S02]  /*1d10*/  LEA.HI.X.SX32 R243, R212, UR13, 0x2, P0 ;  /* 0x0000000dd4f37c11 */ /* 0x000fe400080f16ff */
[----:B------:R-:W-:-:S02]  /*1d20*/  IADD3 R240, P0, PT, R252, UR12, RZ ;  /* 0x0000000cfcf07c10 */ /* 0x000fc4000ff1e0ff */
[----:B------:R-:W-:Y:S02]  /*1d30*/  LEA.HI.X.SX32 R247, R32, R30, 0x2, P6 ;  /* 0x0000001e20f77211 */ /* 0x000fe400030f16ff */
[----:B------:R-:W-:Y:S02]  /*1d40*/  ISETP.NE.U32.AND P3, PT, R31, RZ, PT ;  /* 0x000000ff1f00720c */ /* 0x000fe40003f65070 */
[----:B------:R-:W-:Y:S02]  /*1d50*/  LEA R244, P6, R219, R244, 0x2 ;  /* 0x000000f4dbf47211 */ /* 0x000fe400078c10ff */
[----:B------:R-:W-:Y:S01]  /*1d60*/  LEA.HI.X.SX32 R241, R214, UR13, 0x2, P0 ;  /* 0x0000000dd6f17c11 */ /* 0x000fe200080f16ff */
[----:B------:R-:W-:Y:S10]  /*1d70*/  BRA.U UP0, `(.L_x_5) ;  /* 0x0000000100187547 */ /* 0x000ff4000b800000 */
[----:B------:R-:W-:Y:S02]  /*1d80*/  ELECT P0, URZ, PT ;  /* 0x0000000000ff782f */ /* 0x000fe40003800000 */
[----:B------:R-:W-:Y:S01]  /*1d90*/  MOV R32, 0x1 ;  /* 0x0000000100207802 */ /* 0x000fe20000000f00 */
[----:B------:R-:W-:Y:S01]  /*1da0*/  UMOV UR6, 0x40 ;  /* 0x0000004000067882 */ /* 0x000fe20000000000 */
[----:B------:R-:W-:Y:S01]  /*1db0*/  UVIRTCOUNT.DEALLOC.SMPOOL 0x80 ;  /* 0x000000800000784c */ /* 0x000fe20000000000 */
[----:B------:R-:W-:-:S09]  /*1dc0*/  ULEA UR6, UR5, UR6, 0x18 ;  /* 0x0000000605067291 */ /* 0x000fd2000f8ec0ff */
[----:B------:R1:W-:Y:S03]  /*1dd0*/  @P0 STS.U8 [UR6], R32 ;  /* 0x00000020ff000988 */ /* 0x0003e60008000006 */
.L_x_5:
[----:B------:R-:W-:Y:S01]  /*1de0*/  UIADD3 UR11, UPT, UPT, UR27, UR4, URZ ;  /* 0x000000041b0b7290 */ /* 0x000fe2000fffe0ff */
[----:B------:R-:W-:Y:S01]  /*1df0*/  LEA.HI.X.SX32 R245, R219, R30, 0x2, P6 ;  /* 0x0000001edbf57211 */ /* 0x000fe200030f16ff */
[----:B------:R-:W-:Y:S01]  /*1e00*/  VOTEU.ALL UP1, P3 ;  /* 0x0000000000ff7886 */ /* 0x000fe20001820000 */
[----:B------:R-:W-:Y:S01]  /*1e10*/  UIADD3 UR12, UPT, UPT, UR10, 0x3e000, URZ ;  /* 0x0003e0000a0c7890 */ /* 0x000fe2000fffe0ff */
[----:B------:R-:W-:Y:S01]  /*1e20*/  IMAD.SHL.U32 R70, R31, 0x4, RZ ;  /* 0x000000041f467824 */ /* 0x000fe200078e00ff */
[----:B------:R-:W-:Y:S01]  /*1e30*/  VOTEU.ALL UP2, P3 ;  /* 0x0000000000ff7886 */ /* 0x000fe20001840000 */
[----:B------:R-:W-:Y:S01]  /*1e40*/  VIADD R30, R19, 0xfffffffa ;  /* 0xfffffffa131e7836 */ /* 0x000fe20000000000 */
[----:B------:R-:W-:-:S04]  /*1e50*/  @!UP1 UIADD3 UR14, UPT, UPT, -UR7, 0x100000, URZ ;  /* 0x00100000070e9890 */ /* 0x000fc8000fffe1ff */
[----:B------:R-:W-:Y:S02]  /*1e60*/  @!UP1 USHF.L.U32 UR15, UR14, 0xb, URZ ;  /* 0x0000000b0e0f9899 */ /* 0x000fe400080006ff */
[----:B------:R-:W-:Y:S01]  /*1e70*/  @!UP1 USHF.L.U32 UR14, UR14, 0x1, URZ ;  /* 0x000000010e0e9899 */ /* 0x000fe200080006ff */
[----:B------:R-:W-:Y:S01]  /*1e80*/  IMAD.WIDE R238, R76, 0x4, R242 ;  /* 0x000000044cee7825 */ /* 0x000fe200078e02f2 */
[----:B------:R-:W-:Y:S01]  /*1e90*/  STTM.x128 tmem[UR11], RZ ;  /* 0x000000ff000079ed */ /* 0x000fe200083c000b */
[----:B------:R-:W2:Y:S01]  /*1ea0*/  FENCE.VIEW.ASYNC.T ;  /* 0x00000000000073c6 */ /* 0x000ea20000000200 */
[----:B------:R-:W-:-:S04]  /*1eb0*/  @!UP1 UIADD3 UR4, UPT, UPT, -UR7, 0x100000, URZ ;  /* 0x0010000007049890 */ /* 0x000fc8000fffe1ff */
[----:B------:R-:W-:Y:S02]  /*1ec0*/  @!UP1 USHF.L.U32 UR5, UR4, 0xb, URZ ;  /* 0x0000000b04059899 */ /* 0x000fe400080006ff */
[----:B------:R-:W-:Y:S01]  /*1ed0*/  @!UP1 USHF.L.U32 UR4, UR4, 0x1, URZ ;  /* 0x0000000104049899 */ /* 0x000fe200080006ff */
[----:B--2---:R-:W-:Y:S01]  /*1ee0*/  BAR.SYNC.DEFER_BLOCKING 0x0 ;  /* 0x0000000000007b1d */ /* 0x004fe20000010000 */
[----:B------:R-:W-:Y:S01]  /*1ef0*/  IADD3 R215, PT, PT, R70, UR10, RZ ;  /* 0x0000000a46d77c10 */ /* 0x000fe2000fffe0ff */
[----:B------:R-:W-:Y:S01]  /*1f00*/  IMAD.WIDE R236, R76, 0x4, R240 ;  /* 0x000000044cec7825 */ /* 0x000fe200078e02f0 */
[----:B------:R-:W-:Y:S02]  /*1f10*/  ISETP.GE.U32.AND P0, PT, R30, 0x7fffffdb, PT ;  /* 0x7fffffdb1e00780c */ /* 0x000fe40003f06070 */
[----:B------:R-:W-:Y:S01]  /*1f20*/  ISETP.GE.U32.AND P6, PT, R33, 0x7fffffdc, PT ;  /* 0x7fffffdc2100780c */ /* 0x000fe20003fc6070 */
[----:B------:R-:W-:Y:S01]  /*1f30*/  VOTEU.ALL UP1, P3 ;  /* 0x0000000000ff7886 */ /* 0x000fe20001820000 */
[C---:B------:R-:W-:Y:S01]  /*1f40*/  VIADD R30, R19.reuse, 0xfffffff9 ;  /* 0xfffffff9131e7836 */ /* 0x040fe20000000000 */
[C---:B------:R-:W-:Y:S01]  /*1f50*/  IADD3 R38, PT, PT, R19.reuse, 0x1f, RZ ;  /* 0x0000001f13267810 */ /* 0x040fe20007ffe0ff */
[C---:B------:R-:W-:Y:S01]  /*1f60*/  IMAD.SHL.U32 R233, R76.reuse, 0x2, RZ ;  /* 0x000000024ce97824 */ /* 0x040fe200078e00ff */
[----:B------:R-:W-:Y:S01]  /*1f70*/  IADD3 R34, PT, PT, R19, -0x25, RZ ;  /* 0xffffffdb13227810 */ /* 0x000fe20007ffe0ff */
[----:B------:R-:W-:Y:S01]  /*1f80*/  IMAD R229, R76, 0x3, RZ ;  /* 0x000000034ce57824 */ /* 0x000fe200078e02ff */
[----:B------:R-:W2:Y:S01]  /*1f90*/  LDCU UR13, c[0x0][0x3a0] ;  /* 0x00007400ff0d77ac */ /* 0x000ea20008000800 */
[C---:B------:R-:W-:Y:S01]  /*1fa0*/  IMAD.WIDE R234, R233.reuse, 0x4, R242 ;  /* 0x00000004e9ea7825 */ /* 0x040fe200078e02f2 */
[----:B------:R-:W3:Y:S01]  /*1fb0*/  LDC R36, c[0x0][0x3a0] ;  /* 0x0000e800ff247b82 */ /* 0x000ee20000000800 */
[----:B------:R-:W4:Y:S02]  /*1fc0*/  LDCU UR6, c[0x0][0x3a0] ;  /* 0x00007400ff0677ac */ /* 0x000f240008000800 */
[----:B------:R-:W-:-:S04]  /*1fd0*/  IMAD.WIDE R232, R233, 0x4, R240 ;  /* 0x00000004e9e87825 */ /* 0x000fc800078e02f0 */
[C---:B------:R-:W-:Y:S01]  /*1fe0*/  IMAD.WIDE R230, R229.reuse, 0x4, R242 ;  /* 0x00000004e5e67825 */ /* 0x040fe200078e02f2 */
[----:B------:R-:W5:Y:S03]  /*1ff0*/  LDC R37, c[0x0][0x3a0] ;  /* 0x0000e800ff257b82 */ /* 0x000f660000000800 */
[----:B------:R-:W-:-:S04]  /*2000*/  IMAD.WIDE R228, R229, 0x4, R240 ;  /* 0x00000004e5e47825 */ /* 0x000fc800078e02f0 */
[C---:B------:R-:W-:Y:S01]  /*2010*/  IMAD.SHL.U32 R225, R76.reuse, 0x4, RZ ;  /* 0x000000044ce17824 */ /* 0x040fe200078e00ff */
[----:B------:R-:W1:Y:S02]  /*2020*/  FENCE.VIEW.ASYNC.S ;  /* 0x00000000000073c6 */ /* 0x000e640000000000 */
[----:B-1----:R-:W1:Y:S02]  /*2030*/  @!UP1 SYNCS.EXCH.64 URZ, [UR12], UR14 ;  /* 0x0000000e0cff95b2 */ /* 0x002e640008000100 */
[----:B-1----:R-:W-:Y:S01]  /*2040*/  BAR.SYNC.DEFER_BLOCKING 0x0 ;  /* 0x0000000000007b1d */ /* 0x002fe20000010000 */
[----:B------:R-:W-:Y:S02]  /*2050*/  IMAD R221, R76, 0x5, RZ ;  /* 0x000000054cdd7824 */ /* 0x000fe400078e02ff */
[----:B------:R-:W-:Y:S01]  /*2060*/  IMAD.WIDE R226, R225, 0x4, R242 ;  /* 0x00000004e1e27825 */ /* 0x000fe200078e02f2 */
[----:B----4-:R-:W-:-:S03]  /*2070*/  UIADD3 UR6, UPT, UPT, UR6, -0xc0, URZ ;  /* 0xffffff4006067890 */ /* 0x010fc6000fffe0ff */
[----:B------:R-:W-:-:S04]  /*2080*/  IMAD.WIDE R224, R225, 0x4, R240 ;  /* 0x00000004e1e07825 */ /* 0x000fc800078e02f0 */
[----:B------:R-:W-:-:S04]  /*2090*/  IMAD.WIDE R222, R221, 0x4, R242 ;  /* 0x00000004ddde7825 */ /* 0x000fc800078e02f2 */
[----:B------:R-:W-:-:S04]  /*20a0*/  IMAD.WIDE R220, R221, 0x4, R240 ;  /* 0x00000004dddc7825 */ /* 0x000fc800078e02f0 */
[C---:B------:R-:W-:Y:S02]  /*20b0*/  IMAD R79, R76.reuse, 0x6, RZ ;  /* 0x000000064c4f7824 */ /* 0x040fe400078e02ff */
[----:B------:R-:W-:Y:S02]  /*20c0*/  IMAD R83, R76, 0x7, RZ ;  /* 0x000000074c537824 */ /* 0x000fe400078e02ff */
[C---:B------:R-:W-:Y:S01]  /*20d0*/  IMAD.WIDE R74, R79.reuse, 0x4, R242 ;  /* 0x000000044f4a7825 */ /* 0x040fe200078e02f2 */
[----:B------:R2:W1:Y:S02]  /*20e0*/  @!UP2 SYNCS.EXCH.64 URZ, [UR10+0x3e008], UR4 ;  /* 0x03e008040affa5b2 */ /* 0x0004640008000100 */
[----:B------:R-:W-:Y:S01]  /*20f0*/  @!PT LDS RZ, [RZ] ;  /* 0x00000000fffff984 */ /* 0x000fe20000000800 */
[----:B------:R-:W-:Y:S01]  /*2100*/  @!PT LDS RZ, [RZ] ;  /* 0x00000000fffff984 */ /* 0x000fe20000000800 */
[----:B------:R-:W-:Y:S01]  /*2110*/  @!PT LDS RZ, [RZ] ;  /* 0x00000000fffff984 */ /* 0x000fe20000000800 */
[----:B-1----:R1:W-:Y:S01]  /*2120*/  LDGSTS.E [R215], desc[UR18][R242.64], !P2 ;  /* 0x00000000f2d77fae */ /* 0x0023e2000d1a1012 */
[----:B------:R-:W-:-:S03]  /*2130*/  IMAD.WIDE R78, R79, 0x4, R240 ;  /* 0x000000044f4e7825 */ /* 0x000fc600078e02f0 */
[----:B------:R4:W-:Y:S01]  /*2140*/  LDGSTS.E [R215+0x200], desc[UR18][R240.64], !P2 ;  /* 0x00200000f0d77fae */ /* 0x0009e2000d1a1012 */
[----:B------:R-:W-:Y:S01]  /*2150*/  ISETP.GE.U32.AND P2, PT, R30, 0x7fffffda, PT ;  /* 0x7fffffda1e00780c */ /* 0x000fe20003f46070 */
[----:B------:R-:W-:Y:S02]  /*2160*/  VIADD R30, R19, 0xfffffff8 ;  /* 0xfffffff8131e7836 */ /* 0x000fe40000000000 */
[----:B------:R1:W-:Y:S01]  /*2170*/  LDGSTS.E [R215+0x400], desc[UR18][R238.64], !P4 ;  /* 0x00400000eed77fae */ /* 0x0003e2000e1a1012 */
[----:B------:R-:W-:Y:S01]  /*2180*/  IMAD.WIDE R80, R83, 0x4, R242 ;  /* 0x0000000453507825 */ /* 0x000fe200078e02f2 */
[----:B--2---:R-:W-:Y:S02]  /*2190*/  UIADD3 UR5, UPT, UPT, UR13, -0x60, URZ ;  /* 0xffffffa00d057890 */ /* 0x004fe4000fffe0ff */
[----:B------:R2:W-:Y:S01]  /*21a0*/  LDGSTS.E [R215+0x600], desc[UR18][R236.64], !P4 ;  /* 0x00600000ecd77fae */ /* 0x0005e2000e1a1012 */
[----:B------:R-:W-:Y:S01]  /*21b0*/  ISETP.GE.U32.AND P4, PT, R30, 0x7fffffd9, PT ;  /* 0x7fffffd91e00780c */ /* 0x000fe20003f86070 */
[----:B------:R-:W-:Y:S01]  /*21c0*/  VIADD R30, R19, 0xfffffff7 ;  /* 0xfffffff7131e7836 */ /* 0x000fe20000000000 */
[----:B------:R-:W-:Y:S01]  /*21d0*/  UIADD3 UR4, UPT, UPT, UR13, -0x60, URZ ;  /* 0xffffffa00d047890 */ /* 0x000fe2000fffe0ff */
[----:B------:R1:W-:Y:S01]  /*21e0*/  LDGSTS.E [R215+0x800], desc[UR18][R234.64], !P1 ;  /* 0x00800000ead77fae */ /* 0x0003e2000c9a1012 */
[----:B------:R-:W-:-:S02]  /*21f0*/  IMAD.WIDE R82, R83, 0x4, R240 ;  /* 0x0000000453527825 */ /* 0x000fc400078e02f0 */
[----:B------:R-:W-:Y:S01]  /*2200*/  UISETP.GE.U32.AND UP1, UPT, UR4, 0x7fffff81, UPT ;  /* 0x7fffff810400788c */ /* 0x000fe2000bf26070 */
[----:B------:R1:W-:Y:S01]  /*2210*/  LDGSTS.E [R215+0xa00], desc[UR18][R232.64], !P1 ;  /* 0x00a00000e8d77fae */ /* 0x0003e2000c9a1012 */
[----:B------:R-:W-:Y:S01]  /*2220*/  ISETP.GE.U32.AND P1, PT, R30, 0x7fffffd8, PT ;  /* 0x7fffffd81e00780c */ /* 0x000fe20003f26070 */
[C---:B------:R-:W-:Y:S01]  /*2230*/  IMAD.SHL.U32 R87, R76.reuse, 0x8, RZ ;  /* 0x000000084c577824 */ /* 0x040fe200078e00ff */
[----:B------:R-:W-:Y:S01]  /*2240*/  IADD3 R30, PT, PT, R19, -0xa, RZ ;  /* 0xfffffff6131e7810 */ /* 0x000fe20007ffe0ff */
[----:B------:R1:W-:Y:S01]  /*2250*/  LDGSTS.E [R215+0xc00], desc[UR18][R230.64], !P5 ;  /* 0x00c00000e6d77fae */ /* 0x0003e2000e9a1012 */
[----:B------:R-:W-:Y:S01]  /*2260*/  IMAD R91, R76, 0x9, RZ ;  /* 0x000000094c5b7824 */ /* 0x000fe200078e02ff */
[----:B------:R-:W1:Y:S01]  /*2270*/  LDCU UR4, c[0x0][0x3a0] ;  /* 0x00007400ff0477ac */ /* 0x000e620008000800 */
[----:B------:R-:W-:Y:S01]  /*2280*/  IMAD.WIDE R84, R87, 0x4, R242 ;  /* 0x0000000457547825 */ /* 0x000fe200078e02f2 */
[----:B------:R1:W-:Y:S01]  /*2290*/  LDGSTS.E [R215+0xe00], desc[UR18][R228.64], !P5 ;  /* 0x00e00000e4d77fae */ /* 0x0003e2000e9a1012 */
[----:B------:R-:W-:-:S02]  /*22a0*/  ISETP.GE.U32.AND P5, PT, R30, 0x7fffffd7, PT ;  /* 0x7fffffd71e00780c */ /* 0x000fc40003fa6070 */
[----:B------:R-:W-:Y:S01]  /*22b0*/  VIADD R30, R19, 0xfffffff5 ;  /* 0xfffffff5131e7836 */ /* 0x000fe20000000000 */
[----:B------:R1:W-:Y:S01]  /*22c0*/  LDGSTS.E [R215+0x1000], desc[UR18][R226.64], !P6 ;  /* 0x01000000e2d77fae */ /* 0x0003e2000f1a1012 */
[----:B------:R-:W-:-:S03]  /*22d0*/  IMAD.WIDE R86, R87, 0x4, R240 ;  /* 0x0000000457567825 */ /* 0x000fc600078e02f0 */
[----:B------:R1:W-:Y:S01]  /*22e0*/  LDGSTS.E [R215+0x1200], desc[UR18][R224.64], !P6 ;  /* 0x01200000e0d77fae */ /* 0x0003e2000f1a1012 */
[----:B------:R-:W-:Y:S01]  /*22f0*/  ISETP.GE.U32.AND P6, PT, R30, 0x7fffffd6, PT ;  /* 0x7fffffd61e00780c */ /* 0x000fe20003fc6070 */
[----:B------:R-:W-:Y:S02]  /*2300*/  VIADD R30, R19, 0xfffffff4 ;  /* 0xfffffff4131e7836 */ /* 0x000fe40000000000 */
[----:B------:R2:W-:Y:S01]  /*2310*/  LDGSTS.E [R215+0x1400], desc[UR18][R222.64], !P0 ;  /* 0x01400000ded77fae */ /* 0x0005e2000c1a1012 */
[----:B------:R-:W-:-:S03]  /*2320*/  IMAD.WIDE R88, R91, 0x4, R242 ;  /* 0x000000045b587825 */ /* 0x000fc600078e02f2 */
[----:B------:R2:W-:Y:S01]  /*2330*/  LDGSTS.E [R215+0x1600], desc[UR18][R220.64], !P0 ;  /* 0x01600000dcd77fae */ /* 0x0005e2000c1a1012 */
[----:B------:R-:W-:Y:S01]  /*2340*/  ISETP.GE.U32.AND P0, PT, R30, 0x7fffffd5, PT ;  /* 0x7fffffd51e00780c */ /* 0x000fe20003f06070 */
[----:B------:R-:W-:Y:S01]  /*2350*/  IMAD.WIDE R90, R91, 0x4, R240 ;  /* 0x000000045b5a7825 */ /* 0x000fe200078e02f0 */
[C---:B------:R-:W-:Y:S01]  /*2360*/  IADD3 R30, PT, PT, R19.reuse, -0xd, RZ ;  /* 0xfffffff3131e7810 */ /* 0x040fe20007ffe0ff */
[----:B------:R2:W-:Y:S01]  /*2370*/  LDGSTS.E [R215+0x1800], desc[UR18][R74.64], !P2 ;  /* 0x018000004ad77fae */ /* 0x0005e2000d1a1012 */
[----:B-1----:R-:W-:Y:S01]  /*2380*/  UIADD3 UR4, UPT, UPT, UR4, -0xa0, URZ ;  /* 0xffffff6004047890 */ /* 0x002fe2000fffe0ff */
[----:B------:R-:W-:Y:S02]  /*2390*/  IMAD R95, R76, 0xa, RZ ;  /* 0x0000000a4c5f7824 */ /* 0x000fe400078e02ff */
[----:B------:R1:W-:Y:S01]  /*23a0*/  LDGSTS.E [R215+0x1a00], desc[UR18][R78.64], !P2 ;  /* 0x01a000004ed77fae */ /* 0x0003e2000d1a1012 */
[----:B------:R-:W-:Y:S01]  /*23b0*/  ISETP.GE.U32.AND P2, PT, R30, 0x7fffffd4, PT ;  /* 0x7fffffd41e00780c */ /* 0x000fe20003f46070 */
[----:B------:R-:W-:-:S02]  /*23c0*/  VIADD R30, R19, 0xfffffff2 ;  /* 0xfffffff2131e7836 */ /* 0x000fc40000000000 */
        /* <DEDUP_REMOVED lines=9> */
[C---:B------:R-:W-:Y:S01]  /*2460*/  IMAD R99, R76.reuse, 0xb, RZ ;  /* 0x0000000b4c637824 */ /* 0x040fe200078e02ff */
[----:B------:R-:W-:Y:S01]  /*2470*/  IADD3 R30, PT, PT, R19, -0x10, RZ ;  /* 0xfffffff0131e7810 */ /* 0x000fe20007ffe0ff */
[----:B------:R1:W-:Y:S01]  /*2480*/  LDGSTS.E [R215+0x2400], desc[UR18][R88.64], !P5 ;  /* 0x0240000058d77fae */ /* 0x0003e2000e9a1012 */
[----:B------:R-:W-:Y:S02]  /*2490*/  IMAD R103, R76, 0xc, RZ ;  /* 0x0000000c4c677824 */ /* 0x000fe400078e02ff */
[----:B------:R-:W-:Y:S01]  /*24a0*/  IMAD.WIDE R96, R99, 0x4, R242 ;  /* 0x0000000463607825 */ /* 0x000fe200078e02f2 */
[----:B------:R1:W-:Y:S01]  /*24b0*/  LDGSTS.E [R215+0x2600], desc[UR18][R90.64], !P5 ;  /* 0x026000005ad77fae */ /* 0x0003e2000e9a1012 */
[----:B------:R-:W-:Y:S02]  /*24c0*/  ISETP.GE.U32.AND P5, PT, R30, 0x7fffffd1, PT ;  /* 0x7fffffd11e00780c */ /* 0x000fe40003fa6070 */
        /* <DEDUP_REMOVED lines=10> */
[----:B------:R-:W-:Y:S02]  /*2570*/  IMAD R107, R76, 0xd, RZ ;  /* 0x0000000d4c6b7824 */ /* 0x000fe400078e02ff */
[----:B------:R-:W-:Y:S01]  /*2580*/  IMAD.WIDE R102, R103, 0x4, R240 ;  /* 0x0000000467667825 */ /* 0x000fe200078e02f0 */
[----:B------:R1:W-:Y:S03]  /*2590*/  LDGSTS.E [R215+0x3000], desc[UR18][R100.64], !P2 ;  /* 0x0300000064d77fae */ /* 0x0003e6000d1a1012 */
[----:B------:R-:W-:Y:S01]  /*25a0*/  VIADD R30, R19, 0xffffffed ;  /* 0xffffffed131e7836 */ /* 0x000fe20000000000 */
[----:B------:R1:W-:Y:S01]  /*25b0*/  LDGSTS.E [R215+0x3200], desc[UR18][R102.64], !P2 ;  /* 0x0320000066d77fae */ /* 0x0003e2000d1a1012 */
[----:B------:R-:W-:-:S03]  /*25c0*/  IMAD.WIDE R104, R107, 0x4, R242 ;  /* 0x000000046b687825 */ /* 0x000fc600078e02f2 */
[----:B------:R-:W-:Y:S01]  /*25d0*/  ISETP.GE.U32.AND P2, PT, R30, 0x7fffffce, PT ;  /* 0x7fffffce1e00780c */ /* 0x000fe20003f46070 */
[----:B------:R-:W-:Y:S01]  /*25e0*/  IMAD.WIDE R106, R107, 0x4, R240 ;  /* 0x000000046b6a7825 */ /* 0x000fe200078e02f0 */
[----:B------:R-:W-:Y:S01]  /*25f0*/  IADD3 R30, PT, PT, R19, -0x14, RZ ;  /* 0xffffffec131e7810 */ /* 0x000fe20007ffe0ff */
[----:B------:R1:W-:Y:S02]  /*2600*/  LDGSTS.E [R215+0x3400], desc[UR18][R104.64], !P4 ;  /* 0x0340000068d77fae */ /* 0x0003e4000e1a1012 */
[----:B------:R-:W-:Y:S02]  /*2610*/  IMAD R111, R76, 0xe, RZ ;  /* 0x0000000e4c6f7824 */ /* 0x000fe400078e02ff */
[----:B------:R1:W-:Y:S01]  /*2620*/  LDGSTS.E [R215+0x3600], desc[UR18][R106.64], !P4 ;  /* 0x036000006ad77fae */ /* 0x0003e2000e1a1012 */
[----:B------:R-:W-:Y:S01]  /*2630*/  ISETP.GE.U32.AND P4, PT, R30, 0x7fffffcd, PT ;  /* 0x7fffffcd1e00780c */ /* 0x000fe20003f86070 */
[----:B------:R-:W-:-:S04]  /*2640*/  IMAD.WIDE R108, R111, 0x4, R242 ;  /* 0x000000046f6c7825 */ /* 0x000fc800078e02f2 */
[----:B------:R-:W-:Y:S01]  /*2650*/  IMAD.WIDE R110, R111, 0x4, R240 ;  /* 0x000000046f6e7825 */ /* 0x000fe200078e02f0 */
[----:B------:R1:W-:Y:S03]  /*2660*/  LDGSTS.E [R215+0x3800], desc[UR18][R108.64], !P1 ;  /* 0x038000006cd77fae */ /* 0x0003e6000c9a1012 */
[----:B------:R-:W-:Y:S01]  /*2670*/  IMAD R115, R76, 0xf, RZ ;  /* 0x0000000f4c737824 */ /* 0x000fe200078e02ff */
[----:B------:R1:W-:Y:S01]  /*2680*/  LDGSTS.E [R215+0x3a00], desc[UR18][R110.64], !P1 ;  /* 0x03a000006ed77fae */ /* 0x0003e2000c9a1012 */
[----:B------:R-:W-:Y:S02]  /*2690*/  VIADD R30, R19, 0xffffffeb ;  /* 0xffffffeb131e7836 */ /* 0x000fe40000000000 */
[----:B------:R-:W-:-:S03]  /*26a0*/  IMAD.WIDE R112, R115, 0x4, R242 ;  /* 0x0000000473707825 */ /* 0x000fc600078e02f2 */
[----:B------:R-:W-:Y:S01]  /*26b0*/  ISETP.GE.U32.AND P1, PT, R30, 0x7fffffcc, PT ;  /* 0x7fffffcc1e00780c */ /* 0x000fe20003f26070 */
[----:B------:R-:W-:Y:S01]  /*26c0*/  IMAD.SHL.U32 R119, R76, 0x10, RZ ;  /* 0x000000104c777824 */ /* 0x000fe200078e00ff */
[----:B------:R1:W-:Y:S01]  /*26d0*/  LDGSTS.E [R215+0x3c00], desc[UR18][R112.64], !P5 ;  /* 0x03c0000070d77fae */ /* 0x0003e2000e9a1012 */
[----:B------:R-:W-:-:S04]  /*26e0*/  IMAD.WIDE R114, R115, 0x4, R240 ;  /* 0x0000000473727825 */ /* 0x000fc800078e02f0 */
        /* <DEDUP_REMOVED lines=18> */
[----:B------:R-:W-:Y:S01]  /*2810*/  IMAD.WIDE R126, R127, 0x4, R240 ;  /* 0x000000047f7e7825 */ /* 0x000fe200078e02f0 */
[----:B------:R1:W-:Y:S03]  /*2820*/  LDGSTS.E [R215+0x4800], desc[UR18][R124.64], !P2 ;  /* 0x048000007cd77fae */ /* 0x0003e6000d1a1012 */
[----:B------:R-:W-:Y:S01]  /*2830*/  VIADD R30, R19, 0xffffffe7 ;  /* 0xffffffe7131e7836 */ /* 0x000fe20000000000 */
[----:B------:R1:W-:Y:S01]  /*2840*/  LDGSTS.E [R215+0x4a00], desc[UR18][R126.64], !P2 ;  /* 0x04a000007ed77fae */ /* 0x0003e2000d1a1012 */
[C---:B------:R-:W-:Y:S02]  /*2850*/  IMAD R131, R76.reuse, 0x13, RZ ;  /* 0x000000134c837824 */ /* 0x040fe400078e02ff */
[----:B------:R-:W-:Y:S01]  /*2860*/  IMAD R135, R76, 0x14, RZ ;  /* 0x000000144c877824 */ /* 0x000fe200078e02ff */
[----:B------:R-:W-:Y:S01]  /*2870*/  ISETP.GE.U32.AND P2, PT, R30, 0x7fffffc8, PT ;  /* 0x7fffffc81e00780c */ /* 0x000fe20003f46070 */
[----:B------:R-:W-:-:S04]  /*2880*/  IMAD.WIDE R128, R131, 0x4, R242 ;  /* 0x0000000483807825 */ /* 0x000fc800078e02f2 */
        /* <DEDUP_REMOVED lines=32> */
[----:B------:R-:W-:Y:S02]  /*2a90*/  IMAD R187, R76, 0x19, RZ ;  /* 0x000000194cbb7824 */ /* 0x000fe400078e02ff */
[----:B------:R-:W-:Y:S01]  /*2aa0*/  IMAD.WIDE R180, R183, 0x4, R242 ;  /* 0x00000004b7b47825 */ /* 0x000fe200078e02f2 */
[----:B------:R-:W-:Y:S02]  /*2ab0*/  ISETP.GE.U32.AND P0, PT, R30, 0x7fffffc3, PT ;  /* 0x7fffffc31e00780c */ /* 0x000fe40003f06070 */
[----:B------:R-:W-:Y:S01]  /*2ac0*/  IADD3 R30, PT, PT, R19, -0x1f, RZ ;  /* 0xffffffe1131e7810 */ /* 0x000fe20007ffe0ff */
[----:B------:R-:W-:Y:S01]  /*2ad0*/  IMAD.WIDE R182, R183, 0x4, R240 ;  /* 0x00000004b7b67825 */ /* 0x000fe200078e02f0 */
[----:B------:R1:W-:Y:S03]  /*2ae0*/  LDGSTS.E [R215+0x6000], desc[UR18][R180.64], !P2 ;  /* 0x06000000b4d77fae */ /* 0x0003e6000d1a1012 */
[C---:B------:R-:W-:Y:S01]  /*2af0*/  IMAD R191, R76.reuse, 0x1a, RZ ;  /* 0x0000001a4cbf7824 */ /* 0x040fe200078e02ff */
[----:B------:R1:W-:Y:S01]  /*2b00*/  LDGSTS.E [R215+0x6200], desc[UR18][R182.64], !P2 ;  /* 0x06200000b6d77fae */ /* 0x0003e2000d1a1012 */
[----:B------:R-:W-:Y:S01]  /*2b10*/  IMAD R195, R76, 0x1b, RZ ;  /* 0x0000001b4cc37824 */ /* 0x000fe200078e02ff */
[----:B------:R-:W-:Y:S01]  /*2b20*/  ISETP.GE.U32.AND P2, PT, R30, 0x7fffffc2, PT ;  /* 0x7fffffc21e00780c */ /* 0x000fe20003f46070 */
[----:B------:R-:W-:-:S04]  /*2b30*/  IMAD.WIDE R184, R187, 0x4, R242 ;  /* 0x00000004bbb87825 */ /* 0x000fc800078e02f2 */
[----:B------:R-:W-:Y:S01]  /*2b40*/  IMAD.WIDE R186, R187, 0x4, R240 ;  /* 0x00000004bbba7825 */ /* 0x000fe200078e02f0 */
[----:B------:R1:W-:Y:S03]  /*2b50*/  LDGSTS.E [R215+0x6400], desc[UR18][R184.64], !P4 ;  /* 0x06400000b8d77fae */ /* 0x0003e6000e1a1012 */
[C---:B------:R-:W-:Y:S01]  /*2b60*/  IMAD.WIDE R188, R191.reuse, 0x4, R242 ;  /* 0x00000004bfbc7825 */ /* 0x040fe200078e02f2 */
[----:B------:R1:W-:Y:S03]  /*2b70*/  LDGSTS.E [R215+0x6600], desc[UR18][R186.64], !P4 ;  /* 0x06600000bad77fae */ /* 0x0003e6000e1a1012 */
[----:B------:R-:W-:Y:S01]  /*2b80*/  IMAD R199, R76, 0x1c, RZ ;  /* 0x0000001c4cc77824 */ /* 0x000fe200078e02ff */
[----:B------:R1:W-:Y:S01]  /*2b90*/  LDGSTS.E [R215+0x6800], desc[UR18][R188.64], !P1 ;  /* 0x06800000bcd77fae */ /* 0x0003e2000c9a1012 */
[----:B------:R-:W-:-:S04]  /*2ba0*/  IMAD.WIDE R190, R191, 0x4, R240 ;  /* 0x00000004bfbe7825 */ /* 0x000fc800078e02f0 */
[C---:B------:R-:W-:Y:S01]  /*2bb0*/  IMAD.WIDE R192, R195.reuse, 0x4, R242 ;  /* 0x00000004c3c07825 */ /* 0x040fe200078e02f2 */
[----:B------:R1:W-:Y:S03]  /*2bc0*/  LDGSTS.E [R215+0x6a00], desc[UR18][R190.64], !P1 ;  /* 0x06a00000bed77fae */ /* 0x0003e6000c9a1012 */
[----:B------:R-:W-:Y:S01]  /*2bd0*/  IMAD R205, R76, 0x1d, RZ ;  /* 0x0000001d4ccd7824 */ /* 0x000fe200078e02ff */
[----:B------:R1:W-:Y:S01]  /*2be0*/  LDGSTS.E [R215+0x6c00], desc[UR18][R192.64], !P5 ;  /* 0x06c00000c0d77fae */ /* 0x0003e2000e9a1012 */
[----:B------:R-:W-:-:S04]  /*2bf0*/  IMAD.WIDE R194, R195, 0x4, R240 ;  /* 0x00000004c3c27825 */ /* 0x000fc800078e02f0 */
[C---:B------:R-:W-:Y:S01]  /*2c00*/  IMAD.WIDE R196, R199.reuse, 0x4, R242 ;  /* 0x00000004c7c47825 */ /* 0x040fe200078e02f2 */
[----:B------:R1:W-:Y:S03]  /*2c10*/  LDGSTS.E [R215+0x6e00], desc[UR18][R194.64], !P5 ;  /* 0x06e00000c2d77fae */ /* 0x0003e6000e9a1012 */
[----:B------:R-:W-:Y:S01]  /*2c20*/  IMAD.WIDE R198, R199, 0x4, R240 ;  /* 0x00000004c7c67825 */ /* 0x000fe200078e02f0 */
[----:B------:R1:W-:Y:S03]  /*2c30*/  LDGSTS.E [R215+0x7000], desc[UR18][R196.64], !P6 ;  /* 0x07000000c4d77fae */ /* 0x0003e6000f1a1012 */
[----:B------:R-:W-:Y:S01]  /*2c40*/  IMAD R209, R76, 0x1e, RZ ;  /* 0x0000001e4cd17824 */ /* 0x000fe200078e02ff */
[----:B------:R1:W-:Y:S01]  /*2c50*/  LDGSTS.E [R215+0x7200], desc[UR18][R198.64], !P6 ;  /* 0x07200000c6d77fae */ /* 0x0003e2000f1a1012 */
[----:B------:R-:W-:-:S04]  /*2c60*/  IMAD.WIDE R200, R205, 0x4, R242 ;  /* 0x00000004cdc87825 */ /* 0x000fc800078e02f2 */
[----:B------:R-:W-:Y:S01]  /*2c70*/  IMAD.WIDE R204, R205, 0x4, R240 ;  /* 0x00000004cdcc7825 */ /* 0x000fe200078e02f0 */
[----:B------:R1:W-:Y:S03]  /*2c80*/  LDGSTS.E [R215+0x7400], desc[UR18][R200.64], !P0 ;  /* 0x07400000c8d77fae */ /* 0x0003e6000c1a1012 */
[----:B------:R-:W-:Y:S01]  /*2c90*/  VIADD R30, R19, 0xffffffe0 ;  /* 0xffffffe0131e7836 */ /* 0x000fe20000000000 */
[----:B------:R1:W-:Y:S01]  /*2ca0*/  LDGSTS.E [R215+0x7600], desc[UR18][R204.64], !P0 ;  /* 0x07600000ccd77fae */ /* 0x0003e2000c1a1012 */
[----:B------:R-:W-:Y:S01]  /*2cb0*/  IMAD.WIDE R202, R209, 0x4, R242 ;  /* 0x00000004d1ca7825 */ /* 0x000fe200078e02f2 */
[----:B------:R-:W-:Y:S02]  /*2cc0*/  ISETP.GT.AND P0, PT, R38, 0x1f, PT ;  /* 0x0000001f2600780c */ /* 0x000fe40003f04270 */
[----:B------:R-:W-:Y:S01]  /*2cd0*/  ISETP.GE.U32.AND P4, PT, R30, 0x7fffffc1, PT ;  /* 0x7fffffc11e00780c */ /* 0x000fe20003f86070 */
[----:B------:R-:W-:Y:S01]  /*2ce0*/  VIADD R31, R19, 0xffffffde ;  /* 0xffffffde131f7836 */ /* 0x000fe20000000000 */
[C---:B------:R-:W-:Y:S01]  /*2cf0*/  ISETP.GE.AND P1, PT, R42.reuse, R30, PT ;  /* 0x0000001e2a00720c */ /* 0x040fe20003f26270 */
[----:B------:R-:W-:Y:S01]  /*2d00*/  IMAD.WIDE R208, R209, 0x4, R240 ;  /* 0x00000004d1d07825 */ /* 0x000fe200078e02f0 */
[----:B------:R1:W-:Y:S02]  /*2d10*/  LDGSTS.E [R215+0x7800], desc[UR18][R202.64], !P2 ;  /* 0x07800000cad77fae */ /* 0x0003e4000d1a1012 */
[----:B------:R-:W-:Y:S01]  /*2d20*/  ISETP.GE.U32.AND P6, PT, R31, 0x7fffffbf, PT ;  /* 0x7fffffbf1f00780c */ /* 0x000fe20003fc6070 */
[----:B------:R-:W-:Y:S01]  /*2d30*/  VIADD R30, R19, 0xffffffdf ;  /* 0xffffffdf131e7836 */ /* 0x000fe20000000000 */
[----:B------:R1:W-:Y:S01]  /*2d40*/  LDGSTS.E [R215+0x7a00], desc[UR18][R208.64], !P2 ;  /* 0x07a00000d0d77fae */ /* 0x0003e2000d1a1012 */
[----:B------:R-:W-:Y:S01]  /*2d50*/  ISETP.GE.AND P2, PT, R42, R19, PT ;  /* 0x000000132a00720c */ /* 0x000fe20003f46270 */
[C---:B------:R-:W-:Y:S01]  /*2d60*/  IMAD R211, R76.reuse, 0x1f, RZ ;  /* 0x0000001f4cd37824 */ /* 0x040fe200078e02ff */
[----:B------:R-:W-:Y:S01]  /*2d70*/  SEL R31, RZ, 0x4, !P0 ;  /* 0x00000004ff1f7807 */ /* 0x000fe20004000000 */
[----:B------:R-:W-:Y:S01]  /*2d80*/  IMAD.SHL.U32 R213, R76, 0x20, RZ ;  /* 0x000000204cd57824 */ /* 0x000fe200078e00ff */
[----:B------:R-:W-:Y:S01]  /*2d90*/  ISETP.GE.U32.AND P5, PT, R30, 0x7fffffc0, PT ;  /* 0x7fffffc01e00780c */ /* 0x000fe20003fa6070 */
[----:B------:R-:W-:Y:S01]  /*2da0*/  IMAD.WIDE R206, R211, 0x4, R242 ;  /* 0x00000004d3ce7825 */ /* 0x000fe200078e02f2 */
[----:B------:R-:W-:-:S02]  /*2db0*/  LOP3.LUT R30, R18, 0x60, RZ, 0xc0, !PT ;  /* 0x00000060121e7812 */ /* 0x000fc400078ec0ff */
[----:B------:R-:W-:Y:S01]  /*2dc0*/  SEL R31, R31, RZ, !P2 ;  /* 0x000000ff1f1f7207 */ /* 0x000fe20005000000 */
[----:B------:R-:W-:Y:S01]  /*2dd0*/  IMAD.WIDE R210, R211, 0x4, R240 ;  /* 0x00000004d3d27825 */ /* 0x000fe200078e02f0 */
[----:B------:R-:W-:Y:S01]  /*2de0*/  SHF.R.U32.HI R69, RZ, 0x1, R30 ;  /* 0x00000001ff457819 */ /* 0x000fe2000001161e */
[----:B------:R1:W-:Y:S01]  /*2df0*/  LDGSTS.E [R215+0x7c00], desc[UR18][R206.64], !P4 ;  /* 0x07c00000ced77fae */ /* 0x0003e2000e1a1012 */
[----:B------:R-:W-:Y:S01]  /*2e00*/  ISETP.NE.U32.AND P2, PT, R31, RZ, PT ;  /* 0x000000ff1f00720c */ /* 0x000fe20003f45070 */
[----:B------:R-:W-:Y:S01]  /*2e10*/  VIADD R30, R19, 0xffffffdd ;  /* 0xffffffdd131e7836 */ /* 0x000fe20000000000 */
[----:B------:R-:W-:Y:S01]  /*2e20*/  LOP3.LUT R69, R70, R69, RZ, 0x3c, !PT ;  /* 0x0000004546457212 */ /* 0x000fe200078e3cff */
[----:B------:R1:W-:Y:S01]  /*2e30*/  LDGSTS.E [R215+0x7e00], desc[UR18][R210.64], !P4 ;  /* 0x07e00000d2d77fae */ /* 0x0003e2000e1a1012 */
[----:B------:R-:W-:Y:S01]  /*2e40*/  SEL R32, RZ, 0x4, P1 ;  /* 0x00000004ff207807 */ /* 0x000fe20000800000 */
[----:B------:R-:W-:Y:S01]  /*2e50*/  IMAD.WIDE R242, R213, 0x4, R242 ;  /* 0x00000004d5f27825 */ /* 0x000fe200078e02f2 */
[C---:B------:R-:W-:Y:S01]  /*2e60*/  LOP3.LUT R35, R69.reuse, 0x40, RZ, 0x3c, !PT ;  /* 0x0000004045237812 */ /* 0x040fe200078e3cff */
[----:B------:R-:W0:Y:S01]  /*2e70*/  LDGDEPBAR ;  /* 0x00000000000079af */ /* 0x000e220000000000 */
[----:B------:R-:W-:Y:S01]  /*2e80*/  ISETP.GE.U32.AND P4, PT, R30, 0x7fffffbe, PT ;  /* 0x7fffffbe1e00780c */ /* 0x000fe20003f86070 */
[----:B------:R-:W-:Y:S01]  /*2e90*/  VIADD R33, R69, UR10 ;  /* 0x0000000a45217c36 */ /* 0x000fe20008000000 */
[----:B------:R-:W-:Y:S01]  /*2ea0*/  ISETP.GT.AND P1, PT, R38, 0x3f, PT ;  /* 0x0000003f2600780c */ /* 0x000fe20003f24270 */
[----:B------:R-:W-:-:S02]  /*2eb0*/  VIADD R31, R35, UR10 ;  /* 0x0000000a231f7c36 */ /* 0x000fc40008000000 */
[----:B------:R-:W-:Y:S01]  /*2ec0*/  VIADD R30, R19, 0xffffffdc ;  /* 0xffffffdc131e7836 */ /* 0x000fe20000000000 */
[----:B------:R1:W-:Y:S01]  /*2ed0*/  LDGSTS.E [R33+0x30000], desc[UR18][R28.64], P2 ;  /* 0x300000001c217fae */ /* 0x0003e200091a1012 */
[C---:B----4-:R-:W-:Y:S01]  /*2ee0*/  IMAD.WIDE R240, R213.reuse, 0x4, R240 ;  /* 0x00000004d5f07825 */ /* 0x050fe200078e02f0 */
[----:B------:R-:W-:Y:S02]  /*2ef0*/  SEL R32, R32, RZ, P1 ;  /* 0x000000ff20207207 */ /* 0x000fe40000800000 */
[----:B------:R4:W-:Y:S01]  /*2f00*/  LDGSTS.E [R33+0x30400], desc[UR18][R26.64], P2 ;  /* 0x304000001a217fae */ /* 0x0009e200091a1012 */
[C---:B------:R-:W-:Y:S01]  /*2f10*/  IMAD.WIDE R238, R213.reuse, 0x4, R238 ;  /* 0x00000004d5ee7825 */ /* 0x040fe200078e02ee */
[----:B------:R-:W-:Y:S02]  /*2f20*/  ISETP.GE.U32.AND P1, PT, R34, 0x7fffffbc, PT ;  /* 0x7fffffbc2200780c */ /* 0x000fe40003f26070 */
[----:B------:R1:W-:Y:S01]  /*2f30*/  LDGSTS.E [R33+0x30800], desc[UR18][R24.64], P2 ;  /* 0x3080000018217fae */ /* 0x0003e200091a1012 */
[----:B--2---:R-:W-:-:S03]  /*2f40*/  IMAD.WIDE R236, R213, 0x4, R236 ;  /* 0x00000004d5ec7825 */ /* 0x004fc600078e02ec */
[----:B------:R2:W-:Y:S01]  /*2f50*/  LDGSTS.E [R33+0x30c00], desc[UR18][R22.64], P2 ;  /* 0x30c0000016217fae */ /* 0x0005e200091a1012 */
[----:B------:R-:W-:-:S03]  /*2f60*/  IMAD.WIDE R234, R213, 0x4, R234 ;  /* 0x00000004d5ea7825 */ /* 0x000fc600078e02ea */
[----:B------:R1:W-:Y:S01]  /*2f70*/  LDGSTS.E [R33+0x31000], desc[UR18][R20.64], P2 ;  /* 0x3100000014217fae */ /* 0x0003e200091a1012 */
[----:B------:R-:W-:-:S03]  /*2f80*/  IMAD.WIDE R232, R213, 0x4, R232 ;  /* 0x00000004d5e87825 */ /* 0x000fc600078e02e8 */
[----:B------:R1:W-:Y:S01]  /*2f90*/  LDGSTS.E [R33+0x31400], desc[UR18][R16.64], P2 ;  /* 0x3140000010217fae */ /* 0x0003e200091a1012 */
[----:B------:R-:W-:Y:S02]  /*2fa0*/  VIADD R34, R19, 0xffffffd8 ;  /* 0xffffffd813227836 */ /* 0x000fe40000000000 */
[C---:B------:R-:W-:Y:S01]  /*2fb0*/  IMAD.WIDE R230, R213.reuse, 0x4, R230 ;  /* 0x00000004d5e67825 */ /* 0x040fe200078e02e6 */
[----:B------:R1:W-:Y:S03]  /*2fc0*/  LDGSTS.E [R33+0x31800], desc[UR18][R250.64], P2 ;  /* 0x31800000fa217fae */ /* 0x0003e600091a1012 */
        /* <DEDUP_REMOVED lines=12> */
[C---:B-1----:R-:W-:Y:S01]  /*3090*/  IMAD.WIDE R78, R213.reuse, 0x4, R78 ;  /* 0x00000004d54e7825 */ /* 0x042fe200078e024e */
[----:B------:R1:W-:Y:S03]  /*30a0*/  LDGSTS.E [R31+0x31600], desc[UR18][R4.64], P2 ;  /* 0x31600000041f7fae */ /* 0x0003e600091a1012 */
[C---:B------:R-:W-:Y:S01]  /*30b0*/  IMAD.WIDE R80, R213.reuse, 0x4, R80 ;  /* 0x00000004d5507825 */ /* 0x040fe200078e0250 */
[----:B------:R1:W-:Y:S03]  /*30c0*/  LDGSTS.E [R31+0x31a00], desc[UR18][R248.64], P2 ;  /* 0x31a00000f81f7fae */ /* 0x0003e600091a1012 */
[----:B------:R-:W-:Y:S01]  /*30d0*/  IMAD.WIDE R82, R213, 0x4, R82 ;  /* 0x00000004d5527825 */ /* 0x000fe200078e0252 */
[----:B------:R1:W-:Y:S01]  /*30e0*/  LDGSTS.E [R31+0x31e00], desc[UR18][R244.64], P2 ;  /* 0x31e00000f41f7fae */ /* 0x0003e200091a1012 */
[----:B------:R-:W-:-:S02]  /*30f0*/  ISETP.GE.U32.AND P2, PT, R30, 0x7fffffbd, PT ;  /* 0x7fffffbd1e00780c */ /* 0x000fc40003f46070 */
[----:B------:R-:W-:Y:S01]  /*3100*/  VIADD R30, R19, 0xffffffda ;  /* 0xffffffda131e7836 */ /* 0x000fe20000000000 */
[----:B------:R-:W0:Y:S01]  /*3110*/  LDGDEPBAR ;  /* 0x00000000000079af */ /* 0x000e220000000000 */
[C---:B------:R-:W-:Y:S01]  /*3120*/  IMAD.WIDE R84, R213.reuse, 0x4, R84 ;  /* 0x00000004d5547825 */ /* 0x040fe200078e0254 */
[----:B------:R-:W-:Y:S03]  /*3130*/  BAR.SYNC.DEFER_BLOCKING 0x0 ;  /* 0x0000000000007b1d */ /* 0x000fe60000010000 */
[----:B------:R-:W-:-:S04]  /*3140*/  IMAD.WIDE R86, R213, 0x4, R86 ;  /* 0x00000004d5567825 */ /* 0x000fc800078e0256 */
[----:B------:R-:W-:-:S04]  /*3150*/  IMAD.WIDE R88, R213, 0x4, R88 ;  /* 0x00000004d5587825 */ /* 0x000fc800078e0258 */
[----:B------:R-:W-:-:S04]  /*3160*/  IMAD.WIDE R90, R213, 0x4, R90 ;  /* 0x00000004d55a7825 */ /* 0x000fc800078e025a */
[----:B------:R-:W-:-:S04]  /*3170*/  IMAD.WIDE R92, R213, 0x4, R92 ;  /* 0x00000004d55c7825 */ /* 0x000fc800078e025c */
[----:B------:R-:W-:-:S04]  /*3180*/  IMAD.WIDE R94, R213, 0x4, R94 ;  /* 0x00000004d55e7825 */ /* 0x000fc800078e025e */
[C---:B------:R-:W-:Y:S01]  /*3190*/  IMAD.WIDE R96, R213.reuse, 0x4, R96 ;  /* 0x00000004d5607825 */ /* 0x040fe200078e0260 */
[----:B------:R-:W-:Y:S01]  /*31a0*/  @!PT LDS RZ, [RZ] ;  /* 0x00000000fffff984 */ /* 0x000fe20000000800 */
[----:B------:R-:W-:Y:S01]  /*31b0*/  @!PT LDS RZ, [RZ] ;  /* 0x00000000fffff984 */ /* 0x000fe20000000800 */
[----:B------:R-:W-:Y:S01]  /*31c0*/  @!PT LDS RZ, [RZ] ;  /* 0x00000000fffff984 */ /* 0x000fe20000000800 */
[----:B------:R1:W-:Y:S03]  /*31d0*/  LDGSTS.E [R215+0x8000], desc[UR18][R242.64], !P5 ;  /* 0x08000000f2d77fae */ /* 0x0003e6000e9a1012 */
[C---:B------:R-:W-:Y:S01]  /*31e0*/  IMAD.WIDE R98, R213.reuse, 0x4, R98 ;  /* 0x00000004d5627825 */ /* 0x040fe200078e0262 */
[----:B------:R1:W-:Y:S01]  /*31f0*/  LDGSTS.E [R215+0x8200], desc[UR18][R240.64], !P5 ;  /* 0x08200000f0d77fae */ /* 0x0003e2000e9a1012 */
[----:B------:R-:W-:Y:S02]  /*3200*/  ISETP.GE.U32.AND P5, PT, R30, 0x7fffffbb, PT ;  /* 0x7fffffbb1e00780c */ /* 0x000fe40003fa6070 */
[----:B------:R-:W-:Y:S01]  /*3210*/  IMAD.WIDE R100, R213, 0x4, R100 ;  /* 0x00000004d5647825 */ /* 0x000fe200078e0264 */
[----:B------:R-:W-:Y:S01]  /*3220*/  IADD3 R30, PT, PT, R19, -0x27, RZ ;  /* 0xffffffd9131e7810 */ /* 0x000fe20007ffe0ff */
[----:B------:R1:W-:Y:S02]  /*3230*/  LDGSTS.E [R215+0x8400], desc[UR18][R238.64], !P6 ;  /* 0x08400000eed77fae */ /* 0x0003e4000f1a1012 */
[----:B------:R-:W-:-:S02]  /*3240*/  IMAD.WIDE R102, R213, 0x4, R102 ;  /* 0x00000004d5667825 */ /* 0x000fc400078e0266 */
[----:B------:R1:W-:Y:S01]  /*3250*/  LDGSTS.E [R215+0x8600], desc[UR18][R236.64], !P6 ;  /* 0x08600000ecd77fae */ /* 0x0003e2000f1a1012 */
[----:B------:R-:W-:Y:S01]  /*3260*/  ISETP.GE.U32.AND P6, PT, R30, 0x7fffffba, PT ;  /* 0x7fffffba1e00780c */ /* 0x000fe20003fc6070 */
[----:B------:R-:W-:Y:S02]  /*3270*/  VIADD R30, R19, 0xffffffd7 ;  /* 0xffffffd7131e7836 */ /* 0x000fe40000000000 */
[----:B------:R1:W-:Y:S01]  /*3280*/  LDGSTS.E [R215+0x8800], desc[UR18][R234.64], !P4 ;  /* 0x08800000ead77fae */ /* 0x0003e2000e1a1012 */
[----:B------:R-:W-:-:S03]  /*3290*/  IMAD.WIDE R104, R213, 0x4, R104 ;  /* 0x00000004d5687825 */ /* 0x000fc600078e0268 */
[----:B------:R1:W-:Y:S01]  /*32a0*/  LDGSTS.E [R215+0x8a00], desc[UR18][R232.64], !P4 ;  /* 0x08a00000e8d77fae */ /* 0x0003e2000e1a1012 */
[----:B------:R-:W-:Y:S01]  /*32b0*/  ISETP.GE.U32.AND P4, PT, R34, 0x7fffffb9, PT ;  /* 0x7fffffb92200780c */ /* 0x000fe20003f86070 */
[----:B------:R-:W-:Y:S02]  /*32c0*/  VIADD R34, R19, 0xffffffd6 ;  /* 0xffffffd613227836 */ /* 0x000fe40000000000 */
[----:B------:R-:W-:Y:S01]  /*32d0*/  LDGSTS.E [R215+0x8c00], desc[UR18][R230.64], !P2 ;  /* 0x08c00000e6d77fae */ /* 0x000fe2000d1a1012 */
[----:B------:R-:W-:-:S03]  /*32e0*/  IMAD.WIDE R106, R213, 0x4, R106 ;  /* 0x00000004d56a7825 */ /* 0x000fc600078e026a */
[----:B------:R-:W-:Y:S01]  /*32f0*/  LDGSTS.E [R215+0x8e00], desc[UR18][R228.64], !P2 ;  /* 0x08e00000e4d77fae */ /* 0x000fe2000d1a1012 */
[----:B------:R-:W-:Y:S01]  /*3300*/  ISETP.GE.U32.AND P2, PT, R30, 0x7fffffb8, PT ;  /* 0x7fffffb81e00780c */ /* 0x000fe20003f46070 */
[----:B------:R-:W-:Y:S01]  /*3310*/  IMAD.WIDE R108, R213, 0x4, R108 ;  /* 0x00000004d56c7825 */ /* 0x000fe200078e026c */
[----:B------:R-:W-:Y:S01]  /*3320*/  IADD3 R30, PT, PT, R19, -0x2b, RZ ;  /* 0xffffffd5131e7810 */ /* 0x000fe20007ffe0ff */
[----:B------:R-:W-:Y:S02]  /*3330*/  LDGSTS.E [R215+0x9000], desc[UR18][R226.64], !P1 ;  /* 0x09000000e2d77fae */ /* 0x000fe4000c9a1012 */
[----:B------:R-:W-:Y:S02]  /*3340*/  IMAD.WIDE R110, R213, 0x4, R110 ;  /* 0x00000004d56e7825 */ /* 0x000fe400078e026e */
[----:B------:R-:W-:Y:S01]  /*3350*/  LDGSTS.E [R215+0x9200], desc[UR18][R224.64], !P1 ;  /* 0x09200000e0d77fae */ /* 0x000fe2000c9a1012 */
[----:B------:R-:W-:Y:S01]  /*3360*/  ISETP.GE.U32.AND P1, PT, R34, 0x7fffffb7, PT ;  /* 0x7fffffb72200780c */ /* 0x000fe20003f26070 */
[----:B------:R-:W-:-:S02]  /*3370*/  VIADD R34, R19, 0xffffffd4 ;  /* 0xffffffd413227836 */ /* 0x000fc40000000000 */
[----:B------:R-:W-:Y:S01]  /*3380*/  LDGSTS.E [R215+0x9400], desc[UR18][R222.64], !P5 ;  /* 0x09400000ded77fae */ /* 0x000fe2000e9a1012 */
[----:B------:R-:W-:-:S03]  /*3390*/  IMAD.WIDE R112, R213, 0x4, R112 ;  /* 0x00000004d5707825 */ /* 0x000fc600078e0270 */
[----:B------:R-:W-:Y:S01]  /*33a0*/  LDGSTS.E [R215+0x9600], desc[UR18][R220.64], !P5 ;  /* 0x09600000dcd77fae */ /* 0x000fe2000e9a1012 */
[----:B------:R-:W-:Y:S01]  /*33b0*/  ISETP.GE.U32.AND P5, PT, R30, 0x7fffffb6, PT ;  /* 0x7fffffb61e00780c */ /* 0x000fe20003fa6070 */
[----:B------:R-:W-:Y:S02]  /*33c0*/  VIADD R30, R19, 0xffffffd3 ;  /* 0xffffffd3131e7836 */ /* 0x000fe40000000000 */
        /* <DEDUP_REMOVED lines=88> */
[C---:B------:R-:W-:Y:S02]  /*3950*/  IMAD.WIDE R188, R213.reuse, 0x4, R188 ;  /* 0x00000004d5bc7825 */ /* 0x040fe400078e02bc */
        /* <DEDUP_REMOVED lines=8> */
[----:B------:R-:W-:Y:S01]  /*39e0*/  IMAD.WIDE R194, R213, 0x4, R194 ;  /* 0x00000004d5c27825 */ /* 0x000fe200078e02c2 */
[----:B------:R-:W-:Y:S02]  /*39f0*/  ISETP.GE.U32.AND P1, PT, R34, 0x7fffffa3, PT ;  /* 0x7fffffa32200780c */ /* 0x000fe40003f26070 */
[----:B------:R-:W-:Y:S01]  /*3a00*/  LDGSTS.E [R215+0xe400], desc[UR18][R184.64], !P5 ;  /* 0x0e400000b8d77fae */ /* 0x000fe2000e9a1012 */
[C---:B------:R-:W-:Y:S01]  /*3a10*/  VIADD R30, R19.reuse, 0xffffffc1 ;  /* 0xffffffc1131e7836 */ /* 0x040fe20000000000 */
[----:B------:R-:W-:Y:S01]  /*3a20*/  IADD3 R34, PT, PT, R19, -0x40, RZ ;  /* 0xffffffc013227810 */ /* 0x000fe20007ffe0ff */
[C---:B------:R-:W-:Y:S01]  /*3a30*/  IMAD.WIDE R196, R213.reuse, 0x4, R196 ;  /* 0x00000004d5c47825 */ /* 0x040fe200078e02c4 */
[----:B------:R-:W-:Y:S02]  /*3a40*/  LDGSTS.E [R215+0xe600], desc[UR18][R186.64], !P5 ;  /* 0x0e600000bad77fae */ /* 0x000fe4000e9a1012 */
[----:B------:R-:W-:Y:S01]  /*3a50*/  ISETP.GE.U32.AND P5, PT, R34, 0x7fffffa1, PT ;  /* 0x7fffffa12200780c */ /* 0x000fe20003fa6070 */
[C---:B------:R-:W-:Y:S01]  /*3a60*/  IMAD.WIDE R198, R213.reuse, 0x4, R198 ;  /* 0x00000004d5c67825 */ /* 0x040fe200078e02c6 */
[----:B------:R-:W-:Y:S03]  /*3a70*/  LDGSTS.E [R215+0xe800], desc[UR18][R188.64], !P6 ;  /* 0x0e800000bcd77fae */ /* 0x000fe6000f1a1012 */
[----:B------:R-:W-:Y:S01]  /*3a80*/  IMAD.WIDE R200, R213, 0x4, R200 ;  /* 0x00000004d5c87825 */ /* 0x000fe200078e02c8 */
[----:B------:R-:W-:Y:S01]  /*3a90*/  LDGSTS.E [R215+0xea00], desc[UR18][R190.64], !P6 ;  /* 0x0ea00000bed77fae */ /* 0x000fe2000f1a1012 */
[----:B------:R-:W-:-:S02]  /*3aa0*/  ISETP.GE.AND P6, PT, R42, R34, PT ;  /* 0x000000222a00720c */ /* 0x000fc40003fc6270 */
[----:B------:R-:W-:Y:S01]  /*3ab0*/  IMAD.WIDE R204, R213, 0x4, R204 ;  /* 0x00000004d5cc7825 */ /* 0x000fe200078e02cc */
[----:B------:R-:W-:Y:S01]  /*3ac0*/  LDGSTS.E [R215+0xec00], desc[UR18][R192.64], !P4 ;  /* 0x0ec00000c0d77fae */ /* 0x000fe2000e1a1012 */
[----:B------:R-:W-:Y:S02]  /*3ad0*/  IADD3 R34, PT, PT, R19, -0x43, RZ ;  /* 0xffffffbd13227810 */ /* 0x000fe40007ffe0ff */
[C---:B------:R-:W-:Y:S01]  /*3ae0*/  IMAD.WIDE R202, R213.reuse, 0x4, R202 ;  /* 0x00000004d5ca7825 */ /* 0x040fe200078e02ca */
[----:B------:R-:W-:Y:S01]  /*3af0*/  LDGSTS.E [R215+0xee00], desc[UR18][R194.64], !P4 ;  /* 0x0ee00000c2d77fae */ /* 0x000fe2000e1a1012 */
[----:B------:R-:W-:Y:S02]  /*3b00*/  ISETP.GE.U32.AND P4, PT, R30, 0x7fffffa2, PT ;  /* 0x7fffffa21e00780c */ /* 0x000fe40003f86070 */
[----:B------:R-:W-:Y:S01]  /*3b10*/  IMAD.WIDE R208, R213, 0x4, R208 ;  /* 0x00000004d5d07825 */ /* 0x000fe200078e02d0 */
[----:B------:R-:W-:Y:S03]  /*3b20*/  LDGSTS.E [R215+0xf000], desc[UR18][R196.64], !P2 ;  /* 0x0f000000c4d77fae */ /* 0x000fe6000d1a1012 */
[----:B------:R-:W-:Y:S01]  /*3b30*/  IMAD.SHL.U32 R218, R77, 0x20, RZ ;  /* 0x000000204dda7824 */ /* 0x000fe200078e00ff */
[----:B------:R-:W-:Y:S01]  /*3b40*/  LDGSTS.E [R215+0xf200], desc[UR18][R198.64], !P2 ;  /* 0x0f200000c6d77fae */ /* 0x000fe2000d1a1012 */
[----:B------:R-:W-:-:S03]  /*3b50*/  IMAD.WIDE R206, R213, 0x4, R206 ;  /* 0x00000004d5ce7825 */ /* 0x000fc600078e02ce */
[----:B------:R-:W-:Y:S01]  /*3b60*/  LDGSTS.E [R215+0xf400], desc[UR18][R200.64], !P1 ;  /* 0x0f400000c8d77fae */ /* 0x000fe2000c9a1012 */
[----:B------:R-:W-:-:S03]  /*3b70*/  IMAD.WIDE R210, R213, 0x4, R210 ;  /* 0x00000004d5d27825 */ /* 0x000fc600078e02d2 */
[----:B------:R-:W-:Y:S01]  /*3b80*/  LDGSTS.E [R215+0xf600], desc[UR18][R204.64], !P1 ;  /* 0x0f600000ccd77fae */ /* 0x000fe2000c9a1012 */
[----:B------:R-:W-:-:S03]  /*3b90*/  IMAD.WIDE R28, R218, 0x4, R28 ;  /* 0x00000004da1c7825 */ /* 0x000fc600078e021c */
[----:B------:R-:W-:Y:S01]  /*3ba0*/  LDGSTS.E [R215+0xf800], desc[UR18][R202.64], !P4 ;  /* 0x0f800000cad77fae */ /* 0x000fe2000e1a1012 */
[----:B----4-:R-:W-:-:S03]  /*3bb0*/  IMAD.WIDE R26, R218, 0x4, R26 ;  /* 0x00000004da1a7825 */ /* 0x010fc600078e021a */
[----:B------:R-:W-:Y:S01]  /*3bc0*/  LDGSTS.E [R215+0xfa00], desc[UR18][R208.64], !P4 ;  /* 0x0fa00000d0d77fae */ /* 0x000fe2000e1a1012 */
[----:B------:R-:W-:Y:S01]  /*3bd0*/  ISETP.NE.U32.AND P4, PT, R32, RZ, PT ;  /* 0x000000ff2000720c */ /* 0x000fe20003f85070 */
[C---:B------:R-:W-:Y:S02]  /*3be0*/  IMAD.WIDE R24, R218.reuse, 0x4, R24 ;  /* 0x00000004da187825 */ /* 0x040fe400078e0218 */
[----:B------:R-:W-:Y:S02]  /*3bf0*/  LDGSTS.E [R215+0xfc00], desc[UR18][R206.64], !P5 ;  /* 0x0fc00000ced77fae */ /* 0x000fe4000e9a1012 */
[C---:B--2---:R-:W-:Y:S02]  /*3c00*/  IMAD.WIDE R22, R218.reuse, 0x4, R22 ;  /* 0x00000004da167825 */ /* 0x044fe400078e0216 */
[----:B------:R-:W-:Y:S02]  /*3c10*/  LDGSTS.E [R215+0xfe00], desc[UR18][R210.64], !P5 ;  /* 0x0fe00000d2d77fae */ /* 0x000fe4000e9a1012 */
[----:B------:R-:W-:-:S02]  /*3c20*/  IMAD.WIDE R20, R218, 0x4, R20 ;  /* 0x00000004da147825 */ /* 0x000fc400078e0214 */
[----:B------:R-:W0:Y:S02]  /*3c30*/  LDGDEPBAR ;  /* 0x00000000000079af */ /* 0x000e240000000000 */
[C---:B------:R-:W-:Y:S02]  /*3c40*/  IMAD.WIDE R16, R218.reuse, 0x4, R16 ;  /* 0x00000004da107825 */ /* 0x040fe400078e0210 */
[----:B------:R-:W-:Y:S02]  /*3c50*/  LDGSTS.E [R33+0x32000], desc[UR18][R28.64], P4 ;  /* 0x320000001c217fae */ /* 0x000fe4000a1a1012 */
[C---:B------:R-:W-:Y:S02]  /*3c60*/  IMAD.WIDE R250, R218.reuse, 0x4, R250 ;  /* 0x00000004dafa7825 */ /* 0x040fe400078e02fa */
[----:B------:R-:W-:Y:S02]  /*3c70*/  LDGSTS.E [R33+0x32400], desc[UR18][R26.64], P4 ;  /* 0x324000001a217fae */ /* 0x000fe4000a1a1012 */
[----:B------:R-:W-:-:S02]  /*3c80*/  IMAD.WIDE R246, R218, 0x4, R246 ;  /* 0x00000004daf67825 */ /* 0x000fc400078e02f6 */
[----:B------:R-:W-:Y:S02]  /*3c90*/  LDGSTS.E [R33+0x32800], desc[UR18][R24.64], P4 ;  /* 0x3280000018217fae */ /* 0x000fe4000a1a1012 */
        /* <DEDUP_REMOVED lines=10> */
[----:B-1----:R-:W-:-:S02]  /*3d40*/  IMAD.WIDE R4, R218, 0x4, R4 ;  /* 0x00000004da047825 */ /* 0x002fc400078e0204 */
[----:B------:R-:W-:Y:S02]  /*3d50*/  LDGSTS.E [R31+0x32200], desc[UR18][R14.64], P4 ;  /* 0x322000000e1f7fae */ /* 0x000fe4000a1a1012 */
[C---:B------:R-:W-:Y:S02]  /*3d60*/  IMAD.WIDE R248, R218.reuse, 0x4, R248 ;  /* 0x00000004daf87825 */ /* 0x040fe400078e02f8 */
[----:B------:R-:W-:Y:S02]  /*3d70*/  LDGSTS.E [R31+0x32600], desc[UR18][R12.64], P4 ;  /* 0x326000000c1f7fae */ /* 0x000fe4000a1a1012 */
[----:B------:R-:W-:Y:S02]  /*3d80*/  IMAD.WIDE R244, R218, 0x4, R244 ;  /* 0x00000004daf47825 */ /* 0x000fe400078e02f4 */
[----:B------:R-:W-:Y:S02]  /*3d90*/  LDGSTS.E [R31+0x32a00], desc[UR18][R10.64], P4 ;  /* 0x32a000000a1f7fae */ /* 0x000fe4000a1a1012 */
[----:B------:R-:W-:-:S02]  /*3da0*/  VIADD R30, R19, 0xffffffbf ;  /* 0xffffffbf131e7836 */ /* 0x000fc40000000000 */
[----:B------:R-:W-:Y:S01]  /*3db0*/  LDGSTS.E [R31+0x32e00], desc[UR18][R8.64], P4 ;  /* 0x32e00000081f7fae */ /* 0x000fe2000a1a1012 */
[C---:B------:R-:W-:Y:S02]  /*3dc0*/  VIADD R32, R19.reuse, 0xffffffbb ;  /* 0xffffffbb13207836 */ /* 0x040fe40000000000 */
[----:B------:R-:W-:Y:S01]  /*3dd0*/  ISETP.GE.U32.AND P2, PT, R30, 0x7fffffa0, PT ;  /* 0x7fffffa01e00780c */ /* 0x000fe20003f46070 */
[----:B------:R-:W-:Y:S01]  /*3de0*/  LDGSTS.E [R31+0x33200], desc[UR18][R6.64], P4 ;  /* 0x33200000061f7fae */ /* 0x000fe2000a1a1012 */
[----:B------:R-:W-:Y:S02]  /*3df0*/  VIADD R30, R19, 0xffffffbe ;  /* 0xffffffbe131e7836 */ /* 0x000fe40000000000 */
[C---:B------:R-:W-:Y:S01]  /*3e00*/  IMAD.WIDE R242, R213.reuse, 0x4, R242 ;  /* 0x00000004d5f27825 */ /* 0x040fe200078e02f2 */
[----:B------:R-:W-:Y:S02]  /*3e10*/  LDGSTS.E [R31+0x33600], desc[UR18][R4.64], P4 ;  /* 0x33600000041f7fae */ /* 0x000fe4000a1a1012 */
[----:B------:R-:W-:Y:S01]  /*3e20*/  ISETP.GE.U32.AND P1, PT, R30, 0x7fffff9f, PT ;  /* 0x7fffff9f1e00780c */ /* 0x000fe20003f26070 */
[----:B------:R-:W-:Y:S01]  /*3e30*/  IMAD.WIDE R240, R213, 0x4, R240 ;  /* 0x00000004d5f07825 */ /* 0x000fe200078e02f0 */
[----:B------:R-:W-:Y:S01]  /*3e40*/  LDGSTS.E [R31+0x33a00], desc[UR18][R248.64], P4 ;  /* 0x33a00000f81f7fae */ /* 0x000fe2000a1a1012 */
[----:B------:R-:W-:-:S02]  /*3e50*/  SEL R30, RZ, 0x4, P6 ;  /* 0x00000004ff1e7807 */ /* 0x000fc40003000000 */
[----:B------:R-:W-:Y:S01]  /*3e60*/  ISETP.GE.U32.AND P6, PT, R34, 0x7fffff9e, PT ;  /* 0x7fffff9e2200780c */ /* 0x000fe20003fc6070 */
[----:B------:R1:W-:Y:S01]  /*3e70*/  LDGSTS.E [R31+0x33e00], desc[UR18][R244.64], P4 ;  /* 0x33e00000f41f7fae */ /* 0x0003e2000a1a1012 */
[----:B------:R-:W-:Y:S01]  /*3e80*/  VIADD R34, R19, 0xffffffbc ;  /* 0xffffffbc13227836 */ /* 0x000fe20000000000 */
[----:B------:R-:W-:Y:S01]  /*3e90*/  ISETP.GE.U32.AND P4, PT, R32, 0x7fffff9c, PT ;  /* 0x7fffff9c2000780c */ /* 0x000fe20003f86070 */
[----:B------:R-:W-:Y:S01]  /*3ea0*/  IMAD.WIDE R238, R213, 0x4, R238 ;  /* 0x00000004d5ee7825 */ /* 0x000fe200078e02ee */
[----:B------:R-:W0:Y:S01]  /*3eb0*/  LDGDEPBAR ;  /* 0x00000000000079af */ /* 0x000e220000000000 */
[----:B------:R-:W-:Y:S02]  /*3ec0*/  IADD3 R32, PT, PT, R19, -0x46, RZ ;  /* 0xffffffba13207810 */ /* 0x000fe40007ffe0ff */
[----:B------:R-:W-:Y:S01]  /*3ed0*/  ISETP.GE.U32.AND P5, PT, R34, 0x7fffff9d, PT ;  /* 0x7fffff9d2200780c */ /* 0x000fe20003fa6070 */
[----:B------:R-:W-:Y:S01]  /*3ee0*/  BAR.SYNC.DEFER_BLOCKING 0x0 ;  /* 0x0000000000007b1d */ /* 0x000fe20000010000 */
[----:B------:R-:W-:-:S04]  /*3ef0*/  IMAD.WIDE R236, R213, 0x4, R236 ;  /* 0x00000004d5ec7825 */ /* 0x000fc800078e02ec */
[----:B------:R-:W-:-:S03]  /*3f00*/  IMAD.WIDE R234, R213, 0x4, R234 ;  /* 0x00000004d5ea7825 */ /* 0x000fc600078e02ea */
[----:B------:R-:W2:Y:S01]  /*3f10*/  LDC R34, c[0x0][0x3a0] ;  /* 0x0000e800ff227b82 */ /* 0x000ea20000000800 */
[----:B------:R-:W-:-:S04]  /*3f20*/  IMAD.WIDE R232, R213, 0x4, R232 ;  /* 0x00000004d5e87825 */ /* 0x000fc800078e02e8 */
[----:B-1----:R-:W-:Y:S02]  /*3f30*/  VIADD R31, R19, 0xffffffb8 ;  /* 0xffffffb8131f7836 */ /* 0x002fe40000000000 */
[----:B------:R-:W-:-:S04]  /*3f40*/  IMAD.WIDE R230, R213, 0x4, R230 ;  /* 0x00000004d5e67825 */ /* 0x000fc800078e02e6 */
[----:B------:R-:W-:-:S04]  /*3f50*/  IMAD.WIDE R228, R213, 0x4, R228 ;  /* 0x00000004d5e47825 */ /* 0x000fc800078e02e4 */
[C---:B------:R-:W-:Y:S01]  /*3f60*/  IMAD.WIDE R226, R213.reuse, 0x4, R226 ;  /* 0x00000004d5e27825 */ /* 0x040fe200078e02e2 */
[----:B------:R-:W-:Y:S01]  /*3f70*/  @!PT LDS RZ, [RZ] ;  /* 0x00000000fffff984 */ /* 0x000fe20000000800 */
[----:B------:R-:W-:Y:S01]  /*3f80*/  @!PT LDS RZ, [RZ] ;  /* 0x00000000fffff984 */ /* 0x000fe20000000800 */
[----:B------:R-:W-:Y:S01]  /*3f90*/  @!PT LDS RZ, [RZ] ;  /* 0x00000000fffff984 */ /* 0x000fe20000000800 */
[----:B------:R1:W-:Y:S03]  /*3fa0*/  LDGSTS.E [R215+0x10000], desc[UR18][R242.64], !P2 ;  /* 0x10000000f2d77fae */ /* 0x0003e6000d1a1012 */
        /* <DEDUP_REMOVED lines=8> */
[----:B------:R-:W-:Y:S01]  /*4030*/  IMAD.WIDE R220, R213, 0x4, R220 ;  /* 0x00000004d5dc7825 */ /* 0x000fe200078e02dc */
[----:B------:R-:W-:Y:S01]  /*4040*/  IADD3 R32, PT, PT, R19, -0x4a, RZ ;  /* 0xffffffb613207810 */ /* 0x000fe20007ffe0ff */
[----:B------:R1:W-:Y:S02]  /*4050*/  LDGSTS.E [R215+0x10800], desc[UR18][R234.64], !P6 ;  /* 0x10800000ead77fae */ /* 0x0003e4000f1a1012 */
[----:B------:R-:W-:Y:S02]  /*4060*/  IMAD.WIDE R74, R213, 0x4, R74 ;  /* 0x00000004d54a7825 */ /* 0x000fe400078e024a */
        /* <DEDUP_REMOVED lines=28> */
[----:B------:R-:W-:-:S02]  /*4230*/  IMAD.WIDE R90, R213, 0x4, R90 ;  /* 0x00000004d55a7825 */ /* 0x000fc400078e025a */
[----:B------:R1:W-:Y:S02]  /*4240*/  LDGSTS.E [R215+0x12000], desc[UR18][R84.64], !P5 ;  /* 0x1200000054d77fae */ /* 0x0003e4000e9a1012 */
[----:B------:R-:W-:Y:S02]  /*4250*/  VIADD R31, R19, 0xffffffb1 ;  /* 0xffffffb1131f7836 */ /* 0x000fe40000000000 */
[----:B------:R1:W-:Y:S01]  /*4260*/  LDGSTS.E [R215+0x12200], desc[UR18][R86.64], !P5 ;  /* 0x1220000056d77fae */ /* 0x0003e2000e9a1012 */
[C---:B------:R-:W-:Y:S01]  /*4270*/  IMAD.WIDE R92, R213.reuse, 0x4, R92 ;  /* 0x00000004d55c7825 */ /* 0x040fe200078e025c */
[----:B------:R-:W-:Y:S02]  /*4280*/  ISETP.GE.U32.AND P5, PT, R32, 0x7fffff93, PT ;  /* 0x7fffff932000780c */ /* 0x000fe40003fa6070 */
[----:B------:R1:W-:Y:S01]  /*4290*/  LDGSTS.E [R215+0x12400], desc[UR18][R88.64], !P4 ;  /* 0x1240000058d77fae */ /* 0x0003e2000e1a1012 */
[----:B------:R-:W-:-:S03]  /*42a0*/  IMAD.WIDE R94, R213, 0x4, R94 ;  /* 0x00000004d55e7825 */ /* 0x000fc600078e025e */
[----:B------:R1:W-:Y:S01]  /*42b0*/  LDGSTS.E [R215+0x12600], desc[UR18][R90.64], !P4 ;  /* 0x126000005ad77fae */ /* 0x0003e2000e1a1012 */
[----:B------:R-:W-:Y:S01]  /*42c0*/  VIADD R32, R19, 0xffffffb0 ;  /* 0xffffffb013207836 */ /* 0x000fe20000000000 */
[----:B------:R-:W-:Y:S01]  /*42d0*/  ISETP.GE.U32.AND P4, PT, R31, 0x7fffff92, PT ;  /* 0x7fffff921f00780c */ /* 0x000fe20003f86070 */
[C---:B------:R-:W-:Y:S01]  /*42e0*/  IMAD.WIDE R96, R213.reuse, 0x4, R96 ;  /* 0x00000004d5607825 */ /* 0x040fe200078e0260 */
[----:B------:R1:W-:Y:S03]  /*42f0*/  LDGSTS.E [R215+0x12800], desc[UR18][R92.64], !P2 ;  /* 0x128000005cd77fae */ /* 0x0003e6000d1a1012 */
[----:B------:R-:W-:Y:S01]  /*4300*/  IMAD.WIDE R98, R213, 0x4, R98 ;  /* 0x00000004d5627825 */ /* 0x000fe200078e0262 */
[----:B------:R1:W-:Y:S01]  /*4310*/  LDGSTS.E [R215+0x12a00], desc[UR18][R94.64], !P2 ;  /* 0x12a000005ed77fae */ /* 0x0003e2000d1a1012 */
[----:B------:R-:W-:Y:S02]  /*4320*/  ISETP.GE.U32.AND P2, PT, R32, 0x7fffff91, PT ;  /* 0x7fffff912000780c */ /* 0x000fe40003f46070 */
[----:B------:R-:W-:Y:S01]  /*4330*/  VIADD R31, R19, 0xffffffaf ;  /* 0xffffffaf131f7836 */ /* 0x000fe20000000000 */
[----:B------:R1:W-:Y:S01]  /*4340*/  LDGSTS.E [R215+0x12c00], desc[UR18][R96.64], !P1 ;  /* 0x12c0000060d77fae */ /* 0x0003e2000c9a1012 */
[----:B------:R-:W-:Y:S01]  /*4350*/  IMAD.WIDE R100, R213, 0x4, R100 ;  /* 0x00000004d5647825 */ /* 0x000fe200078e0264 */
[----:B------:R-:W-:-:S02]  /*4360*/  IADD3 R32, PT, PT, R19, -0x52, RZ ;  /* 0xffffffae13207810 */ /* 0x000fc40007ffe0ff */
[----:B------:R1:W-:Y:S01]  /*4370*/  LDGSTS.E [R215+0x12e00], desc[UR18][R98.64], !P1 ;  /* 0x12e0000062d77fae */ /* 0x0003e2000c9a1012 */
[----:B------:R-:W-:Y:S01]  /*4380*/  IMAD.WIDE R102, R213, 0x4, R102 ;  /* 0x00000004d5667825 */ /* 0x000fe200078e0266 */
[----:B------:R-:W-:Y:S02]  /*4390*/  ISETP.GE.U32.AND P1, PT, R31, 0x7fffff90, PT ;  /* 0x7fffff901f00780c */ /* 0x000fe40003f26070 */
[----:B------:R1:W-:Y:S01]  /*43a0*/  LDGSTS.E [R215+0x13000], desc[UR18][R100.64], !P6 ;  /* 0x1300000064d77fae */ /* 0x0003e2000f1a1012 */
[----:B------:R-:W-:-:S03]  /*43b0*/  IMAD.WIDE R104, R213, 0x4, R104 ;  /* 0x00000004d5687825 */ /* 0x000fc600078e0268 */
[----:B------:R1:W-:Y:S01]  /*43c0*/  LDGSTS.E [R215+0x13200], desc[UR18][R102.64], !P6 ;  /* 0x1320000066d77fae */ /* 0x0003e2000f1a1012 */
[----:B------:R-:W-:Y:S01]  /*43d0*/  IMAD.WIDE R106, R213, 0x4, R106 ;  /* 0x00000004d56a7825 */ /* 0x000fe200078e026a */
[----:B------:R-:W-:Y:S02]  /*43e0*/  ISETP.GE.U32.AND P6, PT, R32, 0x7fffff8f, PT ;  /* 0x7fffff8f2000780c */ /* 0x000fe40003fc6070 */
[----:B------:R1:W-:Y:S01]  /*43f0*/  LDGSTS.E [R215+0x13400], desc[UR18][R104.64], !P5 ;  /* 0x1340000068d77fae */ /* 0x0003e2000e9a1012 */
[----:B------:R-:W-:Y:S02]  /*4400*/  VIADD R31, R19, 0xffffffad ;  /* 0xffffffad131f7836 */ /* 0x000fe40000000000 */
[----:B------:R-:W-:Y:S01]  /*4410*/  IMAD.WIDE R108, R213, 0x4, R108 ;  /* 0x00000004d56c7825 */ /* 0x000fe200078e026c */
[----:B------:R1:W-:Y:S02]  /*4420*/  LDGSTS.E [R215+0x13600], desc[UR18][R106.64], !P5 ;  /* 0x136000006ad77fae */ /* 0x0003e4000e9a1012 */
[----:B------:R-:W-:Y:S01]  /*4430*/  ISETP.GE.U32.AND P5, PT, R31, 0x7fffff8e, PT ;  /* 0x7fffff8e1f00780c */ /* 0x000fe20003fa6070 */
[----:B------:R-:W-:Y:S01]  /*4440*/  IMAD.WIDE R110, R213, 0x4, R110 ;  /* 0x00000004d56e7825 */ /* 0x000fe200078e026e */
[----:B------:R1:W-:Y:S03]  /*4450*/  LDGSTS.E [R215+0x13800], desc[UR18][R108.64], !P4 ;  /* 0x138000006cd77fae */ /* 0x0003e6000e1a1012 */
[----:B------:R-:W-:Y:S01]  /*4460*/  VIADD R32, R19, 0xffffffac ;  /* 0xffffffac13207836 */ /* 0x000fe20000000000 */
[----:B------:R1:W-:Y:S01]  /*4470*/  LDGSTS.E [R215+0x13a00], desc[UR18][R110.64], !P4 ;  /* 0x13a000006ed77fae */ /* 0x0003e2000e1a1012 */
[----:B------:R-:W-:-:S03]  /*4480*/  IMAD.WIDE R112, R213, 0x4, R112 ;  /* 0x00000004d5707825 */ /* 0x000fc600078e0270 */
[----:B------:R-:W-:Y:S01]  /*4490*/  ISETP.GE.U32.AND P4, PT, R32, 0x7fffff8d, PT ;  /* 0x7fffff8d2000780c */ /* 0x000fe20003f86070 */
[----:B------:R-:W-:Y:S01]  /*44a0*/  IMAD.WIDE R114, R213, 0x4, R114 ;  /* 0x00000004d5727825 */ /* 0x000fe200078e0272 */
[----:B------:R1:W-:Y:S01]  /*44b0*/  LDGSTS.E [R215+0x13c00], desc[UR18][R112.64], !P2 ;  /* 0x13c0000070d77fae */ /* 0x0003e2000d1a1012 */
[C---:B------:R-:W-:Y:S02]  /*44c0*/  IADD3 R32, PT, PT, R19.reuse, -0x56, RZ ;  /* 0xffffffaa13207810 */ /* 0x040fe40007ffe0ff */
[----:B------:R-:W-:Y:S01]  /*44d0*/  VIADD R31, R19, 0xffffffab ;  /* 0xffffffab131f7836 */ /* 0x000fe20000000000 */
[----:B------:R1:W-:Y:S01]  /*44e0*/  LDGSTS.E [R215+0x13e00], desc[UR18][R114.64], !P2 ;  /* 0x13e0000072d77fae */ /* 0x0003e2000d1a1012 */
[----:B------:R-:W-:-:S03]  /*44f0*/  IMAD.WIDE R116, R213, 0x4, R116 ;  /* 0x00000004d5747825 */ /* 0x000fc600078e0274 */
[----:B------:R-:W-:Y:S01]  /*4500*/  ISETP.GE.U32.AND P2, PT, R31, 0x7fffff8c, PT ;  /* 0x7fffff8c1f00780c */ /* 0x000fe20003f46070 */
[C---:B------:R-:W-:Y:S01]  /*4510*/  IMAD.WIDE R118, R213.reuse, 0x4, R118 ;  /* 0x00000004d5767825 */ /* 0x040fe200078e0276 */
[----:B------:R1:W-:Y:S03]  /*4520*/  LDGSTS.E [R215+0x14000], desc[UR18][R116.64], !P1 ;  /* 0x1400000074d77fae */ /* 0x0003e6000c9a1012 */
[C---:B------:R-:W-:Y:S01]  /*4530*/  IMAD.WIDE R120, R213.reuse, 0x4, R120 ;  /* 0x00000004d5787825 */ /* 0x040fe200078e0278 */
[----:B------:R1:W-:Y:S01]  /*4540*/  LDGSTS.E [R215+0x14200], desc[UR18][R118.64], !P1 ;  /* 0x1420000076d77fae */ /* 0x0003e2000c9a1012 */
[----:B------:R-:W-:Y:S02]  /*4550*/  ISETP.GE.U32.AND P1, PT, R32, 0x7fffff8b, PT ;  /* 0x7fffff8b2000780c */ /* 0x000fe40003f26070 */
[----:B------:R-:W-:Y:S01]  /*4560*/  IMAD.WIDE R122, R213, 0x4, R122 ;  /* 0x00000004d57a7825 */ /* 0x000fe200078e027a */
[----:B------:R1:W-:Y:S03]  /*4570*/  LDGSTS.E [R215+0x14400], desc[UR18][R120.64], !P6 ;  /* 0x1440000078d77fae */ /* 0x0003e6000f1a1012 */
[----:B------:R-:W-:Y:S01]  /*4580*/  VIADD R31, R19, 0xffffffa9 ;  /* 0xffffffa9131f7836 */ /* 0x000fe20000000000 */
[----:B------:R1:W-:Y:S01]  /*4590*/  LDGSTS.E [R215+0x14600], desc[UR18][R122.64], !P6 ;  /* 0x146000007ad77fae */ /* 0x0003e2000f1a1012 */
[----:B------:R-:W-:-:S03]  /*45a0*/  IMAD.WIDE R124, R213, 0x4, R124 ;  /* 0x00000004d57c7825 */ /* 0x000fc600078e027c */
        /* <DEDUP_REMOVED lines=25> */
[C---:B------:R-:W-:Y:S01]  /*4740*/  IMAD.WIDE R174, R213.reuse, 0x4, R174 ;  /* 0x00000004d5ae7825 */ /* 0x040fe200078e02ae */
[----:B------:R1:W-:Y:S03]  /*4750*/  LDGSTS.E [R215+0x15800], desc[UR18][R172.64], !P6 ;  /* 0x15800000acd77fae */ /* 0x0003e6000f1a1012 */
[----:B------:R-:W-:Y:S01]  /*4760*/  IMAD.WIDE R176, R213, 0x4, R176 ;  /* 0x00000004d5b07825 */ /* 0x000fe200078e02b0 */
[----:B------:R1:W-:Y:S03]  /*4770*/  LDGSTS.E [R215+0x15a00], desc[UR18][R174.64], !P6 ;  /* 0x15a00000aed77fae */ /* 0x0003e6000f1a1012 */
[----:B------:R-:W-:Y:S01]  /*4780*/  VIADD R32, R19, 0xffffffa4 ;  /* 0xffffffa413207836 */ /* 0x000fe20000000000 */
[----:B------:R1:W-:Y:S01]  /*4790*/  LDGSTS.E [R215+0x15c00], desc[UR18][R176.64], !P5 ;  /* 0x15c00000b0d77fae */ /* 0x0003e2000e9a1012 */
[----:B------:R-:W-:-:S03]  /*47a0*/  IMAD.WIDE R178, R213, 0x4, R178 ;  /* 0x00000004d5b27825 */ /* 0x000fc600078e02b2 */
[----:B------:R-:W-:Y:S01]  /*47b0*/  ISETP.GE.U32.AND P6, PT, R32, 0x7fffff85, PT ;  /* 0x7fffff852000780c */ /* 0x000fe20003fc6070 */
[----:B------:R-:W-:Y:S01]  /*47c0*/  VIADD R31, R19, 0xffffffa3 ;  /* 0xffffffa3131f7836 */ /* 0x000fe20000000000 */
[----:B------:R1:W-:Y:S01]  /*47d0*/  LDGSTS.E [R215+0x15e00], desc[UR18][R178.64], !P5 ;  /* 0x15e00000b2d77fae */ /* 0x0003e2000e9a1012 */
[----:B------:R-:W-:Y:S01]  /*47e0*/  IMAD.WIDE R180, R213, 0x4, R180 ;  /* 0x00000004d5b47825 */ /* 0x000fe200078e02b4 */
[----:B------:R-:W-:Y:S02]  /*47f0*/  IADD3 R32, PT, PT, R19, -0x5e, RZ ;  /* 0xffffffa213207810 */ /* 0x000fe40007ffe0ff */
[----:B------:R-:W-:Y:S01]  /*4800*/  ISETP.GE.U32.AND P5, PT, R31, 0x7fffff84, PT ;  /* 0x7fffff841f00780c */ /* 0x000fe20003fa6070 */
[C---:B------:R-:W-:Y:S01]  /*4810*/  IMAD.WIDE R182, R213.reuse, 0x4, R182 ;  /* 0x00000004d5b67825 */ /* 0x040fe200078e02b6 */
[----:B------:R1:W-:Y:S03]  /*4820*/  LDGSTS.E [R215+0x16000], desc[UR18][R180.64], !P4 ;  /* 0x16000000b4d77fae */ /* 0x0003e6000e1a1012 */
[----:B------:R-:W-:Y:S01]  /*4830*/  IMAD.WIDE R184, R213, 0x4, R184 ;  /* 0x00000004d5b87825 */ /* 0x000fe200078e02b8 */
[----:B------:R1:W-:Y:S01]  /*4840*/  LDGSTS.E [R215+0x16200], desc[UR18][R182.64], !P4 ;  /* 0x16200000b6d77fae */ /* 0x0003e2000e1a1012 */
[----:B------:R-:W-:-:S02]  /*4850*/  ISETP.GE.U32.AND P4, PT, R32, 0x7fffff83, PT ;  /* 0x7fffff832000780c */ /* 0x000fc40003f86070 */
        /* <DEDUP_REMOVED lines=8> */
[C---:B------:R-:W-:Y:S01]  /*48e0*/  IMAD.WIDE R192, R213.reuse, 0x4, R192 ;  /* 0x00000004d5c07825 */ /* 0x040fe200078e02c0 */
[----:B------:R1:W-:Y:S03]  /*48f0*/  LDGSTS.E [R215+0x16a00], desc[UR18][R190.64], !P1 ;  /* 0x16a00000bed77fae */ /* 0x0003e6000c9a1012 */
[C---:B------:R-:W-:Y:S01]  /*4900*/  IMAD.WIDE R194, R213.reuse, 0x4, R194 ;  /* 0x00000004d5c27825 */ /* 0x040fe200078e02c2 */
[----:B------:R1:W-:Y:S03]  /*4910*/  LDGSTS.E [R215+0x16c00], desc[UR18][R192.64], !P6 ;  /* 0x16c00000c0d77fae */ /* 0x0003e6000f1a1012 */
[----:B------:R-:W-:Y:S01]  /*4920*/  IMAD.WIDE R196, R213, 0x4, R196 ;  /* 0x00000004d5c47825 */ /* 0x000fe200078e02c4 */
[----:B------:R1:W-:Y:S01]  /*4930*/  LDGSTS.E [R215+0x16e00], desc[UR18][R194.64], !P6 ;  /* 0x16e00000c2d77fae */ /* 0x0003e2000f1a1012 */
[----:B------:R-:W-:-:S02]  /*4940*/  ISETP.GT.AND P6, PT, R38, 0x5f, PT ;  /* 0x0000005f2600780c */ /* 0x000fc40003fc4270 */
[C---:B------:R-:W-:Y:S01]  /*4950*/  IMAD.WIDE R198, R213.reuse, 0x4, R198 ;  /* 0x00000004d5c67825 */ /* 0x040fe200078e02c6 */
[----:B------:R1:W-:Y:S01]  /*4960*/  LDGSTS.E [R215+0x17000], desc[UR18][R196.64], !P5 ;  /* 0x17000000c4d77fae */ /* 0x0003e2000e9a1012 */
[----:B------:R-:W-:Y:S02]  /*4970*/  SEL R30, R30, RZ, P6 ;  /* 0x000000ff1e1e7207 */ /* 0x000fe40003000000 */
[C---:B------:R-:W-:Y:S01]  /*4980*/  IMAD.WIDE R200, R213.reuse, 0x4, R200 ;  /* 0x00000004d5c87825 */ /* 0x040fe200078e02c8 */
[----:B------:R1:W-:Y:S01]  /*4990*/  LDGSTS.E [R215+0x17200], desc[UR18][R198.64], !P5 ;  /* 0x17200000c6d77fae */ /* 0x0003e2000e9a1012 */
[----:B------:R-:W-:Y:S02]  /*49a0*/  ISETP.GT.AND P6, PT, R38, 0x7f, PT ;  /* 0x0000007f2600780c */ /* 0x000fe40003fc4270 */
[----:B------:R-:W-:Y:S01]  /*49b0*/  IMAD.WIDE R204, R213, 0x4, R204 ;  /* 0x00000004d5cc7825 */ /* 0x000fe200078e02cc */
[----:B------:R1:W-:Y:S01]  /*49c0*/  LDGSTS.E [R215+0x17400], desc[UR18][R200.64], !P4 ;  /* 0x17400000c8d77fae */ /* 0x0003e2000e1a1012 */
[----:B------:R-:W-:-:S02]  /*49d0*/  PLOP3.LUT P5, PT, PT, PT, UP1, 0x80, 0x8 ;  /* 0x000000000008781c */ /* 0x000fc40003faf018 */
[C---:B------:R-:W-:Y:S01]  /*49e0*/  IMAD.WIDE R202, R213.reuse, 0x4, R202 ;  /* 0x00000004d5ca7825 */ /* 0x040fe200078e02ca */
[----:B------:R1:W-:Y:S01]  /*49f0*/  LDGSTS.E [R215+0x17600], desc[UR18][R204.64], !P4 ;  /* 0x17600000ccd77fae */ /* 0x0003e2000e1a1012 */
[----:B------:R-:W-:Y:S01]  /*4a00*/  PLOP3.LUT P4, PT, PT, PT, UP1, 0x80, 0x8 ;  /* 0x000000000008781c */ /* 0x000fe20003f8f018 */
[----:B------:R-:W-:Y:S01]  /*4a10*/  UISETP.GE.U32.AND UP1, UPT, UR4, 0x7fffff41, UPT ;  /* 0x7fffff410400788c */ /* 0x000fe2000bf26070 */
[C---:B------:R-:W-:Y:S01]  /*4a20*/  IMAD.WIDE R208, R213.reuse, 0x4, R208 ;  /* 0x00000004d5d07825 */ /* 0x040fe200078e02d0 */
[----:B------:R1:W-:Y:S03]  /*4a30*/  LDGSTS.E [R215+0x17800], desc[UR18][R202.64], !P2 ;  /* 0x17800000cad77fae */ /* 0x0003e6000d1a1012 */
[----:B------:R-:W-:Y:S01]  /*4a40*/  IMAD.WIDE R206, R213, 0x4, R206 ;  /* 0x00000004d5ce7825 */ /* 0x000fe200078e02ce */
[----:B------:R1:W-:Y:S01]  /*4a50*/  LDGSTS.E [R215+0x17a00], desc[UR18][R208.64], !P2 ;  /* 0x17a00000d0d77fae */ /* 0x0003e2000d1a1012 */
[----:B------:R-:W-:-:S02]  /*4a60*/  ISETP.GE.AND P2, PT, R42, UR5, PT ;  /* 0x000000052a007c0c */ /* 0x000fc4000bf46270 */
[----:B------:R-:W-:Y:S01]  /*4a70*/  IMAD.WIDE R210, R213, 0x4, R210 ;  /* 0x00000004d5d27825 */ /* 0x000fe200078e02d2 */
[----:B------:R1:W-:Y:S01]  /*4a80*/  LDGSTS.E [R215+0x17c00], desc[UR18][R206.64], !P5 ;  /* 0x17c00000ced77fae */ /* 0x0003e2000e9a1012 */
[----:B------:R-:W-:Y:S02]  /*4a90*/  SEL R33, RZ, 0x4, P2 ;  /* 0x00000004ff217807 */ /* 0x000fe40001000000 */
[----:B------:R-:W-:Y:S01]  /*4aa0*/  VIADD R217, R69, UR10 ;  /* 0x0000000a45d97c36 */ /* 0x000fe20008000000 */
[----:B------:R1:W-:Y:S01]  /*4ab0*/  LDGSTS.E [R215+0x17e00], desc[UR18][R210.64], !P4 ;  /* 0x17e00000d2d77fae */ /* 0x0003e2000e1a1012 */
[----:B------:R-:W-:Y:S01]  /*4ac0*/  SEL R33, R33, RZ, P6 ;  /* 0x000000ff21217207 */ /* 0x000fe20003000000 */
[----:B------:R-:W-:Y:S01]  /*4ad0*/  IMAD.WIDE R28, R218, 0x4, R28 ;  /* 0x00000004da1c7825 */ /* 0x000fe200078e021c */
[----:B------:R-:W-:Y:S01]  /*4ae0*/  ISETP.NE.U32.AND P6, PT, R30, RZ, PT ;  /* 0x000000ff1e00720c */ /* 0x000fe20003fc5070 */
[----:B------:R-:W0:Y:S01]  /*4af0*/  LDGDEPBAR ;  /* 0x00000000000079af */ /* 0x000e220000000000 */
[----:B------:R-:W-:Y:S01]  /*4b00*/  ISETP.NE.U32.AND P4, PT, R33, RZ, PT ;  /* 0x000000ff2100720c */ /* 0x000fe20003f85070 */
[C---:B------:R-:W-:Y:S01]  /*4b10*/  IMAD.WIDE R26, R218.reuse, 0x4, R26 ;  /* 0x00000004da1a7825 */ /* 0x040fe200078e021a */
[----:B------:R-:W1:Y:S03]  /*4b20*/  LDC R33, c[0x0][0x3a0] ;  /* 0x0000e800ff217b82 */ /* 0x000e660000000800 */
[----:B------:R-:W-:-:S04]  /*4b30*/  IMAD.WIDE R24, R218, 0x4, R24 ;  /* 0x00000004da187825 */ /* 0x000fc800078e0218 */
[C---:B------:R-:W-:Y:S02]  /*4b40*/  IMAD.WIDE R22, R218.reuse, 0x4, R22 ;  /* 0x00000004da167825 */ /* 0x040fe400078e0216 */
[----:B------:R1:W-:Y:S02]  /*4b50*/  LDGSTS.E [R217+0x34000], desc[UR18][R28.64], P6 ;  /* 0x340000001cd97fae */ /* 0x0003e4000b1a1012 */
[C---:B------:R-:W-:Y:S02]  /*4b60*/  IMAD.WIDE R20, R218.reuse, 0x4, R20 ;  /* 0x00000004da147825 */ /* 0x040fe400078e0214 */
[----:B------:R1:W-:Y:S02]  /*4b70*/  LDGSTS.E [R217+0x34400], desc[UR18][R26.64], P6 ;  /* 0x344000001ad97fae */ /* 0x0003e4000b1a1012 */
[C---:B------:R-:W-:Y:S02]  /*4b80*/  IMAD.WIDE R16, R218.reuse, 0x4, R16 ;  /* 0x00000004da107825 */ /* 0x040fe400078e0210 */
[----:B------:R1:W-:Y:S02]  /*4b90*/  LDGSTS.E [R217+0x34800], desc[UR18][R24.64], P6 ;  /* 0x3480000018d97fae */ /* 0x0003e4000b1a1012 */
[----:B------:R-:W-:-:S02]  /*4ba0*/  IMAD.WIDE R250, R218, 0x4, R250 ;  /* 0x00000004dafa7825 */ /* 0x000fc400078e02fa */
[----:B------:R1:W-:Y:S02]  /*4bb0*/  LDGSTS.E [R217+0x34c00], desc[UR18][R22.64], P6 ;  /* 0x34c0000016d97fae */ /* 0x0003e4000b1a1012 */
[C---:B------:R-:W-:Y:S02]  /*4bc0*/  IMAD.WIDE R246, R218.reuse, 0x4, R246 ;  /* 0x00000004daf67825 */ /* 0x040fe400078e02f6 */
[----:B------:R1:W-:Y:S02]  /*4bd0*/  LDGSTS.E [R217+0x35000], desc[UR18][R20.64], P6 ;  /* 0x3500000014d97fae */ /* 0x0003e4000b1a1012 */
[----:B------:R-:W-:Y:S02]  /*4be0*/  VIADD R32, R19, 0xffffff9f ;  /* 0xffffff9f13207836 */ /* 0x000fe40000000000 */
[----:B------:R-:W-:Y:S01]  /*4bf0*/  VIADD R77, R35, UR10 ;  /* 0x0000000a234d7c36 */ /* 0x000fe20008000000 */
[----:B------:R1:W-:Y:S01]  /*4c00*/  LDGSTS.E [R217+0x35400], desc[UR18][R16.64], P6 ;  /* 0x3540000010d97fae */ /* 0x0003e2000b1a1012 */
[----:B------:R-:W-:Y:S01]  /*4c10*/  IMAD.WIDE R14, R218, 0x4, R14 ;  /* 0x00000004da0e7825 */ /* 0x000fe200078e020e */
[----:B------:R-:W-:Y:S01]  /*4c20*/  ISETP.GE.U32.AND P1, PT, R32, 0x7fffff80, PT ;  /* 0x7fffff802000780c */ /* 0x000fe20003f26070 */
[----:B------:R-:W1:Y:S01]  /*4c30*/  LDC R35, c[0x0][0x3a0] ;  /* 0x0000e800ff237b82 */ /* 0x000e620000000800 */
[----:B------:R1:W-:Y:S01]  /*4c40*/  LDGSTS.E [R217+0x35800], desc[UR18][R250.64], P6 ;  /* 0x35800000fad97fae */ /* 0x0003e2000b1a1012 */
[----:B------:R-:W-:-:S03]  /*4c50*/  IMAD.WIDE R12, R218, 0x4, R12 ;  /* 0x00000004da0c7825 */ /* 0x000fc600078e020c */
[----:B------:R1:W-:Y:S01]  /*4c60*/  LDGSTS.E [R217+0x35c00], desc[UR18][R246.64], P6 ;  /* 0x35c00000f6d97fae */ /* 0x0003e2000b1a1012 */
[C---:B------:R-:W-:Y:S02]  /*4c70*/  IMAD.WIDE R10, R218.reuse, 0x4, R10 ;  /* 0x00000004da0a7825 */ /* 0x040fe400078e020a */
[----:B------:R-:W1:Y:S01]  /*4c80*/  LDC R32, c[0x0][0x3a0] ;  /* 0x0000e800ff207b82 */ /* 0x000e620000000800 */
[----:B------:R1:W-:Y:S01]  /*4c90*/  LDGSTS.E [R77+0x34200], desc[UR18][R14.64], P6 ;  /* 0x342000000e4d7fae */ /* 0x0003e2000b1a1012 */
[----:B------:R-:W-:-:S03]  /*4ca0*/  IMAD.WIDE R8, R218, 0x4, R8 ;  /* 0x00000004da087825 */ /* 0x000fc600078e0208 */
[----:B------:R1:W-:Y:S01]  /*4cb0*/  LDGSTS.E [R77+0x34600], desc[UR18][R12.64], P6 ;  /* 0x346000000c4d7fae */ /* 0x0003e2000b1a1012 */
[----:B------:R-:W-:-:S03]  /*4cc0*/  IMAD.WIDE R6, R218, 0x4, R6 ;  /* 0x00000004da067825 */ /* 0x000fc600078e0206 */
[----:B------:R1:W-:Y:S01]  /*4cd0*/  LDGSTS.E [R77+0x34a00], desc[UR18][R10.64], P6 ;  /* 0x34a000000a4d7fae */ /* 0x0003e2000b1a1012 */
[----:B------:R-:W-:-:S03]  /*4ce0*/  IMAD.WIDE R4, R218, 0x4, R4 ;  /* 0x00000004da047825 */ /* 0x000fc600078e0204 */
[----:B------:R1:W-:Y:S01]  /*4cf0*/  LDGSTS.E [R77+0x34e00], desc[UR18][R8.64], P6 ;  /* 0x34e00000084d7fae */ /* 0x0003e2000b1a1012 */
[C---:B------:R-:W-:Y:S01]  /*4d00*/  VIADD R31, R19.reuse, 0xffffff9d ;  /* 0xffffff9d131f7836 */ /* 0x040fe20000000000 */
[----:B------:R-:W-:Y:S01]  /*4d10*/  IADD3 R19, PT, PT, R19, -0x62, RZ ;  /* 0xffffff9e13137810 */ /* 0x000fe20007ffe0ff */
[C---:B------:R-:W-:Y:S01]  /*4d20*/  IMAD.WIDE R248, R218.reuse, 0x4, R248 ;  /* 0x00000004daf87825 */ /* 0x040fe200078e02f8 */
[----:B------:R1:W-:Y:S02]  /*4d30*/  LDGSTS.E [R77+0x35200], desc[UR18][R6.64], P6 ;  /* 0x35200000064d7fae */ /* 0x0003e4000b1a1012 */
[----:B------:R-:W-:Y:S01]  /*4d40*/  ISETP.GE.U32.AND P2, PT, R31, 0x7fffff7e, PT ;  /* 0x7fffff7e1f00780c */ /* 0x000fe20003f46070 */
[----:B------:R-:W-:Y:S01]  /*4d50*/  IMAD.WIDE R244, R218, 0x4, R244 ;  /* 0x00000004daf47825 */ /* 0x000fe200078e02f4 */
[----:B------:R1:W-:Y:S01]  /*4d60*/  LDGSTS.E [R77+0x35600], desc[UR18][R4.64], P6 ;  /* 0x35600000044d7fae */ /* 0x0003e2000b1a1012 */
[----:B------:R-:W2:Y:S01]  /*4d70*/  LDC R31, c[0x0][0x3a0] ;  /* 0x0000e800ff1f7b82 */ /* 0x000ea20000000800 */
[----:B------:R-:W-:Y:S01]  /*4d80*/  ISETP.GE.U32.AND P5, PT, R19, 0x7fffff7f, PT ;  /* 0x7fffff7f1300780c */ /* 0x000fe20003fa6070 */
[----:B-1----:R-:W-:Y:S01]  /*4d90*/  VIADD R30, R32, 0xffffff9c ;  /* 0xffffff9c201e7836 */ /* 0x002fe20000000000 */
[----:B------:R1:W-:Y:S01]  /*4da0*/  LDGSTS.E [R77+0x35a00], desc[UR18][R248.64], P6 ;  /* 0x35a00000f84d7fae */ /* 0x0003e2000b1a1012 */
[----:B------:R-:W-:-:S03]  /*4db0*/  IMAD.WIDE R242, R213, 0x4, R242 ;  /* 0x00000004d5f27825 */ /* 0x000fc600078e02f2 */
[----:B------:R1:W-:Y:S01]  /*4dc0*/  LDGSTS.E [R77+0x35e00], desc[UR18][R244.64], P6 ;  /* 0x35e00000f44d7fae */ /* 0x0003e2000b1a1012 */
[----:B------:R-:W1:Y:S01]  /*4dd0*/  LDC R19, c[0x0][0x3a0] ;  /* 0x0000e800ff137b82 */ /* 0x000e620000000800 */
[C---:B----4-:R-:W-:Y:S01]  /*4de0*/  IMAD.WIDE R240, R213.reuse, 0x4, R240 ;  /* 0x00000004d5f07825 */ /* 0x050fe200078e02f0 */
[----:B------:R-:W-:Y:S01]  /*4df0*/  ISETP.GE.U32.AND P6, PT, R30, 0x7fffff7d, PT ;  /* 0x7fffff7d1e00780c */ /* 0x000fe20003fc6070 */
[----:B------:R-:W0:Y:S02]  /*4e00*/  LDGDEPBAR ;  /* 0x00000000000079af */ /* 0x000e240000000000 */
[----:B------:R-:W-:-:S03]  /*4e10*/  IMAD.WIDE R238, R213, 0x4, R238 ;  /* 0x00000004d5ee7825 */ /* 0x000fc600078e02ee */
[----:B------:R-:W-:Y:S01]  /*4e20*/  BAR.SYNC.DEFER_BLOCKING 0x0 ;  /* 0x0000000000007b1d */ /* 0x000fe20000010000 */
[----:B------:R-:W-:-:S07]  /*4e30*/  IMAD.WIDE R236, R213, 0x4, R236 ;  /* 0x00000004d5ec7825 */ /* 0x000fce00078e02ec */
[----:B------:R-:W4:Y:S01]  /*4e40*/  LDC R32, c[0x0][0x3a0] ;  /* 0x0000e800ff207b82 */ /* 0x000f220000000800 */
[----:B------:R-:W-:Y:S01]  /*4e50*/  IMAD.WIDE R234, R213, 0x4, R234 ;  /* 0x00000004d5ea7825 */ /* 0x000fe200078e02ea */
[----:B--2---:R-:W-:-:S03]  /*4e60*/  IADD3 R30, PT, PT, R31, -0x65, RZ ;  /* 0xffffff9b1f1e7810 */ /* 0x004fc60007ffe0ff */
[----:B------:R-:W-:Y:S02]  /*4e70*/  VIADD R31, R33, 0xffffff9a ;  /* 0xffffff9a211f7836 */ /* 0x000fe40000000000 */
[C---:B------:R-:W-:Y:S01]  /*4e80*/  IMAD.WIDE R232, R213.reuse, 0x4, R232 ;  /* 0x00000004d5e87825 */ /* 0x040fe200078e02e8 */
[----:B------:R-:W2:Y:S03]  /*4e90*/  LDC R33, c[0x0][0x3a0] ;  /* 0x0000e800ff217b82 */ /* 0x000ea60000000800 */
[----:B------:R-:W-:-:S04]  /*4ea0*/  IMAD.WIDE R230, R213, 0x4, R230 ;  /* 0x00000004d5e67825 */ /* 0x000fc800078e02e6 */
[----:B------:R-:W-:Y:S01]  /*4eb0*/  IMAD.WIDE R228, R213, 0x4, R228 ;  /* 0x00000004d5e47825 */ /* 0x000fe200078e02e4 */
[----:B------:R-:W-:Y:S01]  /*4ec0*/  @!PT LDS RZ, [RZ] ;  /* 0x00000000fffff984 */ /* 0x000fe20000000800 */
[----:B------:R-:W-:Y:S01]  /*4ed0*/  @!PT LDS RZ, [RZ] ;  /* 0x00000000fffff984 */ /* 0x000fe20000000800 */
[----:B------:R-:W-:Y:S01]  /*4ee0*/  @!PT LDS RZ, [RZ] ;  /* 0x00000000fffff984 */ /* 0x000fe20000000800 */
[----:B------:R1:W-:Y:S03]  /*4ef0*/  LDGSTS.E [R215+0x18000], desc[UR18][R242.64], !P1 ;  /* 0x18000000f2d77fae */ /* 0x0003e6000c9a1012 */
[----:B-1----:R-:W-:Y:S02]  /*4f00*/  VIADD R19, R19, 0xffffff98 ;  /* 0xffffff9813137836 */ /* 0x002fe40000000000 */
[C---:B------:R-:W-:Y:S01]  /*4f10*/  IMAD.WIDE R226, R213.reuse, 0x4, R226 ;  /* 0x00000004d5e27825 */ /* 0x040fe200078e02e2 */
[----:B------:R1:W-:Y:S01]  /*4f20*/  LDGSTS.E [R215+0x18200], desc[UR18][R240.64], !P1 ;  /* 0x18200000f0d77fae */ /* 0x0003e2000c9a1012 */
[----:B------:R-:W-:Y:S02]  /*4f30*/  ISETP.GE.U32.AND P1, PT, R30, 0x7fffff7c, PT ;  /* 0x7fffff7c1e00780c */ /* 0x000fe40003f26070 */
[----:B------:R-:W-:Y:S01]  /*4f40*/  VIADD R30, R34, 0xffffff99 ;  /* 0xffffff99221e7836 */ /* 0x000fe20000000000 */
[----:B------:R1:W-:Y:S01]  /*4f50*/  LDGSTS.E [R215+0x18400], desc[UR18][R238.64], !P5 ;  /* 0x18400000eed77fae */ /* 0x0003e2000e9a1012 */
[----:B------:R-:W1:Y:S01]  /*4f60*/  LDC R34, c[0x0][0x3a0] ;  /* 0x0000e800ff227b82 */ /* 0x000e620000000800 */
[----:B------:R-:W-:-:S02]  /*4f70*/  IMAD.WIDE R224, R213, 0x4, R224 ;  /* 0x00000004d5e07825 */ /* 0x000fc400078e02e0 */
[----:B------:R1:W-:Y:S01]  /*4f80*/  LDGSTS.E [R215+0x18600], desc[UR18][R236.64], !P5 ;  /* 0x18600000ecd77fae */ /* 0x0003e2000e9a1012 */
[----:B------:R-:W-:Y:S01]  /*4f90*/  ISETP.GE.U32.AND P5, PT, R31, 0x7fffff7b, PT ;  /* 0x7fffff7b1f00780c */ /* 0x000fe20003fa6070 */
[C---:B------:R-:W-:Y:S02]  /*4fa0*/  IMAD.WIDE R222, R213.reuse, 0x4, R222 ;  /* 0x00000004d5de7825 */ /* 0x040fe400078e02de */
[----:B------:R1:W-:Y:S01]  /*4fb0*/  LDGSTS.E [R215+0x18800], desc[UR18][R234.64], !P2 ;  /* 0x18800000ead77fae */ /* 0x0003e2000d1a1012 */
[----:B------:R-:W1:Y:S01]  /*4fc0*/  LDC R31, c[0x0][0x3a0] ;  /* 0x0000e800ff1f7b82 */ /* 0x000e620000000800 */
[----:B------:R-:W-:Y:S02]  /*4fd0*/  IMAD.WIDE R220, R213, 0x4, R220 ;  /* 0x00000004d5dc7825 */ /* 0x000fe400078e02dc */
[----:B------:R1:W-:Y:S01]  /*4fe0*/  LDGSTS.E [R215+0x18a00], desc[UR18][R232.64], !P2 ;  /* 0x18a00000e8d77fae */ /* 0x0003e2000d1a1012 */
[----:B------:R-:W-:Y:S01]  /*4ff0*/  ISETP.GE.U32.AND P2, PT, R30, 0x7fffff7a, PT ;  /* 0x7fffff7a1e00780c */ /* 0x000fe20003f46070 */
[----:B------:R-:W-:-:S02]  /*5000*/  VIADD R30, R35, 0xffffff96 ;  /* 0xffffff96231e7836 */ /* 0x000fc40000000000 */
[----:B------:R1:W-:Y:S01]  /*5010*/  LDGSTS.E [R215+0x18c00], desc[UR18][R230.64], !P6 ;  /* 0x18c00000e6d77fae */ /* 0x0003e2000f1a1012 */
[----:B------:R-:W3:Y:S01]  /*5020*/  LDC R35, c[0x0][0x3a0] ;  /* 0x0000e800ff237b82 */ /* 0x000ee20000000800 */
[----:B------:R-:W-:Y:S02]  /*5030*/  IMAD.WIDE R74, R213, 0x4, R74 ;  /* 0x00000004d54a7825 */ /* 0x000fe400078e024a */
[----:B------:R1:W-:Y:S01]  /*5040*/  LDGSTS.E [R215+0x18e00], desc[UR18][R228.64], !P6 ;  /* 0x18e00000e4d77fae */ /* 0x0003e2000f1a1012 */
[----:B------:R-:W-:Y:S01]  /*5050*/  ISETP.GE.U32.AND P6, PT, R19, 0x7fffff79, PT ;  /* 0x7fffff791300780c */ /* 0x000fe20003fc6070 */
[C---:B------:R-:W-:Y:S01]  /*5060*/  IMAD.WIDE R78, R213.reuse, 0x4, R78 ;  /* 0x00000004d54e7825 */ /* 0x040fe200078e024e */
[----:B----4-:R-:W-:Y:S01]  /*5070*/  IADD3 R19, PT, PT, R32, -0x69, RZ ;  /* 0xffffff9720137810 */ /* 0x010fe20007ffe0ff */
[----:B------:R4:W-:Y:S01]  /*5080*/  LDGSTS.E [R215+0x19000], desc[UR18][R226.64], !P1 ;  /* 0x19000000e2d77fae */ /* 0x0009e2000c9a1012 */
[----:B------:R-:W3:Y:S01]  /*5090*/  LDC R32, c[0x0][0x3a0] ;  /* 0x0000e800ff207b82 */ /* 0x000ee20000000800 */
[----:B------:R-:W-:-:S02]  /*50a0*/  IMAD.WIDE R80, R213, 0x4, R80 ;  /* 0x00000004d5507825 */ /* 0x000fc400078e0250 */
[----:B------:R1:W-:Y:S01]  /*50b0*/  LDGSTS.E [R215+0x19200], desc[UR18][R224.64], !P1 ;  /* 0x19200000e0d77fae */ /* 0x0003e2000c9a1012 */
[----:B------:R-:W-:Y:S01]  /*50c0*/  ISETP.GE.U32.AND P1, PT, R19, 0x7fffff78, PT ;  /* 0x7fffff781300780c */ /* 0x000fe20003f26070 */
[----:B------:R-:W-:Y:S02]  /*50d0*/  IMAD.WIDE R82, R213, 0x4, R82 ;  /* 0x00000004d5527825 */ /* 0x000fe400078e0252 */
[----:B------:R1:W-:Y:S02]  /*50e0*/  LDGSTS.E [R215+0x19400], desc[UR18][R222.64], !P5 ;  /* 0x19400000ded77fae */ /* 0x0003e4000e9a1012 */
[----:B-1----:R-:W-:Y:S02]  /*50f0*/  VIADD R19, R31, 0xffffff95 ;  /* 0xffffff951f137836 */ /* 0x002fe40000000000 */
[----:B------:R1:W-:Y:S01]  /*5100*/  LDGSTS.E [R215+0x19600], desc[UR18][R220.64], !P5 ;  /* 0x19600000dcd77fae */ /* 0x0003e2000e9a1012 */
[----:B------:R-:W1:Y:S01]  /*5110*/  LDC R31, c[0x0][0x3a0] ;  /* 0x0000e800ff1f7b82 */ /* 0x000e620000000800 */
[----:B------:R-:W-:Y:S01]  /*5120*/  ISETP.GE.U32.AND P5, PT, R30, 0x7fffff77, PT ;  /* 0x7fffff771e00780c */ /* 0x000fe20003fa6070 */
[----:B--2---:R-:W-:Y:S01]  /*5130*/  VIADD R30, R33, 0xffffff94 ;  /* 0xffffff94211e7836 */ /* 0x004fe20000000000 */
[----:B------:R2:W-:Y:S01]  /*5140*/  LDGSTS.E [R215+0x19800], desc[UR18][R74.64], !P2 ;  /* 0x198000004ad77fae */ /* 0x0005e2000d1a1012 */
[----:B------:R-:W-:-:S03]  /*5150*/  IMAD.WIDE R84, R213, 0x4, R84 ;  /* 0x00000004d5547825 */ /* 0x000fc600078e0254 */
[----:B------:R1:W-:Y:S01]  /*5160*/  LDGSTS.E [R215+0x19a00], desc[UR18][R78.64], !P2 ;  /* 0x19a000004ed77fae */ /* 0x0003e2000d1a1012 */
[----:B------:R-:W2:Y:S01]  /*5170*/  LDC R33, c[0x0][0x3a0] ;  /* 0x0000e800ff217b82 */ /* 0x000ea20000000800 */
[----:B------:R-:W-:Y:S01]  /*5180*/  ISETP.GE.U32.AND P2, PT, R19, 0x7fffff76, PT ;  /* 0x7fffff761300780c */ /* 0x000fe20003f46070 */
[C---:B------:R-:W-:Y:S01]  /*5190*/  IMAD.WIDE R86, R213.reuse, 0x4, R86 ;  /* 0x00000004d5567825 */ /* 0x040fe200078e0256 */
[----:B------:R1:W-:Y:S01]  /*51a0*/  LDGSTS.E [R215+0x19c00], desc[UR18][R80.64], !P6 ;  /* 0x19c0000050d77fae */ /* 0x0003e2000f1a1012 */
[----:B------:R-:W-:Y:S02]  /*51b0*/  IADD3 R19, PT, PT, R34, -0x6d, RZ ;  /* 0xffffff9322137810 */ /* 0x000fe40007ffe0ff */
[C---:B------:R-:W-:Y:S01]  /*51c0*/  IMAD.WIDE R88, R213.reuse, 0x4, R88 ;  /* 0x00000004d5587825 */ /* 0x040fe200078e0258 */
[----:B------:R1:W-:Y:S01]  /*51d0*/  LDGSTS.E [R215+0x19e00], desc[UR18][R82.64], !P6 ;  /* 0x19e0000052d77fae */ /* 0x0003e2000f1a1012 */
[----:B------:R-:W-:Y:S01]  /*51e0*/  ISETP.GE.U32.AND P6, PT, R30, 0x7fffff75, PT ;  /* 0x7fffff751e00780c */ /* 0x000fe20003fc6070 */
[----:B------:R-:W4:Y:S01]  /*51f0*/  LDC R34, c[0x0][0x3a0] ;  /* 0x0000e800ff227b82 */ /* 0x000f220000000800 */
[C---:B------:R-:W-:Y:S01]  /*5200*/  IMAD.WIDE R90, R213.reuse, 0x4, R90 ;  /* 0x00000004d55a7825 */ /* 0x040fe200078e025a */
[----:B------:R1:W-:Y:S03]  /*5210*/  LDGSTS.E [R215+0x1a000], desc[UR18][R84.64], !P1 ;  /* 0x1a00000054d77fae */ /* 0x0003e6000c9a1012 */
[----:B---3--:R-:W-:Y:S01]  /*5220*/  VIADD R30, R36, 0xffffff92 ;  /* 0xffffff92241e7836 */ /* 0x008fe20000000000 */
[----:B------:R3:W-:Y:S01]  /*5230*/  LDGSTS.E [R215+0x1a200], desc[UR18][R86.64], !P1 ;  /* 0x1a20000056d77fae */ /* 0x0007e2000c9a1012 */
[----:B------:R-:W-:Y:S01]  /*5240*/  IMAD.WIDE R92, R213, 0x4, R92 ;  /* 0x00000004d55c7825 */ /* 0x000fe200078e025c */
[----:B------:R-:W3:Y:S01]  /*5250*/  LDC R36, c[0x0][0x3a0] ;  /* 0x0000e800ff247b82 */ /* 0x000ee20000000800 */
[----:B------:R-:W-:Y:S01]  /*5260*/  ISETP.GE.U32.AND P1, PT, R19, 0x7fffff74, PT ;  /* 0x7fffff741300780c */ /* 0x000fe20003f26070 */
[----:B------:R1:W-:Y:S01]  /*5270*/  LDGSTS.E [R215+0x1a400], desc[UR18][R88.64], !P5 ;  /* 0x1a40000058d77fae */ /* 0x0003e2000e9a1012 */
[----:B------:R-:W-:-:S03]  /*5280*/  IMAD.WIDE R94, R213, 0x4, R94 ;  /* 0x00000004d55e7825 */ /* 0x000fc600078e025e */
[----:B------:R1:W-:Y:S01]  /*5290*/  LDGSTS.E [R215+0x1a600], desc[UR18][R90.64], !P5 ;  /* 0x1a6000005ad77fae */ /* 0x0003e2000e9a1012 */
[----:B------:R-:W-:Y:S01]  /*52a0*/  VIADD R19, R32, 0xffffff91 ;  /* 0xffffff9120137836 */ /* 0x000fe20000000000 */
[----:B------:R-:W-:Y:S01]  /*52b0*/  ISETP.GE.U32.AND P5, PT, R30, 0x7fffff73, PT ;  /* 0x7fffff731e00780c */ /* 0x000fe20003fa6070 */
[C---:B------:R-:W-:Y:S01]  /*52c0*/  IMAD.WIDE R96, R213.reuse, 0x4, R96 ;  /* 0x00000004d5607825 */ /* 0x040fe200078e0260 */
[----:B------:R-:W3:Y:S01]  /*52d0*/  LDC R32, c[0x0][0x3a0] ;  /* 0x0000e800ff207b82 */ /* 0x000ee20000000800 */
[----:B------:R1:W-:Y:S02]  /*52e0*/  LDGSTS.E [R215+0x1a800], desc[UR18][R92.64], !P2 ;  /* 0x1a8000005cd77fae */ /* 0x0003e4000d1a1012 */
[----:B------:R-:W-:Y:S02]  /*52f0*/  IMAD.WIDE R98, R213, 0x4, R98 ;  /* 0x00000004d5627825 */ /* 0x000fe400078e0262 */
[----:B------:R2:W-:Y:S01]  /*5300*/  LDGSTS.E [R215+0x1aa00], desc[UR18][R94.64], !P2 ;  /* 0x1aa000005ed77fae */ /* 0x0005e2000d1a1012 */
[----:B------:R-:W-:Y:S01]  /*5310*/  ISETP.GE.U32.AND P2, PT, R19, 0x7fffff72, PT ;  /* 0x7fffff721300780c */ /* 0x000fe20003f46070 */
[----:B------:R-:W-:Y:S01]  /*5320*/  VIADD R30, R35, 0xffffff90 ;  /* 0xffffff90231e7836 */ /* 0x000fe20000000000 */
[----:B-1----:R-:W-:Y:S01]  /*5330*/  IADD3 R19, PT, PT, R31, -0x71, RZ ;  /* 0xffffff8f1f137810 */ /* 0x002fe20007ffe0ff */
[----:B------:R-:W1:Y:S01]  /*5340*/  LDC R35, c[0x0][0x3a0] ;  /* 0x0000e800ff237b82 */ /* 0x000e620000000800 */
[----:B------:R1:W-:Y:S01]  /*5350*/  LDGSTS.E [R215+0x1ac00], desc[UR18][R96.64], !P6 ;  /* 0x1ac0000060d77fae */ /* 0x0003e2000f1a1012 */
[----:B------:R-:W-:-:S03]  /*5360*/  IMAD.WIDE R100, R213, 0x4, R100 ;  /* 0x00000004d5647825 */ /* 0x000fc600078e0264 */
[----:B------:R1:W-:Y:S01]  /*5370*/  LDGSTS.E [R215+0x1ae00], desc[UR18][R98.64], !P6 ;  /* 0x1ae0000062d77fae */ /* 0x0003e2000f1a1012 */
[----:B------:R-:W-:Y:S01]  /*5380*/  ISETP.GE.U32.AND P6, PT, R30, 0x7fffff71, PT ;  /* 0x7fffff711e00780c */ /* 0x000fe20003fc6070 */
[----:B------:R-:W-:Y:S01]  /*5390*/  IMAD.WIDE R102, R213, 0x4, R102 ;  /* 0x00000004d5667825 */ /* 0x000fe200078e0266 */
[----:B------:R-:W1:Y:S01]  /*53a0*/  LDC R31, c[0x0][0x3a0] ;  /* 0x0000e800ff1f7b82 */ /* 0x000e620000000800 */
[----:B------:R1:W-:Y:S02]  /*53b0*/  LDGSTS.E [R215+0x1b000], desc[UR18][R100.64], !P1 ;  /* 0x1b00000064d77fae */ /* 0x0003e4000c9a1012 */
[----:B--2---:R-:W-:Y:S02]  /*53c0*/  VIADD R30, R33, 0xffffff8e ;  /* 0xffffff8e211e7836 */ /* 0x004fe40000000000 */
[----:B------:R-:W-:Y:S01]  /*53d0*/  IMAD.WIDE R104, R213, 0x4, R104 ;  /* 0x00000004d5687825 */ /* 0x000fe200078e0268 */
[----:B------:R2:W-:Y:S01]  /*53e0*/  LDGSTS.E [R215+0x1b200], desc[UR18][R102.64], !P1 ;  /* 0x1b20000066d77fae */ /* 0x0005e2000c9a1012 */
[----:B------:R-:W-:Y:S01]  /*53f0*/  ISETP.GE.U32.AND P1, PT, R19, 0x7fffff70, PT ;  /* 0x7fffff701300780c */ /* 0x000fe20003f26070 */
[----:B------:R-:W2:Y:S01]  /*5400*/  LDC R33, c[0x0][0x3a0] ;  /* 0x0000e800ff217b82 */ /* 0x000ea20000000800 */
[C---:B------:R-:W-:Y:S01]  /*5410*/  IMAD.WIDE R106, R213.reuse, 0x4, R106 ;  /* 0x00000004d56a7825 */ /* 0x040fe200078e026a */
[----:B------:R1:W-:Y:S03]  /*5420*/  LDGSTS.E [R215+0x1b400], desc[UR18][R104.64], !P5 ;  /* 0x1b40000068d77fae */ /* 0x0003e6000e9a1012 */
[----:B------:R-:W-:Y:S01]  /*5430*/  IMAD.WIDE R108, R213, 0x4, R108 ;  /* 0x00000004d56c7825 */ /* 0x000fe200078e026c */
[----:B------:R1:W-:Y:S01]  /*5440*/  LDGSTS.E [R215+0x1b600], desc[UR18][R106.64], !P5 ;  /* 0x1b6000006ad77fae */ /* 0x0003e2000e9a1012 */
[----:B------:R-:W-:-:S02]  /*5450*/  ISETP.GE.U32.AND P5, PT, R30, 0x7fffff6f, PT ;  /* 0x7fffff6f1e00780c */ /* 0x000fc40003fa6070 */
[C---:B------:R-:W-:Y:S01]  /*5460*/  IMAD.WIDE R110, R213.reuse, 0x4, R110 ;  /* 0x00000004d56e7825 */ /* 0x040fe200078e026e */
[----:B------:R1:W-:Y:S03]  /*5470*/  LDGSTS.E [R215+0x1b800], desc[UR18][R108.64], !P2 ;  /* 0x1b8000006cd77fae */ /* 0x0003e6000d1a1012 */
[----:B----4-:R-:W-:Y:S01]  /*5480*/  VIADD R19, R34, 0xffffff8d ;  /* 0xffffff8d22137836 */ /* 0x010fe20000000000 */
[----:B------:R4:W-:Y:S01]  /*5490*/  LDGSTS.E [R215+0x1ba00], desc[UR18][R110.64], !P2 ;  /* 0x1ba000006ed77fae */ /* 0x0009e2000d1a1012 */
[----:B------:R-:W-:Y:S01]  /*54a0*/  IMAD.WIDE R112, R213, 0x4, R112 ;  /* 0x00000004d5707825 */ /* 0x000fe200078e0270 */
[----:B------:R-:W4:Y:S02]  /*54b0*/  LDC R34, c[0x0][0x3a0] ;  /* 0x0000e800ff227b82 */ /* 0x000f240000000800 */
[----:B------:R-:W-:Y:S01]  /*54c0*/  ISETP.GE.U32.AND P2, PT, R19, 0x7fffff6e, PT ;  /* 0x7fffff6e1300780c */ /* 0x000fe20003f46070 */
[----:B------:R-:W-:Y:S01]  /*54d0*/  IMAD.WIDE R114, R213, 0x4, R114 ;  /* 0x00000004d5727825 */ /* 0x000fe200078e0272 */
[----:B------:R1:W-:Y:S01]  /*54e0*/  LDGSTS.E [R215+0x1bc00], desc[UR18][R112.64], !P6 ;  /* 0x1bc0000070d77fae */ /* 0x0003e2000f1a1012 */
[----:B---3--:R-:W-:-:S02]  /*54f0*/  IADD3 R19, PT, PT, R32, -0x75, RZ ;  /* 0xffffff8b20137810 */ /* 0x008fc40007ffe0ff */
[----:B------:R-:W-:Y:S01]  /*5500*/  VIADD R30, R36, 0xffffff8c ;  /* 0xffffff8c241e7836 */ /* 0x000fe20000000000 */
[----:B------:R3:W-:Y:S01]  /*5510*/  LDGSTS.E [R215+0x1be00], desc[UR18][R114.64], !P6 ;  /* 0x1be0000072d77fae */ /* 0x0007e2000f1a1012 */
[----:B------:R-:W3:Y:S01]  /*5520*/  LDC R36, c[0x0][0x3a0] ;  /* 0x0000e800ff247b82 */ /* 0x000ee20000000800 */
[C---:B------:R-:W-:Y:S02]  /*5530*/  IMAD.WIDE R116, R213.reuse, 0x4, R116 ;  /* 0x00000004d5747825 */ /* 0x040fe400078e0274 */
[----:B------:R-:W-:Y:S02]  /*5540*/  ISETP.GE.U32.AND P6, PT, R30, 0x7fffff6d, PT ;  /* 0x7fffff6d1e00780c */ /* 0x000fe40003fc6070 */
[C---:B------:R-:W-:Y:S01]  /*5550*/  IMAD.WIDE R118, R213.reuse, 0x4, R118 ;  /* 0x00000004d5767825 */ /* 0x040fe200078e0276 */
[----:B------:R2:W-:Y:S02]  /*5560*/  LDGSTS.E [R215+0x1c000], desc[UR18][R116.64], !P1 ;  /* 0x1c00000074d77fae */ /* 0x0005e4000c9a1012 */
[----:B------:R-:W3:Y:S01]  /*5570*/  LDC R32, c[0x0][0x3a0] ;  /* 0x0000e800ff207b82 */ /* 0x000ee20000000800 */
[----:B------:R-:W-:Y:S01]  /*5580*/  IMAD.WIDE R120, R213, 0x4, R120 ;  /* 0x00000004d5787825 */ /* 0x000fe200078e0278 */
[----:B------:R2:W-:Y:S01]  /*5590*/  LDGSTS.E [R215+0x1c200], desc[UR18][R118.64], !P1 ;  /* 0x1c20000076d77fae */ /* 0x0005e2000c9a1012 */
[----:B------:R-:W-:-:S02]  /*55a0*/  ISETP.GE.U32.AND P1, PT, R19, 0x7fffff6c, PT ;  /* 0x7fffff6c1300780c */ /* 0x000fc40003f26070 */
[----:B------:R-:W-:Y:S01]  /*55b0*/  IMAD.WIDE R122, R213, 0x4, R122 ;  /* 0x00000004d57a7825 */ /* 0x000fe200078e027a */
[----:B------:R2:W-:Y:S03]  /*55c0*/  LDGSTS.E [R215+0x1c400], desc[UR18][R120.64], !P5 ;  /* 0x1c40000078d77fae */ /* 0x0005e6000e9a1012 */
[----:B-1----:R-:W-:Y:S01]  /*55d0*/  VIADD R30, R35, 0xffffff8a ;  /* 0xffffff8a231e7836 */ /* 0x002fe20000000000 */
[----:B------:R1:W-:Y:S01]  /*55e0*/  LDGSTS.E [R215+0x1c600], desc[UR18][R122.64], !P5 ;  /* 0x1c6000007ad77fae */ /* 0x0003e2000e9a1012 */
[----:B------:R-:W-:Y:S01]  /*55f0*/  VIADD R19, R31, 0xffffff89 ;  /* 0xffffff891f137836 */ /* 0x000fe20000000000 */
[----:B------:R-:W1:Y:S01]  /*5600*/  LDC R35, c[0x0][0x3a0] ;  /* 0x0000e800ff237b82 */ /* 0x000e620000000800 */
[----:B------:R-:W-:Y:S01]  /*5610*/  IMAD.WIDE R124, R213, 0x4, R124 ;  /* 0x00000004d57c7825 */ /* 0x000fe200078e027c */
[----:B------:R-:W-:-:S03]  /*5620*/  ISETP.GE.U32.AND P5, PT, R30, 0x7fffff6b, PT ;  /* 0x7fffff6b1e00780c */ /* 0x000fc60003fa6070 */
[----:B------:R-:W-:Y:S01]  /*5630*/  IMAD.WIDE R126, R213, 0x4, R126 ;  /* 0x00000004d57e7825 */ /* 0x000fe200078e027e */
[----:B------:R1:W-:Y:S02]  /*5640*/  LDGSTS.E [R215+0x1c800], desc[UR18][R124.64], !P2 ;  /* 0x1c8000007cd77fae */ /* 0x0003e4000d1a1012 */
[----:B------:R-:W1:Y:S01]  /*5650*/  LDC R31, c[0x0][0x3a0] ;  /* 0x0000e800ff1f7b82 */ /* 0x000e620000000800 */
[----:B--2---:R-:W-:Y:S01]  /*5660*/  VIADD R30, R33, 0xffffff88 ;  /* 0xffffff88211e7836 */ /* 0x004fe20000000000 */
[----:B------:R2:W-:Y:S01]  /*5670*/  LDGSTS.E [R215+0x1ca00], desc[UR18][R126.64], !P2 ;  /* 0x1ca000007ed77fae */ /* 0x0005e2000d1a1012 */
[----:B------:R-:W-:Y:S01]  /*5680*/  IMAD.WIDE R128, R213, 0x4, R128 ;  /* 0x00000004d5807825 */ /* 0x000fe200078e0280 */
[----:B------:R-:W-:Y:S02]  /*5690*/  ISETP.GE.U32.AND P2, PT, R19, 0x7fffff6a, PT ;  /* 0x7fffff6a1300780c */ /* 0x000fe40003f46070 */
[----:B----4-:R-:W-:Y:S01]  /*56a0*/  IADD3 R19, PT, PT, R34, -0x79, RZ ;  /* 0xffffff8722137810 */ /* 0x010fe20007ffe0ff */
[C---:B------:R-:W-:Y:S01]  /*56b0*/  IMAD.WIDE R130, R213.reuse, 0x4, R130 ;  /* 0x00000004d5827825 */ /* 0x040fe200078e0282 */
[----:B------:R-:W4:Y:S01]  /*56c0*/  LDC R33, c[0x0][0x3a0] ;  /* 0x0000e800ff217b82 */ /* 0x000f220000000800 */
[----:B------:R1:W-:Y:S02]  /*56d0*/  LDGSTS.E [R215+0x1cc00], desc[UR18][R128.64], !P6 ;  /* 0x1cc0000080d77fae */ /* 0x0003e4000f1a1012 */
[----:B------:R-:W-:-:S02]  /*56e0*/  IMAD.WIDE R132, R213, 0x4, R132 ;  /* 0x00000004d5847825 */ /* 0x000fc400078e0284 */
[----:B------:R1:W-:Y:S01]  /*56f0*/  LDGSTS.E [R215+0x1ce00], desc[UR18][R130.64], !P6 ;  /* 0x1ce0000082d77fae */ /* 0x0003e2000f1a1012 */
[----:B------:R-:W-:Y:S01]  /*5700*/  ISETP.GE.U32.AND P6, PT, R30, 0x7fffff69, PT ;  /* 0x7fffff691e00780c */ /* 0x000fe20003fc6070 */
[C---:B------:R-:W-:Y:S01]  /*5710*/  IMAD.WIDE R134, R213.reuse, 0x4, R134 ;  /* 0x00000004d5867825 */ /* 0x040fe200078e0286 */
[----:B------:R-:W1:Y:S01]  /*5720*/  LDC R34, c[0x0][0x3a0] ;  /* 0x0000e800ff227b82 */ /* 0x000e620000000800 */
[----:B------:R1:W-:Y:S02]  /*5730*/  LDGSTS.E [R215+0x1d000], desc[UR18][R132.64], !P1 ;  /* 0x1d00000084d77fae */ /* 0x0003e4000c9a1012 */
[----:B------:R-:W-:Y:S02]  /*5740*/  IMAD.WIDE R136, R213, 0x4, R136 ;  /* 0x00000004d5887825 */ /* 0x000fe400078e0288 */
[----:B------:R1:W-:Y:S01]  /*5750*/  LDGSTS.E [R215+0x1d200], desc[UR18][R134.64], !P1 ;  /* 0x1d20000086d77fae */ /* 0x0003e2000c9a1012 */
[----:B------:R-:W-:Y:S01]  /*5760*/  ISETP.GE.U32.AND P1, PT, R19, 0x7fffff68, PT ;  /* 0x7fffff681300780c */ /* 0x000fe20003f26070 */
[----:B------:R-:W-:-:S02]  /*5770*/  IMAD.WIDE R138, R213, 0x4, R138 ;  /* 0x00000004d58a7825 */ /* 0x000fc400078e028a */
[----:B------:R1:W-:Y:S02]  /*5780*/  LDGSTS.E [R215+0x1d400], desc[UR18][R136.64], !P5 ;  /* 0x1d40000088d77fae */ /* 0x0003e4000e9a1012 */
[----:B---3--:R-:W-:Y:S02]  /*5790*/  VIADD R30, R36, 0xffffff86 ;  /* 0xffffff86241e7836 */ /* 0x008fe40000000000 */
[C---:B------:R-:W-:Y:S01]  /*57a0*/  IMAD.WIDE R172, R213.reuse, 0x4, R172 ;  /* 0x00000004d5ac7825 */ /* 0x040fe200078e02ac */
[----:B------:R3:W-:Y:S01]  /*57b0*/  LDGSTS.E [R215+0x1d600], desc[UR18][R138.64], !P5 ;  /* 0x1d6000008ad77fae */ /* 0x0007e2000e9a1012 */
[----:B------:R-:W2:Y:S01]  /*57c0*/  LDC R36, c[0x0][0x3a0] ;  /* 0x0000e800ff247b82 */ /* 0x000ea20000000800 */
[----:B------:R-:W-:Y:S01]  /*57d0*/  ISETP.GE.U32.AND P5, PT, R30, 0x7fffff67, PT ;  /* 0x7fffff671e00780c */ /* 0x000fe20003fa6070 */
[----:B------:R-:W-:Y:S01]  /*57e0*/  IMAD.WIDE R174, R213, 0x4, R174 ;  /* 0x00000004d5ae7825 */ /* 0x000fe200078e02ae */
[----:B------:R1:W-:Y:S01]  /*57f0*/  LDGSTS.E [R215+0x1d800], desc[UR18][R172.64], !P2 ;  /* 0x1d800000acd77fae */ /* 0x0003e2000d1a1012 */
[----:B----4-:R-:W-:-:S02]  /*5800*/  IADD3 R30, PT, PT, R33, -0x7d, RZ ;  /* 0xffffff83211e7810 */ /* 0x010fc40007ffe0ff */
[----:B------:R-:W-:Y:S01]  /*5810*/  VIADD R19, R32, 0xffffff85 ;  /* 0xffffff8520137836 */ /* 0x000fe20000000000 */
[----:B------:R4:W-:Y:S01]  /*5820*/  LDGSTS.E [R215+0x1da00], desc[UR18][R174.64], !P2 ;  /* 0x1da00000aed77fae */ /* 0x0009e2000d1a1012 */
[----:B------:R-:W-:Y:S01]  /*5830*/  IMAD.WIDE R176, R213, 0x4, R176 ;  /* 0x00000004d5b07825 */ /* 0x000fe200078e02b0 */
[----:B------:R-:W2:Y:S02]  /*5840*/  LDC R33, c[0x0][0x3a0] ;  /* 0x0000e800ff217b82 */ /* 0x000ea40000000800 */
[----:B------:R-:W-:Y:S01]  /*5850*/  ISETP.GE.U32.AND P2, PT, R19, 0x7fffff66, PT ;  /* 0x7fffff661300780c */ /* 0x000fe20003f46070 */
[----:B------:R-:W-:Y:S01]  /*5860*/  IMAD.WIDE R178, R213, 0x4, R178 ;  /* 0x00000004d5b27825 */ /* 0x000fe200078e02b2 */
[----:B------:R2:W-:Y:S03]  /*5870*/  LDGSTS.E [R215+0x1dc00], desc[UR18][R176.64], !P6 ;  /* 0x1dc00000b0d77fae */ /* 0x0005e6000f1a1012 */
[----:B-1----:R-:W-:Y:S01]  /*5880*/  VIADD R19, R31, 0xffffff84 ;  /* 0xffffff841f137836 */ /* 0x002fe20000000000 */
        /* <DEDUP_REMOVED lines=10> */
[----:B-----5:R-:W-:Y:S01]  /*5930*/  VIADD R31, R37, 0xffffff80 ;  /* 0xffffff80251f7836 */ /* 0x020fe20000000000 */
[----:B------:R5:W-:Y:S01]  /*5940*/  LDGSTS.E [R215+0x1e600], desc[UR18][R186.64], !P5 ;  /* 0x1e600000bad77fae */ /* 0x000be2000e9a1012 */
[----:B------:R-:W-:-:S03]  /*5950*/  IMAD.WIDE R188, R213, 0x4, R188 ;  /* 0x00000004d5bc7825 */ /* 0x000fc600078e02bc */
[----:B------:R-:W-:Y:S01]  /*5960*/  ISETP.GE.AND P5, PT, R42, R31, PT ;  /* 0x0000001f2a00720c */ /* 0x000fe20003fa6270 */
[C---:B------:R-:W-:Y:S01]  /*5970*/  IMAD.WIDE R190, R213.reuse, 0x4, R190 ;  /* 0x00000004d5be7825 */ /* 0x040fe200078e02be */
[----:B------:R1:W-:Y:S02]  /*5980*/  LDGSTS.E [R215+0x1e800], desc[UR18][R188.64], !P2 ;  /* 0x1e800000bcd77fae */ /* 0x0003e4000d1a1012 */
[----:B------:R-:W-:Y:S01]  /*5990*/  SEL R32, RZ, 0x4, P5 ;  /* 0x00000004ff207807 */ /* 0x000fe20002800000 */
[----:B------:R-:W-:Y:S01]  /*59a0*/  VIADD R19, R34, 0xffffff82 ;  /* 0xffffff8222137836 */ /* 0x000fe20000000000 */
[----:B------:R1:W-:Y:S01]  /*59b0*/  LDGSTS.E [R215+0x1ea00], desc[UR18][R190.64], !P2 ;  /* 0x1ea00000bed77fae */ /* 0x0003e2000d1a1012 */
[----:B------:R-:W-:Y:S01]  /*59c0*/  IMAD.WIDE R192, R213, 0x4, R192 ;  /* 0x00000004d5c07825 */ /* 0x000fe200078e02c0 */
[----:B------:R-:W-:Y:S01]  /*59d0*/  ISETP.GT.AND P2, PT, R38, 0x9f, PT ;  /* 0x0000009f2600780c */ /* 0x000fe20003f44270 */
[----:B------:R-:W1:Y:S01]  /*59e0*/  LDC R34, c[0x0][0x3a0] ;  /* 0x0000e800ff227b82 */ /* 0x000e620000000800 */
[----:B------:R-:W-:Y:S01]  /*59f0*/  ISETP.GE.U32.AND P5, PT, R19, 0x7fffff63, PT ;  /* 0x7fffff631300780c */ /* 0x000fe20003fa6070 */
[----:B------:R-:W-:Y:S01]  /*5a00*/  IMAD.WIDE R194, R213, 0x4, R194 ;  /* 0x00000004d5c27825 */ /* 0x000fe200078e02c2 */
[----:B------:R1:W-:Y:S01]  /*5a10*/  LDGSTS.E [R215+0x1ec00], desc[UR18][R192.64], !P6 ;  /* 0x1ec00000c0d77fae */ /* 0x0003e2000f1a1012 */
[----:B------:R-:W-:-:S02]  /*5a20*/  SEL R32, R32, RZ, P2 ;  /* 0x000000ff20207207 */ /* 0x000fc40001000000 */
[----:B------:R-:W-:Y:S01]  /*5a30*/  VIADD R30, R35, 0xffffff81 ;  /* 0xffffff81231e7836 */ /* 0x000fe20000000000 */
[----:B------:R1:W-:Y:S01]  /*5a40*/  LDGSTS.E [R215+0x1ee00], desc[UR18][R194.64], !P6 ;  /* 0x1ee00000c2d77fae */ /* 0x0003e2000f1a1012 */
[C---:B------:R-:W-:Y:S01]  /*5a50*/  IMAD.WIDE R196, R213.reuse, 0x4, R196 ;  /* 0x00000004d5c47825 */ /* 0x040fe200078e02c4 */
[----:B------:R-:W-:Y:S01]  /*5a60*/  ISETP.GE.AND P6, PT, R42, UR4, PT ;  /* 0x000000042a007c0c */ /* 0x000fe2000bfc6270 */
[----:B------:R-:W1:Y:S01]  /*5a70*/  LDC R35, c[0x0][0x3a0] ;  /* 0x0000e800ff237b82 */ /* 0x000e620000000800 */
[----:B------:R-:W-:Y:S01]  /*5a80*/  ISETP.GE.U32.AND P2, PT, R30, 0x7fffff62, PT ;  /* 0x7fffff621e00780c */ /* 0x000fe20003f46070 */
[C---:B------:R-:W-:Y:S01]  /*5a90*/  IMAD.WIDE R198, R213.reuse, 0x4, R198 ;  /* 0x00000004d5c67825 */ /* 0x040fe200078e02c6 */
[----:B------:R1:W-:Y:S01]  /*5aa0*/  LDGSTS.E [R215+0x1f000], desc[UR18][R196.64], !P1 ;  /* 0x1f000000c4d77fae */ /* 0x0003e2000c9a1012 */
[----:B------:R-:W-:Y:S02]  /*5ab0*/  SEL R19, RZ, 0x4, P6 ;  /* 0x00000004ff137807 */ /* 0x000fe40003000000 */
[----:B------:R-:W-:Y:S01]  /*5ac0*/  IMAD.WIDE R200, R213, 0x4, R200 ;  /* 0x00000004d5c87825 */ /* 0x000fe200078e02c8 */
[----:B------:R1:W-:Y:S01]  /*5ad0*/  LDGSTS.E [R215+0x1f200], desc[UR18][R198.64], !P1 ;  /* 0x1f200000c6d77fae */ /* 0x0003e2000c9a1012 */
[----:B------:R-:W-:-:S02]  /*5ae0*/  ISETP.GE.U32.AND P1, PT, R31, 0x7fffff61, PT ;  /* 0x7fffff611f00780c */ /* 0x000fc40003f26070 */
[C---:B------:R-:W-:Y:S01]  /*5af0*/  IMAD.WIDE R204, R213.reuse, 0x4, R204 ;  /* 0x00000004d5cc7825 */ /* 0x040fe200078e02cc */
[----:B------:R1:W-:Y:S01]  /*5b00*/  LDGSTS.E [R215+0x1f400], desc[UR18][R200.64], !P5 ;  /* 0x1f400000c8d77fae */ /* 0x0003e2000e9a1012 */
[----:B------:R-:W-:Y:S01]  /*5b10*/  ISETP.GT.AND P6, PT, R38, 0xbf, PT ;  /* 0x000000bf2600780c */ /* 0x000fe20003fc4270 */
[----:B------:R-:W1:Y:S01]  /*5b20*/  LDC R31, c[0x0][0x3a0] ;  /* 0x0000e800ff1f7b82 */ /* 0x000e620000000800 */
[----:B------:R-:W-:Y:S01]  /*5b30*/  IMAD.WIDE R202, R213, 0x4, R202 ;  /* 0x00000004d5ca7825 */ /* 0x000fe200078e02ca */
[----:B------:R1:W-:Y:S01]  /*5b40*/  LDGSTS.E [R215+0x1f600], desc[UR18][R204.64], !P5 ;  /* 0x1f600000ccd77fae */ /* 0x0003e2000e9a1012 */
[----:B------:R-:W-:Y:S02]  /*5b50*/  SEL R19, R19, RZ, P6 ;  /* 0x000000ff13137207 */ /* 0x000fe40003000000 */
[----:B------:R-:W-:Y:S01]  /*5b60*/  IMAD.WIDE R208, R213, 0x4, R208 ;  /* 0x00000004d5d07825 */ /* 0x000fe200078e02d0 */
[----:B------:R1:W-:Y:S01]  /*5b70*/  LDGSTS.E [R215+0x1f800], desc[UR18][R202.64], !P2 ;  /* 0x1f800000cad77fae */ /* 0x0003e2000d1a1012 */
[----:B------:R-:W-:-:S02]  /*5b80*/  ISETP.NE.U32.AND P6, PT, R32, RZ, PT ;  /* 0x000000ff2000720c */ /* 0x000fc40003fc5070 */
[----:B------:R-:W-:Y:S01]  /*5b90*/  IMAD.WIDE R206, R213, 0x4, R206 ;  /* 0x00000004d5ce7825 */ /* 0x000fe200078e02ce */
[----:B------:R1:W-:Y:S01]  /*5ba0*/  LDGSTS.E [R215+0x1fa00], desc[UR18][R208.64], !P2 ;  /* 0x1fa00000d0d77fae */ /* 0x0003e2000d1a1012 */
[----:B------:R-:W1:Y:S01]  /*5bb0*/  LDC R32, c[0x0][0x3a0] ;  /* 0x0000e800ff207b82 */ /* 0x000e620000000800 */
[----:B------:R-:W-:Y:S01]  /*5bc0*/  ISETP.NE.U32.AND P5, PT, R19, RZ, PT ;  /* 0x000000ff1300720c */ /* 0x000fe20003fa5070 */
[----:B------:R-:W-:Y:S01]  /*5bd0*/  IMAD.WIDE R210, R213, 0x4, R210 ;  /* 0x00000004d5d27825 */ /* 0x000fe200078e02d2 */
[----:B------:R1:W-:Y:S01]  /*5be0*/  LDGSTS.E [R215+0x1fc00], desc[UR18][R206.64], !P1 ;  /* 0x1fc00000ced77fae */ /* 0x0003e2000c9a1012 */
[----:B--2---:R-:W-:Y:S02]  /*5bf0*/  IADD3 R19, PT, PT, R33, -0x81, RZ ;  /* 0xffffff7f21137810 */ /* 0x004fe40007ffe0ff */
[C---:B------:R-:W-:Y:S01]  /*5c00*/  IMAD.WIDE R28, R218.reuse, 0x4, R28 ;  /* 0x00000004da1c7825 */ /* 0x040fe200078e021c */
[----:B------:R2:W-:Y:S01]  /*5c10*/  LDGSTS.E [R215+0x1fe00], desc[UR18][R210.64], !P1 ;  /* 0x1fe00000d2d77fae */ /* 0x0005e2000c9a1012 */
[----:B------:R-:W1:Y:S01]  /*5c20*/  LDC R33, c[0x0][0x3a0] ;  /* 0x0000e800ff217b82 */ /* 0x000e620000000800 */
[----:B------:R-:W-:Y:S01]  /*5c30*/  ISETP.GE.U32.AND P2, PT, R19, 0x7fffff60, PT ;  /* 0x7fffff601300780c */ /* 0x000fe20003f46070 */
[C---:B------:R-:W-:Y:S01]  /*5c40*/  IMAD.WIDE R26, R218.reuse, 0x4, R26 ;  /* 0x00000004da1a7825 */ /* 0x040fe200078e021a */
[----:B------:R-:W0:Y:S03]  /*5c50*/  LDGDEPBAR ;  /* 0x00000000000079af */ /* 0x000e260000000000 */
[C---:B------:R-:W-:Y:S01]  /*5c60*/  IMAD.WIDE R24, R218.reuse, 0x4, R24 ;  /* 0x00000004da187825 */ /* 0x040fe200078e0218 */
[----:B------:R1:W-:Y:S01]  /*5c70*/  LDGSTS.E [R217+0x36000], desc[UR18][R28.64], P4 ;  /* 0x360000001cd97fae */ /* 0x0003e2000a1a1012 */
[----:B------:R-:W1:Y:S02]  /*5c80*/  LDC R19, c[0x0][0x3a0] ;  /* 0x0000e800ff137b82 */ /* 0x000e640000000800 */
        /* <DEDUP_REMOVED lines=24> */
[----:B------:R-:W-:Y:S01]  /*5e10*/  IMAD.WIDE R244, R218, 0x4, R244 ;  /* 0x00000004daf47825 */ /* 0x000fe200078e02f4 */
[----:B------:R2:W-:Y:S03]  /*5e20*/  LDGSTS.E [R77+0x37600], desc[UR18][R4.64], P4 ;  /* 0x37600000044d7fae */ /* 0x0005e6000a1a1012 */
[----:B------:R-:W-:Y:S01]  /*5e30*/  VIADD R30, R36, 0xffffff7e ;  /* 0xffffff7e241e7836 */ /* 0x000fe20000000000 */
[----:B------:R2:W-:Y:S01]  /*5e40*/  LDGSTS.E [R77+0x37a00], desc[UR18][R248.64], P4 ;  /* 0x37a00000f84d7fae */ /* 0x0005e2000a1a1012 */
[----:B------:R-:W-:Y:S01]  /*5e50*/  IMAD.WIDE R242, R213, 0x4, R242 ;  /* 0x00000004d5f27825 */ /* 0x000fe200078e02f2 */
[----:B------:R-:W2:Y:S02]  /*5e60*/  LDC R36, c[0x0][0x3a0] ;  /* 0x0000e800ff247b82 */ /* 0x000ea40000000800 */
[----:B------:R2:W-:Y:S01]  /*5e70*/  LDGSTS.E [R77+0x37e00], desc[UR18][R244.64], P4 ;  /* 0x37e00000f44d7fae */ /* 0x0005e2000a1a1012 */
[----:B------:R-:W-:Y:S01]  /*5e80*/  ISETP.GE.U32.AND P1, PT, R30, 0x7fffff5f, PT ;  /* 0x7fffff5f1e00780c */ /* 0x000fe20003f26070 */
[----:B-1----:R-:W-:-:S02]  /*5e90*/  VIADD R30, R34, 0xffffff7d ;  /* 0xffffff7d221e7836 */ /* 0x002fc40000000000 */
[----:B------:R-:W0:Y:S01]  /*5ea0*/  LDGDEPBAR ;  /* 0x00000000000079af */ /* 0x000e220000000000 */
[----:B------:R-:W-:Y:S01]  /*5eb0*/  IMAD.WIDE R240, R213, 0x4, R240 ;  /* 0x00000004d5f07825 */ /* 0x000fe200078e02f0 */
[----:B------:R-:W1:Y:S01]  /*5ec0*/  LDC R34, c[0x0][0x3a0] ;  /* 0x0000e800ff227b82 */ /* 0x000e620000000800 */
[----:B------:R-:W-:-:S07]  /*5ed0*/  ISETP.GE.U32.AND P4, PT, R30, 0x7fffff5e, PT ;  /* 0x7fffff5e1e00780c */ /* 0x000fce0003f86070 */
[----:B------:R-:W-:Y:S01]  /*5ee0*/  BAR.SYNC.DEFER_BLOCKING 0x0 ;  /* 0x0000000000007b1d */ /* 0x000fe20000010000 */
[----:B------:R-:W-:Y:S01]  /*5ef0*/  VIADD R30, R31, 0xffffff7c ;  /* 0xffffff7c1f1e7836 */ /* 0x000fe20000000000 */
[----:B------:R-:W-:Y:S01]  /*5f00*/  IADD3 R31, PT, PT, R32, -0x85, RZ ;  /* 0xffffff7b201f7810 */ /* 0x000fe20007ffe0ff */
[----:B------:R-:W-:-:S05]  /*5f10*/  IMAD.WIDE R238, R213, 0x4, R238 ;  /* 0x00000004d5ee7825 */ /* 0x000fca00078e02ee */
[----:B------:R-:W1:Y:S01]  /*5f20*/  LDC R32, c[0x0][0x3a0] ;  /* 0x0000e800ff207b82 */ /* 0x000e620000000800 */
[----:B------:R-:W-:-:S04]  /*5f30*/  IMAD.WIDE R236, R213, 0x4, R236 ;  /* 0x00000004d5ec7825 */ /* 0x000fc800078e02ec */
[----:B------:R-:W-:-:S04]  /*5f40*/  IMAD.WIDE R234, R213, 0x4, R234 ;  /* 0x00000004d5ea7825 */ /* 0x000fc800078e02ea */
[----:B------:R-:W-:-:S04]  /*5f50*/  IMAD.WIDE R232, R213, 0x4, R232 ;  /* 0x00000004d5e87825 */ /* 0x000fc800078e02e8 */
[----:B------:R-:W-:-:S04]  /*5f60*/  IMAD.WIDE R230, R213, 0x4, R230 ;  /* 0x00000004d5e67825 */ /* 0x000fc800078e02e6 */
[----:B------:R-:W-:Y:S01]  /*5f70*/  IMAD.WIDE R228, R213, 0x4, R228 ;  /* 0x00000004d5e47825 */ /* 0x000fe200078e02e4 */
[----:B------:R-:W-:Y:S01]  /*5f80*/  @!PT LDS RZ, [RZ] ;  /* 0x00000000fffff984 */ /* 0x000fe20000000800 */
[----:B------:R-:W-:Y:S01]  /*5f90*/  @!PT LDS RZ, [RZ] ;  /* 0x00000000fffff984 */ /* 0x000fe20000000800 */
[----:B------:R-:W-:Y:S01]  /*5fa0*/  @!PT LDS RZ, [RZ] ;  /* 0x00000000fffff984 */ /* 0x000fe20000000800 */
[----:B------:R1:W-:Y:S03]  /*5fb0*/  LDGSTS.E [R215+0x20000], desc[UR18][R242.64], !P2 ;  /* 0x20000000f2d77fae */ /* 0x0003e6000d1a1012 */
[----:B------:R-:W-:Y:S01]  /*5fc0*/  VIADD R19, R19, 0xffffff79 ;  /* 0xffffff7913137836 */ /* 0x000fe20000000000 */
[----:B------:R1:W-:Y:S01]  /*5fd0*/  LDGSTS.E [R215+0x20200], desc[UR18][R240.64], !P2 ;  /* 0x20200000f0d77fae */ /* 0x0003e2000d1a1012 */
[----:B------:R-:W-:Y:S01]  /*5fe0*/  ISETP.GE.U32.AND P2, PT, R30, 0x7fffff5d, PT ;  /* 0x7fffff5d1e00780c */ /* 0x000fe20003f46070 */
[----:B------:R-:W-:Y:S02]  /*5ff0*/  VIADD R30, R33, 0xffffff7a ;  /* 0xffffff7a211e7836 */ /* 0x000fe40000000000 */
[----:B------:R1:W-:Y:S01]  /*6000*/  LDGSTS.E [R215+0x20400], desc[UR18][R238.64], !P1 ;  /* 0x20400000eed77fae */ /* 0x0003e2000c9a1012 */
[----:B------:R-:W2:Y:S01]  /*6010*/  LDC R33, c[0x0][0x3a0] ;  /* 0x0000e800ff217b82 */ /* 0x000ea20000000800 */
[----:B------:R-:W-:-:S02]  /*6020*/  IMAD.WIDE R226, R213, 0x4, R226 ;  /* 0x00000004d5e27825 */ /* 0x000fc400078e02e2 */
[----:B------:R1:W-:Y:S01]  /*6030*/  LDGSTS.E [R215+0x20600], desc[UR18][R236.64], !P1 ;  /* 0x20600000ecd77fae */ /* 0x0003e2000c9a1012 */
[----:B------:R-:W-:Y:S01]  /*6040*/  ISETP.GE.U32.AND P1, PT, R31, 0x7fffff5c, PT ;  /* 0x7fffff5c1f00780c */ /* 0x000fe20003f26070 */
[C---:B------:R-:W-:Y:S02]  /*6050*/  IMAD.WIDE R224, R213.reuse, 0x4, R224 ;  /* 0x00000004d5e07825 */ /* 0x040fe400078e02e0 */
[----:B------:R1:W-:Y:S01]  /*6060*/  LDGSTS.E [R215+0x20800], desc[UR18][R234.64], !P4 ;  /* 0x20800000ead77fae */ /* 0x0003e2000e1a1012 */
[----:B------:R-:W2:Y:S01]  /*6070*/  LDC R31, c[0x0][0x3a0] ;  /* 0x0000e800ff1f7b82 */ /* 0x000ea20000000800 */
[C---:B------:R-:W-:Y:S02]  /*6080*/  IMAD.WIDE R222, R213.reuse, 0x4, R222 ;  /* 0x00000004d5de7825 */ /* 0x040fe400078e02de */
[----:B------:R2:W-:Y:S01]  /*6090*/  LDGSTS.E [R215+0x20a00], desc[UR18][R232.64], !P4 ;  /* 0x20a00000e8d77fae */ /* 0x0005e2000e1a1012 */
[----:B------:R-:W-:Y:S01]  /*60a0*/  ISETP.GE.U32.AND P4, PT, R30, 0x7fffff5b, PT ;  /* 0x7fffff5b1e00780c */ /* 0x000fe20003f86070 */
[----:B------:R-:W-:Y:S01]  /*60b0*/  IMAD.WIDE R220, R213, 0x4, R220 ;  /* 0x00000004d5dc7825 */ /* 0x000fe200078e02dc */
[----:B------:R-:W-:Y:S01]  /*60c0*/  IADD3 R30, PT, PT, R35, -0x89, RZ ;  /* 0xffffff77231e7810 */ /* 0x000fe20007ffe0ff */
[----:B------:R2:W-:Y:S01]  /*60d0*/  LDGSTS.E [R215+0x20c00], desc[UR18][R230.64], !P2 ;  /* 0x20c00000e6d77fae */ /* 0x0005e2000d1a1012 */
[----:B------:R-:W3:Y:S01]  /*60e0*/  LDC R35, c[0x0][0x3a0] ;  /* 0x0000e800ff237b82 */ /* 0x000ee20000000800 */
[----:B------:R-:W-:-:S02]  /*60f0*/  IMAD.WIDE R74, R213, 0x4, R74 ;  /* 0x00000004d54a7825 */ /* 0x000fc400078e024a */
[----:B------:R2:W-:Y:S01]  /*6100*/  LDGSTS.E [R215+0x20e00], desc[UR18][R228.64], !P2 ;  /* 0x20e00000e4d77fae */ /* 0x0005e2000d1a1012 */
[----:B------:R-:W-:Y:S01]  /*6110*/  ISETP.GE.U32.AND P2, PT, R19, 0x7fffff5a, PT ;  /* 0x7fffff5a1300780c */ /* 0x000fe20003f46070 */
[----:B-1----:R-:W-:Y:S02]  /*6120*/  VIADD R19, R34, 0xffffff78 ;  /* 0xffffff7822137836 */ /* 0x002fe40000000000 */
[----:B------:R1:W-:Y:S01]  /*6130*/  LDGSTS.E [R215+0x21000], desc[UR18][R226.64], !P1 ;  /* 0x21000000e2d77fae */ /* 0x0003e2000c9a1012 */
[----:B------:R-:W1:Y:S01]  /*6140*/  LDC R34, c[0x0][0x3a0] ;  /* 0x0000e800ff227b82 */ /* 0x000e620000000800 */
[----:B------:R-:W-:Y:S02]  /*6150*/  IMAD.WIDE R78, R213, 0x4, R78 ;  /* 0x00000004d54e7825 */ /* 0x000fe400078e024e */
[----:B------:R1:W-:Y:S01]  /*6160*/  LDGSTS.E [R215+0x21200], desc[UR18][R224.64], !P1 ;  /* 0x21200000e0d77fae */ /* 0x0003e2000c9a1012 */
[----:B------:R-:W-:Y:S01]  /*6170*/  ISETP.GE.U32.AND P1, PT, R19, 0x7fffff59, PT ;  /* 0x7fffff591300780c */ /* 0x000fe20003f26070 */
[----:B------:R-:W-:-:S02]  /*6180*/  IMAD.WIDE R80, R213, 0x4, R80 ;  /* 0x00000004d5507825 */ /* 0x000fc400078e0250 */
[----:B------:R1:W-:Y:S02]  /*6190*/  LDGSTS.E [R215+0x21400], desc[UR18][R222.64], !P4 ;  /* 0x21400000ded77fae */ /* 0x0003e4000e1a1012 */
[----:B--2---:R-:W-:Y:S02]  /*61a0*/  VIADD R19, R31, 0xffffff76 ;  /* 0xffffff761f137836 */ /* 0x004fe40000000000 */
[----:B------:R2:W-:Y:S01]  /*61b0*/  LDGSTS.E [R215+0x21600], desc[UR18][R220.64], !P4 ;  /* 0x21600000dcd77fae */ /* 0x0005e2000e1a1012 */
[----:B------:R-:W-:Y:S01]  /*61c0*/  ISETP.GE.U32.AND P4, PT, R30, 0x7fffff58, PT ;  /* 0x7fffff581e00780c */ /* 0x000fe20003f86070 */
[----:B------:R-:W-:Y:S01]  /*61d0*/  IMAD.WIDE R82, R213, 0x4, R82 ;  /* 0x00000004d5527825 */ /* 0x000fe200078e0252 */
[----:B------:R-:W2:Y:S01]  /*61e0*/  LDC R31, c[0x0][0x3a0] ;  /* 0x0000e800ff1f7b82 */ /* 0x000ea20000000800 */
[----:B------:R1:W-:Y:S02]  /*61f0*/  LDGSTS.E [R215+0x21800], desc[UR18][R74.64], !P2 ;  /* 0x218000004ad77fae */ /* 0x0003e4000d1a1012 */
[----:B------:R-:W-:-:S02]  /*6200*/  VIADD R30, R32, 0xffffff75 ;  /* 0xffffff75201e7836 */ /* 0x000fc40000000000 */
[----:B------:R1:W-:Y:S01]  /*6210*/  LDGSTS.E [R215+0x21a00], desc[UR18][R78.64], !P2 ;  /* 0x21a000004ed77fae */ /* 0x0003e2000d1a1012 */
[----:B------:R-:W-:Y:S01]  /*6220*/  ISETP.GE.U32.AND P2, PT, R19, 0x7fffff57, PT ;  /* 0x7fffff571300780c */ /* 0x000fe20003f46070 */
[C---:B------:R-:W-:Y:S01]  /*6230*/  IMAD.WIDE R84, R213.reuse, 0x4, R84 ;  /* 0x00000004d5547825 */ /* 0x040fe200078e0254 */
[----:B------:R-:W2:Y:S01]  /*6240*/  LDC R32, c[0x0][0x3a0] ;  /* 0x0000e800ff207b82 */ /* 0x000ea20000000800 */
[----:B------:R1:W-:Y:S02]  /*6250*/  LDGSTS.E [R215+0x21c00], desc[UR18][R80.64], !P1 ;  /* 0x21c0000050d77fae */ /* 0x0003e4000c9a1012 */
[----:B------:R-:W-:Y:S02]  /*6260*/  IMAD.WIDE R86, R213, 0x4, R86 ;  /* 0x00000004d5567825 */ /* 0x000fe400078e0256 */
[----:B------:R1:W-:Y:S01]  /*6270*/  LDGSTS.E [R215+0x21e00], desc[UR18][R82.64], !P1 ;  /* 0x21e0000052d77fae */ /* 0x0003e2000c9a1012 */
[----:B------:R-:W-:Y:S01]  /*6280*/  ISETP.GE.U32.AND P1, PT, R30, 0x7fffff56, PT ;  /* 0x7fffff561e00780c */ /* 0x000fe20003f26070 */
[----:B------:R-:W-:Y:S01]  /*6290*/  VIADD R19, R33, 0xffffff74 ;  /* 0xffffff7421137836 */ /* 0x000fe20000000000 */
[----:B------:R-:W-:Y:S01]  /*62a0*/  IADD3 R30, PT, PT, R36, -0x8d, RZ ;  /* 0xffffff73241e7810 */ /* 0x000fe20007ffe0ff */
[----:B------:R1:W-:Y:S01]  /*62b0*/  LDGSTS.E [R215+0x22000], desc[UR18][R84.64], !P4 ;  /* 0x2200000054d77fae */ /* 0x0003e2000e1a1012 */
[----:B------:R-:W-:Y:S01]  /*62c0*/  IMAD.WIDE R88, R213, 0x4, R88 ;  /* 0x00000004d5587825 */ /* 0x000fe200078e0258 */
[----:B------:R-:W4:Y:S02]  /*62d0*/  LDC R33, c[0x0][0x3a0] ;  /* 0x0000e800ff217b82 */ /* 0x000f240000000800 */
[----:B------:R1:W-:Y:S01]  /*62e0*/  LDGSTS.E [R215+0x22200], desc[UR18][R86.64], !P4 ;  /* 0x2220000056d77fae */ /* 0x0003e2000e1a1012 */
[----:B------:R-:W-:Y:S01]  /*62f0*/  ISETP.GE.U32.AND P4, PT, R19, 0x7fffff55, PT ;  /* 0x7fffff551300780c */ /* 0x000fe20003f86070 */
[----:B------:R-:W-:-:S02]  /*6300*/  IMAD.WIDE R90, R213, 0x4, R90 ;  /* 0x00000004d55a7825 */ /* 0x000fc400078e025a */
[----:B------:R2:W-:Y:S02]  /*6310*/  LDGSTS.E [R215+0x22400], desc[UR18][R88.64], !P2 ;  /* 0x2240000058d77fae */ /* 0x0005e4000d1a1012 */
[C---:B------:R-:W-:Y:S01]  /*6320*/  IMAD.WIDE R92, R213.reuse, 0x4, R92 ;  /* 0x00000004d55c7825 */ /* 0x040fe200078e025c */
[----:B------:R-:W4:Y:S01]  /*6330*/  LDC R36, c[0x0][0x3a0] ;  /* 0x0000e800ff247b82 */ /* 0x000f220000000800 */
[----:B------:R2:W-:Y:S01]  /*6340*/  LDGSTS.E [R215+0x22600], desc[UR18][R90.64], !P2 ;  /* 0x226000005ad77fae */ /* 0x0005e2000d1a1012 */
[----:B------:R-:W-:Y:S01]  /*6350*/  ISETP.GE.U32.AND P2, PT, R30, 0x7fffff54, PT ;  /* 0x7fffff541e00780c */ /* 0x000fe20003f46070 */
[----:B------:R-:W-:Y:S02]  /*6360*/  IMAD.WIDE R94, R213, 0x4, R94 ;  /* 0x00000004d55e7825 */ /* 0x000fe400078e025e */
[----:B------:R2:W-:Y:S02]  /*6370*/  LDGSTS.E [R215+0x22800], desc[UR18][R92.64], !P1 ;  /* 0x228000005cd77fae */ /* 0x0005e4000c9a1012 */
[----:B-1----:R-:W-:-:S02]  /*6380*/  VIADD R19, R34, 0xffffff72 ;  /* 0xffffff7222137836 */ /* 0x002fc40000000000 */
[----:B------:R-:W-:Y:S01]  /*6390*/  IMAD.WIDE R96, R213, 0x4, R96 ;  /* 0x00000004d5607825 */ /* 0x000fe200078e0260 */
[----:B------:R1:W-:Y:S01]  /*63a0*/  LDGSTS.E [R215+0x22a00], desc[UR18][R94.64], !P1 ;  /* 0x22a000005ed77fae */ /* 0x0003e2000c9a1012 */
[----:B------:R-:W1:Y:S01]  /*63b0*/  LDC R34, c[0x0][0x3a0] ;  /* 0x0000e800ff227b82 */ /* 0x000e620000000800 */
[----:B------:R-:W-:Y:S01]  /*63c0*/  ISETP.GE.U32.AND P1, PT, R19, 0x7fffff53, PT ;  /* 0x7fffff531300780c */ /* 0x000fe20003f26070 */
[----:B------:R-:W-:Y:S01]  /*63d0*/  IMAD.WIDE R98, R213, 0x4, R98 ;  /* 0x00000004d5627825 */ /* 0x000fe200078e0262 */
[----:B------:R1:W-:Y:S03]  /*63e0*/  LDGSTS.E [R215+0x22c00], desc[UR18][R96.64], !P4 ;  /* 0x22c0000060d77fae */ /* 0x0003e6000e1a1012 */
[----:B---3--:R-:W-:Y:S01]  /*63f0*/  VIADD R30, R35, 0xffffff71 ;  /* 0xffffff71231e7836 */ /* 0x008fe20000000000 */
[----:B------:R3:W-:Y:S01]  /*6400*/  LDGSTS.E [R215+0x22e00], desc[UR18][R98.64], !P4 ;  /* 0x22e0000062d77fae */ /* 0x0007e2000e1a1012 */
[C---:B------:R-:W-:Y:S01]  /*6410*/  IMAD.WIDE R100, R213.reuse, 0x4, R100 ;  /* 0x00000004d5647825 */ /* 0x040fe200078e0264 */
[----:B------:R-:W1:Y:S02]  /*6420*/  LDC R35, c[0x0][0x3a0] ;  /* 0x0000e800ff237b82 */ /* 0x000e640000000800 */
[----:B------:R-:W-:Y:S01]  /*6430*/  ISETP.GE.U32.AND P4, PT, R30, 0x7fffff52, PT ;  /* 0x7fffff521e00780c */ /* 0x000fe20003f86070 */
[----:B------:R-:W-:Y:S01]  /*6440*/  IMAD.WIDE R102, R213, 0x4, R102 ;  /* 0x00000004d5667825 */ /* 0x000fe200078e0266 */
[----:B--2---:R-:W-:Y:S01]  /*6450*/  IADD3 R30, PT, PT, R32, -0x91, RZ ;  /* 0xffffff6f201e7810 */ /* 0x004fe20007ffe0ff */
[----:B------:R2:W-:Y:S02]  /*6460*/  LDGSTS.E [R215+0x23000], desc[UR18][R100.64], !P2 ;  /* 0x2300000064d77fae */ /* 0x0005e4000d1a1012 */
[----:B------:R-:W-:Y:S01]  /*6470*/  VIADD R19, R31, 0xffffff70 ;  /* 0xffffff701f137836 */ /* 0x000fe20000000000 */
[----:B------:R-:W2:Y:S01]  /*6480*/  LDC R32, c[0x0][0x3a0] ;  /* 0x0000e800ff207b82 */ /* 0x000ea20000000800 */
[----:B------:R-:W-:Y:S01]  /*6490*/  IMAD.WIDE R104, R213, 0x4, R104 ;  /* 0x00000004d5687825 */ /* 0x000fe200078e0268 */
[----:B------:R1:W-:Y:S02]  /*64a0*/  LDGSTS.E [R215+0x23200], desc[UR18][R102.64], !P2 ;  /* 0x2320000066d77fae */ /* 0x0003e4000d1a1012 */
[----:B------:R-:W-:Y:S01]  /*64b0*/  ISETP.GE.U32.AND P2, PT, R19, 0x7fffff51, PT ;  /* 0x7fffff511300780c */ /* 0x000fe20003f46070 */
[C---:B------:R-:W-:Y:S01]  /*64c0*/  IMAD.WIDE R106, R213.reuse, 0x4, R106 ;  /* 0x00000004d56a7825 */ /* 0x040fe200078e026a */
[----:B------:R1:W-:Y:S02]  /*64d0*/  LDGSTS.E [R215+0x23400], desc[UR18][R104.64], !P1 ;  /* 0x2340000068d77fae */ /* 0x0003e4000c9a1012 */
[----:B------:R-:W2:Y:S01]  /*64e0*/  LDC R31, c[0x0][0x3a0] ;  /* 0x0000e800ff1f7b82 */ /* 0x000ea20000000800 */
[----:B------:R-:W-:Y:S01]  /*64f0*/  IMAD.WIDE R108, R213, 0x4, R108 ;  /* 0x00000004d56c7825 */ /* 0x000fe200078e026c */
[----:B------:R1:W-:Y:S01]  /*6500*/  LDGSTS.E [R215+0x23600], desc[UR18][R106.64], !P1 ;  /* 0x236000006ad77fae */ /* 0x0003e2000c9a1012 */
[----:B------:R-:W-:-:S02]  /*6510*/  ISETP.GE.U32.AND P1, PT, R30, 0x7fffff50, PT ;  /* 0x7fffff501e00780c */ /* 0x000fc40003f26070 */
[----:B------:R-:W-:Y:S01]  /*6520*/  IMAD.WIDE R110, R213, 0x4, R110 ;  /* 0x00000004d56e7825 */ /* 0x000fe200078e026e */
[----:B------:R1:W-:Y:S03]  /*6530*/  LDGSTS.E [R215+0x23800], desc[UR18][R108.64], !P4 ;  /* 0x238000006cd77fae */ /* 0x0003e6000e1a1012 */
[----:B----4-:R-:W-:Y:S01]  /*6540*/  VIADD R19, R33, 0xffffff6e ;  /* 0xffffff6e21137836 */ /* 0x010fe20000000000 */
[----:B------:R4:W-:Y:S01]  /*6550*/  LDGSTS.E [R215+0x23a00], desc[UR18][R110.64], !P4 ;  /* 0x23a000006ed77fae */ /* 0x0009e2000e1a1012 */
[----:B------:R-:W-:Y:S01]  /*6560*/  IMAD.WIDE R112, R213, 0x4, R112 ;  /* 0x00000004d5707825 */ /* 0x000fe200078e0270 */
[----:B------:R-:W3:Y:S02]  /*6570*/  LDC R33, c[0x0][0x3a0] ;  /* 0x0000e800ff217b82 */ /* 0x000ee40000000800 */
[----:B------:R-:W-:Y:S01]  /*6580*/  ISETP.GE.U32.AND P4, PT, R19, 0x7fffff4f, PT ;  /* 0x7fffff4f1300780c */ /* 0x000fe20003f86070 */
[C---:B------:R-:W-:Y:S01]  /*6590*/  IMAD.WIDE R114, R213.reuse, 0x4, R114 ;  /* 0x00000004d5727825 */ /* 0x040fe200078e0272 */
[----:B------:R1:W-:Y:S03]  /*65a0*/  LDGSTS.E [R215+0x23c00], desc[UR18][R112.64], !P2 ;  /* 0x23c0000070d77fae */ /* 0x0003e6000d1a1012 */
[----:B------:R-:W-:Y:S01]  /*65b0*/  VIADD R30, R36, 0xffffff6d ;  /* 0xffffff6d241e7836 */ /* 0x000fe20000000000 */
[----:B------:R2:W-:Y:S01]  /*65c0*/  LDGSTS.E [R215+0x23e00], desc[UR18][R114.64], !P2 ;  /* 0x23e0000072d77fae */ /* 0x0005e2000d1a1012 */
[C---:B------:R-:W-:Y:S01]  /*65d0*/  IMAD.WIDE R116, R213.reuse, 0x4, R116 ;  /* 0x00000004d5747825 */ /* 0x040fe200078e0274 */
[----:B------:R-:W3:Y:S02]  /*65e0*/  LDC R36, c[0x0][0x3a0] ;  /* 0x0000e800ff247b82 */ /* 0x000ee40000000800 */
[----:B------:R-:W-:Y:S01]  /*65f0*/  ISETP.GE.U32.AND P2, PT, R30, 0x7fffff4e, PT ;  /* 0x7fffff4e1e00780c */ /* 0x000fe20003f46070 */
[----:B------:R-:W-:Y:S01]  /*6600*/  IMAD.WIDE R118, R213, 0x4, R118 ;  /* 0x00000004d5767825 */ /* 0x000fe200078e0276 */
[----:B------:R2:W-:Y:S01]  /*6610*/  LDGSTS.E [R215+0x24000], desc[UR18][R116.64], !P1 ;  /* 0x2400000074d77fae */ /* 0x0005e2000c9a1012 */
[----:B-1----:R-:W-:-:S02]  /*6620*/  IADD3 R30, PT, PT, R35, -0x95, RZ ;  /* 0xffffff6b231e7810 */ /* 0x002fc40007ffe0ff */
[----:B------:R-:W-:Y:S01]  /*6630*/  VIADD R19, R34, 0xffffff6c ;  /* 0xffffff6c22137836 */ /* 0x000fe20000000000 */
[----:B------:R1:W-:Y:S01]  /*6640*/  LDGSTS.E [R215+0x24200], desc[UR18][R118.64], !P1 ;  /* 0x2420000076d77fae */ /* 0x0003e2000c9a1012 */
[----:B------:R-:W-:Y:S01]  /*6650*/  IMAD.WIDE R120, R213, 0x4, R120 ;  /* 0x00000004d5787825 */ /* 0x000fe200078e0278 */
[----:B------:R-:W1:Y:S02]  /*6660*/  LDC R34, c[0x0][0x3a0] ;  /* 0x0000e800ff227b82 */ /* 0x000e640000000800 */
[----:B------:R-:W-:Y:S01]  /*6670*/  ISETP.GE.U32.AND P1, PT, R19, 0x7fffff4d, PT ;  /* 0x7fffff4d1300780c */ /* 0x000fe20003f26070 */
[----:B------:R-:W-:Y:S01]  /*6680*/  IMAD.WIDE R122, R213, 0x4, R122 ;  /* 0x00000004d57a7825 */ /* 0x000fe200078e027a */
[----:B------:R1:W-:Y:S03]  /*6690*/  LDGSTS.E [R215+0x24400], desc[UR18][R120.64], !P4 ;  /* 0x2440000078d77fae */ /* 0x0003e6000e1a1012 */
[----:B--2---:R-:W-:Y:S01]  /*66a0*/  VIADD R19, R31, 0xffffff6a ;  /* 0xffffff6a1f137836 */ /* 0x004fe20000000000 */
[----:B------:R2:W-:Y:S01]  /*66b0*/  LDGSTS.E [R215+0x24600], desc[UR18][R122.64], !P4 ;  /* 0x246000007ad77fae */ /* 0x0005e2000e1a1012 */
[----:B------:R-:W-:Y:S01]  /*66c0*/  ISETP.GE.U32.AND P4, PT, R30, 0x7fffff4c, PT ;  /* 0x7fffff4c1e00780c */ /* 0x000fe20003f86070 */
[C---:B------:R-:W-:Y:S01]  /*66d0*/  IMAD.WIDE R124, R213.reuse, 0x4, R124 ;  /* 0x00000004d57c7825 */ /* 0x040fe200078e027c */
[----:B------:R-:W1:Y:S03]  /*66e0*/  LDC R31, c[0x0][0x3a0] ;  /* 0x0000e800ff1f7b82 */ /* 0x000e660000000800 */
[C---:B------:R-:W-:Y:S01]  /*66f0*/  IMAD.WIDE R126, R213.reuse, 0x4, R126 ;  /* 0x00000004d57e7825 */ /* 0x040fe200078e027e */
[----:B------:R1:W-:Y:S03]  /*6700*/  LDGSTS.E [R215+0x24800], desc[UR18][R124.64], !P2 ;  /* 0x248000007cd77fae */ /* 0x0003e6000d1a1012 */
[----:B------:R-:W-:Y:S01]  /*6710*/  IMAD.WIDE R128, R213, 0x4, R128 ;  /* 0x00000004d5807825 */ /* 0x000fe200078e0280 */
[----:B------:R1:W-:Y:S01]  /*6720*/  LDGSTS.E [R215+0x24a00], desc[UR18][R126.64], !P2 ;  /* 0x24a000007ed77fae */ /* 0x0003e2000d1a1012 */
[----:B------:R-:W-:Y:S01]  /*6730*/  ISETP.GE.U32.AND P2, PT, R19, 0x7fffff4b, PT ;  /* 0x7fffff4b1300780c */ /* 0x000fe20003f46070 */
[----:B------:R-:W1:Y:S01]  /*6740*/  LDC R35, c[0x0][0x3a0] ;  /* 0x0000e800ff237b82 */ /* 0x000e620000000800 */
[C---:B------:R-:W-:Y:S01]  /*6750*/  IMAD.WIDE R130, R213.reuse, 0x4, R130 ;  /* 0x00000004d5827825 */ /* 0x040fe200078e0282 */
[----:B------:R1:W-:Y:S03]  /*6760*/  LDGSTS.E [R215+0x24c00], desc[UR18][R128.64], !P1 ;  /* 0x24c0000080d77fae */ /* 0x0003e6000c9a1012 */
[----:B------:R-:W-:Y:S01]  /*6770*/  VIADD R30, R32, 0xffffff69 ;  /* 0xffffff69201e7836 */ /* 0x000fe20000000000 */
[----:B------:R1:W-:Y:S01]  /*6780*/  LDGSTS.E [R215+0x24e00], desc[UR18][R130.64], !P1 ;  /* 0x24e0000082d77fae */ /* 0x0003e2000c9a1012 */
[C---:B------:R-:W-:Y:S01]  /*6790*/  IMAD.WIDE R132, R213.reuse, 0x4, R132 ;  /* 0x00000004d5847825 */ /* 0x040fe200078e0284 */
[----:B------:R-:W2:Y:S02]  /*67a0*/  LDC R32, c[0x0][0x3a0] ;  /* 0x0000e800ff207b82 */ /* 0x000ea40000000800 */
[----:B------:R-:W-:Y:S01]  /*67b0*/  ISETP.GE.U32.AND P1, PT, R30, 0x7fffff4a, PT ;  /* 0x7fffff4a1e00780c */ /* 0x000fe20003f26070 */
[----:B------:R-:W-:Y:S01]  /*67c0*/  IMAD.WIDE R134, R213, 0x4, R134 ;  /* 0x00000004d5867825 */ /* 0x000fe200078e0286 */
[----:B------:R1:W-:Y:S01]  /*67d0*/  LDGSTS.E [R215+0x25000], desc[UR18][R132.64], !P4 ;  /* 0x2500000084d77fae */ /* 0x0003e2000e1a1012 */
[----:B---3--:R-:W-:-:S02]  /*67e0*/  IADD3 R30, PT, PT, R36, -0x99, RZ ;  /* 0xffffff67241e7810 */ /* 0x008fc40007ffe0ff */
[----:B------:R-:W-:Y:S01]  /*67f0*/  VIADD R19, R33, 0xffffff68 ;  /* 0xffffff6821137836 */ /* 0x000fe20000000000 */
[----:B------:R3:W-:Y:S01]  /*6800*/  LDGSTS.E [R215+0x25200], desc[UR18][R134.64], !P4 ;  /* 0x2520000086d77fae */ /* 0x0007e2000e1a1012 */
[----:B------:R-:W-:Y:S01]  /*6810*/  IMAD.WIDE R136, R213, 0x4, R136 ;  /* 0x00000004d5887825 */ /* 0x000fe200078e0288 */
[----:B------:R-:W2:Y:S02]  /*6820*/  LDC R33, c[0x0][0x3a0] ;  /* 0x0000e800ff217b82 */ /* 0x000ea40000000800 */
[----:B------:R-:W-:Y:S01]  /*6830*/  ISETP.GE.U32.AND P4, PT, R19, 0x7fffff49, PT ;  /* 0x7fffff491300780c */ /* 0x000fe20003f86070 */
[C---:B------:R-:W-:Y:S01]  /*6840*/  IMAD.WIDE R138, R213.reuse, 0x4, R138 ;  /* 0x00000004d58a7825 */ /* 0x040fe200078e028a */
[----:B------:R1:W-:Y:S03]  /*6850*/  LDGSTS.E [R215+0x25400], desc[UR18][R136.64], !P2 ;  /* 0x2540000088d77fae */ /* 0x0003e6000d1a1012 */
[C---:B------:R-:W-:Y:S01]  /*6860*/  IMAD.WIDE R172, R213.reuse, 0x4, R172 ;  /* 0x00000004d5ac7825 */ /* 0x040fe200078e02ac */
[----:B------:R1:W-:Y:S01]  /*6870*/  LDGSTS.E [R215+0x25600], desc[UR18][R138.64], !P2 ;  /* 0x256000008ad77fae */ /* 0x0003e2000d1a1012 */
[----:B------:R-:W-:Y:S01]  /*6880*/  ISETP.GE.U32.AND P2, PT, R30, 0x7fffff48, PT ;  /* 0x7fffff481e00780c */ /* 0x000fe20003f46070 */
[----:B------:R-:W3:Y:S01]  /*6890*/  LDC R36, c[0x0][0x3a0] ;  /* 0x0000e800ff247b82 */ /* 0x000ee20000000800 */
[----:B------:R-:W-:Y:S01]  /*68a0*/  IMAD.WIDE R174, R213, 0x4, R174 ;  /* 0x00000004d5ae7825 */ /* 0x000fe200078e02ae */
[----:B------:R1:W-:Y:S02]  /*68b0*/  LDGSTS.E [R215+0x25800], desc[UR18][R172.64], !P1 ;  /* 0x25800000acd77fae */ /* 0x0003e4000c9a1012 */
[----:B-1----:R-:W-:Y:S01]  /*68c0*/  IADD3 R30, PT, PT, R35, -0x9d, RZ ;  /* 0xffffff63231e7810 */ /* 0x002fe20007ffe0ff */
[----:B------:R-:W-:Y:S01]  /*68d0*/  VIADD R19, R34, 0xffffff66 ;  /* 0xffffff6622137836 */ /* 0x000fe20000000000 */
[----:B------:R1:W-:Y:S01]  /*68e0*/  LDGSTS.E [R215+0x25a00], desc[UR18][R174.64], !P1 ;  /* 0x25a00000aed77fae */ /* 0x0003e2000c9a1012 */
[----:B------:R-:W-:Y:S01]  /*68f0*/  IMAD.WIDE R176, R213, 0x4, R176 ;  /* 0x00000004d5b07825 */ /* 0x000fe200078e02b0 */
[----:B------:R-:W1:Y:S02]  /*6900*/  LDC R34, c[0x0][0x3a0] ;  /* 0x0000e800ff227b82 */ /* 0x000e640000000800 */
[----:B------:R-:W-:Y:S01]  /*6910*/  ISETP.GE.U32.AND P1, PT, R19, 0x7fffff47, PT ;  /* 0x7fffff471300780c */ /* 0x000fe20003f26070 */
[----:B------:R-:W-:Y:S01]  /*6920*/  IMAD.WIDE R178, R213, 0x4, R178 ;  /* 0x00000004d5b27825 */ /* 0x000fe200078e02b2 */
[----:B------:R1:W-:Y:S03]  /*6930*/  LDGSTS.E [R215+0x25c00], desc[UR18][R176.64], !P4 ;  /* 0x25c00000b0d77fae */ /* 0x0003e6000e1a1012 */
[----:B------:R-:W-:Y:S01]  /*6940*/  VIADD R19, R31, 0xffffff65 ;  /* 0xffffff651f137836 */ /* 0x000fe20000000000 */
[----:B------:R1:W-:Y:S01]  /*6950*/  LDGSTS.E [R215+0x25e00], desc[UR18][R178.64], !P4 ;  /* 0x25e00000b2d77fae */ /* 0x0003e2000e1a1012 */
[----:B------:R-:W1:Y:S01]  /*6960*/  LDC R31, c[0x0][0x3a0] ;  /* 0x0000e800ff1f7b82 */ /* 0x000e620000000800 */
[----:B------:R-:W-:-:S02]  /*6970*/  IMAD.WIDE R180, R213, 0x4, R180 ;  /* 0x00000004d5b47825 */ /* 0x000fc400078e02b4 */
[----:B------:R-:W-:Y:S02]  /*6980*/  ISETP.GE.U32.AND P4, PT, R19, 0x7fffff46, PT ;  /* 0x7fffff461300780c */ /* 0x000fe40003f86070 */
[C---:B------:R-:W-:Y:S01]  /*6990*/  IMAD.WIDE R182, R213.reuse, 0x4, R182 ;  /* 0x00000004d5b67825 */ /* 0x040fe200078e02b6 */
[----:B------:R1:W-:Y:S02]  /*69a0*/  LDGSTS.E [R215+0x26000], desc[UR18][R180.64], !P2 ;  /* 0x26000000b4d77fae */ /* 0x0003e4000d1a1012 */
[----:B------:R-:W3:Y:S01]  /*69b0*/  LDC R35, c[0x0][0x3a0] ;  /* 0x0000e800ff237b82 */ /* 0x000ee20000000800 */
[----:B--2---:R-:W-:Y:S01]  /*69c0*/  VIADD R19, R32, 0xffffff64 ;  /* 0xffffff6420137836 */ /* 0x004fe20000000000 */
[----:B------:R2:W-:Y:S01]  /*69d0*/  LDGSTS.E [R215+0x26200], desc[UR18][R182.64], !P2 ;  /* 0x26200000b6d77fae */ /* 0x0005e2000d1a1012 */
[----:B------:R-:W-:-:S03]  /*69e0*/  IMAD.WIDE R184, R213, 0x4, R184 ;  /* 0x00000004d5b87825 */ /* 0x000fc600078e02b8 */
[----:B------:R-:W-:Y:S01]  /*69f0*/  ISETP.GE.U32.AND P2, PT, R19, 0x7fffff45, PT ;  /* 0x7fffff451300780c */ /* 0x000fe20003f46070 */
[C---:B-----5:R-:W-:Y:S01]  /*6a00*/  IMAD.WIDE R186, R213.reuse, 0x4, R186 ;  /* 0x00000004d5ba7825 */ /* 0x060fe200078e02ba */
[----:B------:R5:W-:Y:S01]  /*6a10*/  LDGSTS.E [R215+0x26400], desc[UR18][R184.64], !P1 ;  /* 0x26400000b8d77fae */ /* 0x000be2000c9a1012 */
[----:B------:R-:W2:Y:S02]  /*6a20*/  LDC R32, c[0x0][0x3a0] ;  /* 0x0000e800ff207b82 */ /* 0x000ea40000000800 */
[C---:B------:R-:W-:Y:S01]  /*6a30*/  IMAD.WIDE R188, R213.reuse, 0x4, R188 ;  /* 0x00000004d5bc7825 */ /* 0x040fe200078e02bc */
[----:B------:R1:W-:Y:S01]  /*6a40*/  LDGSTS.E [R215+0x26600], desc[UR18][R186.64], !P1 ;  /* 0x26600000bad77fae */ /* 0x0003e2000c9a1012 */
[----:B------:R-:W-:Y:S02]  /*6a50*/  ISETP.GE.U32.AND P1, PT, R30, 0x7fffff44, PT ;  /* 0x7fffff441e00780c */ /* 0x000fe40003f26070 */
[----:B------:R-:W-:Y:S01]  /*6a60*/  IMAD.WIDE R190, R213, 0x4, R190 ;  /* 0x00000004d5be7825 */ /* 0x000fe200078e02be */
[----:B------:R1:W-:Y:S01]  /*6a70*/  LDGSTS.E [R215+0x26800], desc[UR18][R188.64], !P4 ;  /* 0x26800000bcd77fae */ /* 0x0003e2000e1a1012 */
[----:B------:R-:W2:Y:S02]  /*6a80*/  LDC R30, c[0x0][0x3a0] ;  /* 0x0000e800ff1e7b82 */ /* 0x000ea40000000800 */
[----:B------:R-:W-:Y:S01]  /*6a90*/  VIADD R19, R33, 0xffffff62 ;  /* 0xffffff6221137836 */ /* 0x000fe20000000000 */
[----:B------:R1:W-:Y:S01]  /*6aa0*/  LDGSTS.E [R215+0x26a00], desc[UR18][R190.64], !P4 ;  /* 0x26a00000bed77fae */ /* 0x0003e2000e1a1012 */
[----:B------:R-:W-:-:S03]  /*6ab0*/  IMAD.WIDE R192, R213, 0x4, R192 ;  /* 0x00000004d5c07825 */ /* 0x000fc600078e02c0 */
[----:B------:R-:W-:Y:S01]  /*6ac0*/  ISETP.GE.U32.AND P4, PT, R19, 0x7fffff43, PT ;  /* 0x7fffff431300780c */ /* 0x000fe20003f86070 */
[C---:B------:R-:W-:Y:S01]  /*6ad0*/  IMAD.WIDE R194, R213.reuse, 0x4, R194 ;  /* 0x00000004d5c27825 */ /* 0x040fe200078e02c2 */
[----:B------:R1:W-:Y:S01]  /*6ae0*/  LDGSTS.E [R215+0x26c00], desc[UR18][R192.64], !P2 ;  /* 0x26c00000c0d77fae */ /* 0x0003e2000d1a1012 */
[----:B------:R-:W2:Y:S02]  /*6af0*/  LDC R33, c[0x0][0x3a0] ;  /* 0x0000e800ff217b82 */ /* 0x000ea40000000800 */
[----:B------:R-:W-:Y:S01]  /*6b00*/  IMAD.WIDE R196, R213, 0x4, R196 ;  /* 0x00000004d5c47825 */ /* 0x000fe200078e02c4 */
[----:B------:R2:W-:Y:S03]  /*6b10*/  LDGSTS.E [R215+0x26e00], desc[UR18][R194.64], !P2 ;  /* 0x26e00000c2d77fae */ /* 0x0005e6000d1a1012 */
[----:B-1----:R-:W-:Y:S01]  /*6b20*/  VIADD R19, R31, 0xffffff61 ;  /* 0xffffff611f137836 */ /* 0x002fe20000000000 */
[----:B------:R1:W-:Y:S01]  /*6b30*/  LDGSTS.E [R215+0x27000], desc[UR18][R196.64], !P1 ;  /* 0x27000000c4d77fae */ /* 0x0003e2000c9a1012 */
[----:B------:R-:W-:Y:S01]  /*6b40*/  IMAD.WIDE R198, R213, 0x4, R198 ;  /* 0x00000004d5c67825 */ /* 0x000fe200078e02c6 */
[----:B------:R-:W1:Y:S02]  /*6b50*/  LDC R31, c[0x0][0x3a0] ;  /* 0x0000e800ff1f7b82 */ /* 0x000e640000000800 */
[----:B------:R-:W-:Y:S01]  /*6b60*/  ISETP.GE.U32.AND P2, PT, R19, 0x7fffff42, PT ;  /* 0x7fffff421300780c */ /* 0x000fe20003f46070 */
[----:B------:R-:W-:Y:S01]  /*6b70*/  IMAD.WIDE R200, R213, 0x4, R200 ;  /* 0x00000004d5c87825 */ /* 0x000fe200078e02c8 */
[----:B------:R1:W-:Y:S01]  /*6b80*/  LDGSTS.E [R215+0x27200], desc[UR18][R198.64], !P1 ;  /* 0x27200000c6d77fae */ /* 0x0003e2000c9a1012 */
[----:B------:R-:W-:-:S02]  /*6b90*/  PLOP3.LUT P1, PT, PT, PT, UP1, 0x80, 0x8 ;  /* 0x000000000008781c */ /* 0x000fc40003f2f018 */
[C---:B------:R-:W-:Y:S01]  /*6ba0*/  IMAD.WIDE R204, R213.reuse, 0x4, R204 ;  /* 0x00000004d5cc7825 */ /* 0x040fe200078e02cc */
[----:B------:R1:W-:Y:S03]  /*6bb0*/  LDGSTS.E [R215+0x27400], desc[UR18][R200.64], !P4 ;  /* 0x27400000c8d77fae */ /* 0x0003e6000e1a1012 */
[C---:B------:R-:W-:Y:S01]  /*6bc0*/  IMAD.WIDE R202, R213.reuse, 0x4, R202 ;  /* 0x00000004d5ca7825 */ /* 0x040fe200078e02ca */
[----:B------:R1:W-:Y:S01]  /*6bd0*/  LDGSTS.E [R215+0x27600], desc[UR18][R204.64], !P4 ;  /* 0x27600000ccd77fae */ /* 0x0003e2000e1a1012 */
[----:B------:R-:W-:Y:S01]  /*6be0*/  PLOP3.LUT P4, PT, PT, PT, UP1, 0x80, 0x8 ;  /* 0x000000000008781c */ /* 0x000fe20003f8f018 */
[----:B------:R-:W-:Y:S01]  /*6bf0*/  UISETP.GE.U32.AND UP1, UPT, UR6, 0x7fffff21, UPT ;  /* 0x7fffff210600788c */ /* 0x000fe2000bf26070 */
[C---:B------:R-:W-:Y:S01]  /*6c00*/  IMAD.WIDE R208, R213.reuse, 0x4, R208 ;  /* 0x00000004d5d07825 */ /* 0x040fe200078e02d0 */
[----:B------:R1:W-:Y:S03]  /*6c10*/  LDGSTS.E [R215+0x27800], desc[UR18][R202.64], !P2 ;  /* 0x27800000cad77fae */ /* 0x0003e6000d1a1012 */
[C---:B------:R-:W-:Y:S01]  /*6c20*/  IMAD.WIDE R206, R213.reuse, 0x4, R206 ;  /* 0x00000004d5ce7825 */ /* 0x040fe200078e02ce */
[----:B------:R1:W-:Y:S03]  /*6c30*/  LDGSTS.E [R215+0x27a00], desc[UR18][R208.64], !P2 ;  /* 0x27a00000d0d77fae */ /* 0x0003e6000d1a1012 */
[----:B------:R-:W-:Y:S01]  /*6c40*/  IMAD.WIDE R210, R213, 0x4, R210 ;  /* 0x00000004d5d27825 */ /* 0x000fe200078e02d2 */
[----:B------:R1:W-:Y:S03]  /*6c50*/  LDGSTS.E [R215+0x27c00], desc[UR18][R206.64], !P1 ;  /* 0x27c00000ced77fae */ /* 0x0003e6000c9a1012 */
[C---:B------:R-:W-:Y:S01]  /*6c60*/  IMAD.WIDE R28, R218.reuse, 0x4, R28 ;  /* 0x00000004da1c7825 */ /* 0x040fe200078e021c */
[----:B------:R1:W-:Y:S03]  /*6c70*/  LDGSTS.E [R215+0x27e00], desc[UR18][R210.64], !P4 ;  /* 0x27e00000d2d77fae */ /* 0x0003e6000e1a1012 */
[C---:B------:R-:W-:Y:S01]  /*6c80*/  IMAD.WIDE R26, R218.reuse, 0x4, R26 ;  /* 0x00000004da1a7825 */ /* 0x040fe200078e021a */
[----:B------:R-:W0:Y:S03]  /*6c90*/  LDGDEPBAR ;  /* 0x00000000000079af */ /* 0x000e260000000000 */
[C---:B------:R-:W-:Y:S01]  /*6ca0*/  IMAD.WIDE R24, R218.reuse, 0x4, R24 ;  /* 0x00000004da187825 */ /* 0x040fe200078e0218 */
[----:B------:R-:W-:Y:S03]  /*6cb0*/  LDGSTS.E [R217+0x38000], desc[UR18][R28.64], P6 ;  /* 0x380000001cd97fae */ /* 0x000fe6000b1a1012 */
        /* <DEDUP_REMOVED lines=11> */
[----:B------:R1:W-:Y:S03]  /*6d70*/  LDGSTS.E [R217+0x39800], desc[UR18][R250.64], P6 ;  /* 0x39800000fad97fae */ /* 0x0003e6000b1a1012 */
[C---:B------:R-:W-:Y:S01]  /*6d80*/  IMAD.WIDE R12, R218.reuse, 0x4, R12 ;  /* 0x00000004da0c7825 */ /* 0x040fe200078e020c */
[----:B------:R1:W-:Y:S03]  /*6d90*/  LDGSTS.E [R217+0x39c00], desc[UR18][R246.64], P6 ;  /* 0x39c00000f6d97fae */ /* 0x0003e6000b1a1012 */
[C---:B------:R-:W-:Y:S01]  /*6da0*/  IMAD.WIDE R10, R218.reuse, 0x4, R10 ;  /* 0x00000004da0a7825 */ /* 0x040fe200078e020a */
[----:B------:R-:W-:Y:S03]  /*6db0*/  LDGSTS.E [R77+0x38200], desc[UR18][R14.64], P6 ;  /* 0x382000000e4d7fae */ /* 0x000fe6000b1a1012 */
[C---:B------:R-:W-:Y:S01]  /*6dc0*/  IMAD.WIDE R8, R218.reuse, 0x4, R8 ;  /* 0x00000004da087825 */ /* 0x040fe200078e0208 */
[----:B------:R-:W-:Y:S03]  /*6dd0*/  LDGSTS.E [R77+0x38600], desc[UR18][R12.64], P6 ;  /* 0x386000000c4d7fae */ /* 0x000fe6000b1a1012 */
[----:B------:R-:W-:Y:S01]  /*6de0*/  IMAD.WIDE R6, R218, 0x4, R6 ;  /* 0x00000004da067825 */ /* 0x000fe200078e0206 */
[----:B------:R-:W-:Y:S03]  /*6df0*/  LDGSTS.E [R77+0x38a00], desc[UR18][R10.64], P6 ;  /* 0x38a000000a4d7fae */ /* 0x000fe6000b1a1012 */
[----:B--2---:R-:W-:Y:S01]  /*6e00*/  VIADD R19, R30, 0xffffff5f ;  /* 0xffffff5f1e137836 */ /* 0x004fe20000000000 */
[----:B------:R-:W-:Y:S01]  /*6e10*/  LDGSTS.E [R77+0x38e00], desc[UR18][R8.64], P6 ;  /* 0x38e00000084d7fae */ /* 0x000fe2000b1a1012 */
[----:B------:R-:W-:Y:S01]  /*6e20*/  IMAD.WIDE R4, R218, 0x4, R4 ;  /* 0x00000004da047825 */ /* 0x000fe200078e0204 */
[----:B------:R-:W-:-:S02]  /*6e30*/  IADD3 R30, PT, PT, R32, -0xa2, RZ ;  /* 0xffffff5e201e7810 */ /* 0x000fc40007ffe0ff */
[----:B------:R-:W-:Y:S01]  /*6e40*/  LDGSTS.E [R77+0x39200], desc[UR18][R6.64], P6 ;  /* 0x39200000064d7fae */ /* 0x000fe2000b1a1012 */
[C---:B------:R-:W-:Y:S01]  /*6e50*/  IMAD.WIDE R248, R218.reuse, 0x4, R248 ;  /* 0x00000004daf87825 */ /* 0x040fe200078e02f8 */
[----:B------:R-:W-:Y:S01]  /*6e60*/  ISETP.GE.U32.AND P2, PT, R19, 0x7fffff40, PT ;  /* 0x7fffff401300780c */ /* 0x000fe20003f46070 */
[----:B------:R-:W2:Y:S01]  /*6e70*/  LDC R32, c[0x0][0x3a0] ;  /* 0x0000e800ff207b82 */ /* 0x000ea20000000800 */
[----:B------:R2:W-:Y:S01]  /*6e80*/  LDGSTS.E [R77+0x39600], desc[UR18][R4.64], P6 ;  /* 0x39600000044d7fae */ /* 0x0005e2000b1a1012 */
[----:B------:R-:W-:Y:S01]  /*6e90*/  IMAD.WIDE R244, R218, 0x4, R244 ;  /* 0x00000004daf47825 */ /* 0x000fe200078e02f4 */
[----:B------:R-:W-:Y:S02]  /*6ea0*/  ISETP.GE.U32.AND P1, PT, R30, 0x7fffff3f, PT ;  /* 0x7fffff3f1e00780c */ /* 0x000fe40003f26070 */
[----:B------:R2:W-:Y:S01]  /*6eb0*/  LDGSTS.E [R77+0x39a00], desc[UR18][R248.64], P6 ;  /* 0x39a00000f84d7fae */ /* 0x0005e2000b1a1012 */
[----:B-1----:R-:W-:Y:S02]  /*6ec0*/  VIADD R19, R31, 0xffffff5d ;  /* 0xffffff5d1f137836 */ /* 0x002fe40000000000 */
[----:B------:R-:W1:Y:S01]  /*6ed0*/  LDC R31, c[0x0][0x3a0] ;  /* 0x0000e800ff1f7b82 */ /* 0x000e620000000800 */
[----:B------:R1:W-:Y:S01]  /*6ee0*/  LDGSTS.E [R77+0x39e00], desc[UR18][R244.64], P6 ;  /* 0x39e00000f44d7fae */ /* 0x0003e2000b1a1012 */
[----:B------:R-:W-:Y:S01]  /*6ef0*/  VIADD R30, R33, 0xffffff5c ;  /* 0xffffff5c211e7836 */ /* 0x000fe20000000000 */
[----:B------:R-:W-:Y:S01]  /*6f00*/  ISETP.GE.U32.AND P4, PT, R19, 0x7fffff3e, PT ;  /* 0x7fffff3e1300780c */ /* 0x000fe20003f86070 */
[C---:B------:R-:W-:Y:S01]  /*6f10*/  IMAD.WIDE R242, R213.reuse, 0x4, R242 ;  /* 0x00000004d5f27825 */ /* 0x040fe200078e02f2 */
[----:B------:R-:W0:Y:S02]  /*6f20*/  LDGDEPBAR ;  /* 0x00000000000079af */ /* 0x000e240000000000 */
[----:B------:R-:W-:Y:S01]  /*6f30*/  ISETP.GE.U32.AND P6, PT, R30, 0x7fffff3d, PT ;  /* 0x7fffff3d1e00780c */ /* 0x000fe20003fc6070 */
[----:B------:R-:W3:Y:S08]  /*6f40*/  LDC R19, c[0x0][0x3a0] ;  /* 0x0000e800ff137b82 */ /* 0x000ef00000000800 */
[----:B------:R-:W-:Y:S01]  /*6f50*/  BAR.SYNC.DEFER_BLOCKING 0x0 ;  /* 0x0000000000007b1d */ /* 0x000fe20000010000 */
[----:B------:R-:W-:-:S04]  /*6f60*/  IMAD.WIDE R240, R213, 0x4, R240 ;  /* 0x00000004d5f07825 */ /* 0x000fc800078e02f0 */
[----:B------:R-:W-:-:S03]  /*6f70*/  IMAD.WIDE R238, R213, 0x4, R238 ;  /* 0x00000004d5ee7825 */ /* 0x000fc600078e02ee */
[----:B------:R-:W4:Y:S01]  /*6f80*/  LDC R33, c[0x0][0x3a0] ;  /* 0x0000e800ff217b82 */ /* 0x000f220000000800 */
[----:B------:R-:W-:-:S04]  /*6f90*/  IMAD.WIDE R236, R213, 0x4, R236 ;  /* 0x00000004d5ec7825 */ /* 0x000fc800078e02ec */
[----:B------:R-:W-:-:S04]  /*6fa0*/  IMAD.WIDE R234, R213, 0x4, R234 ;  /* 0x00000004d5ea7825 */ /* 0x000fc800078e02ea */
[----:B-1----:R-:W-:Y:S01]  /*6fb0*/  VIADD R30, R31, 0xffffff5b ;  /* 0xffffff5b1f1e7836 */ /* 0x002fe20000000000 */
[----:B--2---:R-:W-:Y:S01]  /*6fc0*/  IADD3 R31, PT, PT, R32, -0xa6, RZ ;  /* 0xffffff5a201f7810 */ /* 0x004fe20007ffe0ff */
[C---:B------:R-:W-:Y:S01]  /*6fd0*/  IMAD.WIDE R232, R213.reuse, 0x4, R232 ;  /* 0x00000004d5e87825 */ /* 0x040fe200078e02e8 */
[----:B------:R-:W1:Y:S03]  /*6fe0*/  LDC R32, c[0x0][0x3a0] ;  /* 0x0000e800ff207b82 */ /* 0x000e660000000800 */
[C---:B------:R-:W-:Y:S01]  /*6ff0*/  IMAD.WIDE R230, R213.reuse, 0x4, R230 ;  /* 0x00000004d5e67825 */ /* 0x040fe200078e02e6 */
[----:B------:R-:W-:Y:S01]  /*7000*/  @!PT LDS RZ, [RZ] ;  /* 0x00000000fffff984 */ /* 0x000fe20000000800 */
[----:B------:R-:W-:Y:S01]  /*7010*/  @!PT LDS RZ, [RZ] ;  /* 0x00000000fffff984 */ /* 0x000fe20000000800 */
[----:B------:R-:W-:Y:S01]  /*7020*/  @!PT LDS RZ, [RZ] ;  /* 0x00000000fffff984 */ /* 0x000fe20000000800 */
[----:B------:R-:W-:Y:S03]  /*7030*/  LDGSTS.E [R215+0x28000], desc[UR18][R242.64], !P2 ;  /* 0x28000000f2d77fae */ /* 0x000fe6000d1a1012 */
[----:B------:R-:W-:Y:S01]  /*7040*/  IMAD.WIDE R228, R213, 0x4, R228 ;  /* 0x00000004d5e47825 */ /* 0x000fe200078e02e4 */
[----:B------:R-:W-:Y:S01]  /*7050*/  LDGSTS.E [R215+0x28200], desc[UR18][R240.64], !P2 ;  /* 0x28200000f0d77fae */ /* 0x000fe2000d1a1012 */
[----:B------:R-:W-:-:S02]  /*7060*/  ISETP.GE.U32.AND P2, PT, R30, 0x7fffff3c, PT ;  /* 0x7fffff3c1e00780c */ /* 0x000fc40003f46070 */
[----:B------:R-:W-:Y:S01]  /*7070*/  VIADD R30, R34, 0xffffff59 ;  /* 0xffffff59221e7836 */ /* 0x000fe20000000000 */
[----:B------:R-:W-:Y:S01]  /*7080*/  LDGSTS.E [R215+0x28400], desc[UR18][R238.64], !P1 ;  /* 0x28400000eed77fae */ /* 0x000fe2000c9a1012 */
[----:B------:R-:W2:Y:S01]  /*7090*/  LDC R34, c[0x0][0x3a0] ;  /* 0x0000e800ff227b82 */ /* 0x000ea20000000800 */
[----:B---3--:R-:W-:Y:S02]  /*70a0*/  VIADD R19, R19, 0xffffff58 ;  /* 0xffffff5813137836 */ /* 0x008fe40000000000 */
[----:B------:R-:W-:Y:S01]  /*70b0*/  LDGSTS.E [R215+0x28600], desc[UR18][R236.64], !P1 ;  /* 0x28600000ecd77fae */ /* 0x000fe2000c9a1012 */
[----:B------:R-:W-:Y:S01]  /*70c0*/  ISETP.GE.U32.AND P1, PT, R31, 0x7fffff3b, PT ;  /* 0x7fffff3b1f00780c */ /* 0x000fe20003f26070 */
[C---:B------:R-:W-:Y:S02]  /*70d0*/  IMAD.WIDE R226, R213.reuse, 0x4, R226 ;  /* 0x00000004d5e27825 */ /* 0x040fe400078e02e2 */
[----:B------:R-:W-:Y:S01]  /*70e0*/  LDGSTS.E [R215+0x28800], desc[UR18][R234.64], !P4 ;  /* 0x28800000ead77fae */ /* 0x000fe2000e1a1012 */
[----:B------:R-:W3:Y:S01]  /*70f0*/  LDC R31, c[0x0][0x3a0] ;  /* 0x0000e800ff1f7b82 */ /* 0x000ee20000000800 */
[----:B------:R-:W-:-:S02]  /*7100*/  IMAD.WIDE R224, R213, 0x4, R224 ;  /* 0x00000004d5e07825 */ /* 0x000fc400078e02e0 */
[----:B------:R-:W-:Y:S01]  /*7110*/  LDGSTS.E [R215+0x28a00], desc[UR18][R232.64], !P4 ;  /* 0x28a00000e8d77fae */ /* 0x000fe2000e1a1012 */
[----:B------:R-:W-:Y:S01]  /*7120*/  ISETP.GE.U32.AND P4, PT, R30, 0x7fffff3a, PT ;  /* 0x7fffff3a1e00780c */ /* 0x000fe20003f86070 */
[----:B------:R-:W-:Y:S01]  /*7130*/  IMAD.WIDE R222, R213, 0x4, R222 ;  /* 0x00000004d5de7825 */ /* 0x000fe200078e02de */
[----:B------:R-:W-:Y:S01]  /*7140*/  IADD3 R30, PT, PT, R35, -0xaa, RZ ;  /* 0xffffff56231e7810 */ /* 0x000fe20007ffe0ff */
[----:B------:R-:W-:Y:S01]  /*7150*/  LDGSTS.E [R215+0x28c00], desc[UR18][R230.64], !P6 ;  /* 0x28c00000e6d77fae */ /* 0x000fe2000f1a1012 */
[----:B------:R-:W2:Y:S01]  /*7160*/  LDC R35, c[0x0][0x3a0] ;  /* 0x0000e800ff237b82 */ /* 0x000ea20000000800 */
[----:B------:R-:W-:Y:S02]  /*7170*/  IMAD.WIDE R220, R213, 0x4, R220 ;  /* 0x00000004d5dc7825 */ /* 0x000fe400078e02dc */
[----:B------:R-:W-:Y:S01]  /*7180*/  LDGSTS.E [R215+0x28e00], desc[UR18][R228.64], !P6 ;  /* 0x28e00000e4d77fae */ /* 0x000fe2000f1a1012 */
[----:B------:R-:W-:Y:S01]  /*7190*/  ISETP.GE.U32.AND P6, PT, R19, 0x7fffff39, PT ;  /* 0x7fffff391300780c */ /* 0x000fe20003fc6070 */
[----:B----4-:R-:W-:-:S02]  /*71a0*/  VIADD R19, R33, 0xffffff57 ;  /* 0xffffff5721137836 */ /* 0x010fc40000000000 */
[----:B------:R-:W-:Y:S01]  /*71b0*/  LDGSTS.E [R215+0x29000], desc[UR18][R226.64], !P2 ;  /* 0x29000000e2d77fae */ /* 0x000fe2000d1a1012 */
[----:B------:R-:W4:Y:S01]  /*71c0*/  LDC R33, c[0x0][0x3a0] ;  /* 0x0000e800ff217b82 */ /* 0x000f220000000800 */
[----:B------:R-:W-:Y:S02]  /*71d0*/  IMAD.WIDE R74, R213, 0x4, R74 ;  /* 0x00000004d54a7825 */ /* 0x000fe400078e024a */
[----:B------:R-:W-:Y:S01]  /*71e0*/  LDGSTS.E [R215+0x29200], desc[UR18][R224.64], !P2 ;  /* 0x29200000e0d77fae */ /* 0x000fe2000d1a1012 */
[----:B------:R-:W-:Y:S01]  /*71f0*/  ISETP.GE.U32.AND P2, PT, R19, 0x7fffff38, PT ;  /* 0x7fffff381300780c */ /* 0x000fe20003f46070 */
[----:B------:R-:W-:Y:S02]  /*7200*/  IMAD.WIDE R78, R213, 0x4, R78 ;  /* 0x00000004d54e7825 */ /* 0x000fe400078e024e */
[----:B------:R-:W-:Y:S02]  /*7210*/  LDGSTS.E [R215+0x29400], desc[UR18][R222.64], !P1 ;  /* 0x29400000ded77fae */ /* 0x000fe4000c9a1012 */
[----:B---3--:R-:W-:-:S02]  /*7220*/  VIADD R19, R31, 0xffffff55 ;  /* 0xffffff551f137836 */ /* 0x008fc40000000000 */
[----:B------:R-:W3:Y:S01]  /*7230*/  LDC R31, c[0x0][0x3a0] ;  /* 0x0000e800ff1f7b82 */ /* 0x000ee20000000800 */
[----:B------:R-:W-:Y:S01]  /*7240*/  LDGSTS.E [R215+0x29600], desc[UR18][R220.64], !P1 ;  /* 0x29600000dcd77fae */ /* 0x000fe2000c9a1012 */
[----:B------:R-:W-:Y:S01]  /*7250*/  ISETP.GE.U32.AND P1, PT, R30, 0x7fffff37, PT ;  /* 0x7fffff371e00780c */ /* 0x000fe20003f26070 */
[----:B-1----:R-:W-:Y:S02]  /*7260*/  VIADD R30, R32, 0xffffff54 ;  /* 0xffffff54201e7836 */ /* 0x002fe40000000000 */
[----:B------:R-:W-:Y:S01]  /*7270*/  LDGSTS.E [R215+0x29800], desc[UR18][R74.64], !P4 ;  /* 0x298000004ad77fae */ /* 0x000fe2000e1a1012 */
[----:B------:R-:W-:Y:S02]  /*7280*/  IMAD.WIDE R80, R213, 0x4, R80 ;  /* 0x00000004d5507825 */ /* 0x000fe400078e0250 */
[----:B------:R-:W1:Y:S01]  /*7290*/  LDC R32, c[0x0][0x3a0] ;  /* 0x0000e800ff207b82 */ /* 0x000e620000000800 */
[----:B------:R-:W-:Y:S01]  /*72a0*/  LDGSTS.E [R215+0x29a00], desc[UR18][R78.64], !P4 ;  /* 0x29a000004ed77fae */ /* 0x000fe2000e1a1012 */
[----:B------:R-:W-:Y:S01]  /*72b0*/  ISETP.GE.U32.AND P4, PT, R19, 0x7fffff36, PT ;  /* 0x7fffff361300780c */ /* 0x000fe20003f86070 */
[----:B------:R-:W-:-:S02]  /*72c0*/  IMAD.WIDE R82, R213, 0x4, R82 ;  /* 0x00000004d5527825 */ /* 0x000fc400078e0252 */
[----:B------:R-:W-:Y:S02]  /*72d0*/  LDGSTS.E [R215+0x29c00], desc[UR18][R80.64], !P6 ;  /* 0x29c0000050d77fae */ /* 0x000fe4000f1a1012 */
[----:B--2---:R-:W-:Y:S02]  /*72e0*/  VIADD R19, R34, 0xffffff53 ;  /* 0xffffff5322137836 */ /* 0x004fe40000000000 */
[C---:B------:R-:W-:Y:S01]  /*72f0*/  IMAD.WIDE R84, R213.reuse, 0x4, R84 ;  /* 0x00000004d5547825 */ /* 0x040fe200078e0254 */
[----:B------:R-:W2:Y:S01]  /*7300*/  LDC R34, c[0x0][0x3a0] ;  /* 0x0000e800ff227b82 */ /* 0x000ea20000000800 */
[----:B------:R-:W-:Y:S01]  /*7310*/  LDGSTS.E [R215+0x29e00], desc[UR18][R82.64], !P6 ;  /* 0x29e0000052d77fae */ /* 0x000fe2000f1a1012 */
[----:B------:R-:W-:Y:S01]  /*7320*/  ISETP.GE.U32.AND P6, PT, R30, 0x7fffff35, PT ;  /* 0x7fffff351e00780c */ /* 0x000fe20003fc6070 */
[C---:B------:R-:W-:Y:S01]  /*7330*/  IMAD.WIDE R86, R213.reuse, 0x4, R86 ;  /* 0x00000004d5567825 */ /* 0x040fe200078e0256 */
[----:B------:R-:W-:Y:S01]  /*7340*/  IADD3 R30, PT, PT, R36, -0xae, RZ ;  /* 0xffffff52241e7810 */ /* 0x000fe20007ffe0ff */
[----:B------:R-:W-:Y:S02]  /*7350*/  LDGSTS.E [R215+0x2a000], desc[UR18][R84.64], !P2 ;  /* 0x2a00000054d77fae */ /* 0x000fe4000d1a1012 */
[----:B------:R-:W-:Y:S01]  /*7360*/  IMAD.WIDE R88, R213, 0x4, R88 ;  /* 0x00000004d5587825 */ /* 0x000fe200078e0258 */
[----:B------:R-:W2:Y:S01]  /*7370*/  LDC R36, c[0x0][0x3a0] ;  /* 0x0000e800ff247b82 */ /* 0x000ea20000000800 */
[----:B------:R-:W-:Y:S01]  /*7380*/  LDGSTS.E [R215+0x2a200], desc[UR18][R86.64], !P2 ;  /* 0x2a20000056d77fae */ /* 0x000fe2000d1a1012 */
[----:B------:R-:W-:Y:S01]  /*7390*/  ISETP.GE.U32.AND P2, PT, R19, 0x7fffff34, PT ;  /* 0x7fffff341300780c */ /* 0x000fe20003f46070 */
[----:B------:R-:W-:-:S02]  /*73a0*/  IMAD.WIDE R90, R213, 0x4, R90 ;  /* 0x00000004d55a7825 */ /* 0x000fc400078e025a */
[----:B------:R-:W-:Y:S02]  /*73b0*/  LDGSTS.E [R215+0x2a400], desc[UR18][R88.64], !P1 ;  /* 0x2a40000058d77fae */ /* 0x000fe4000c9a1012 */
[C---:B------:R-:W-:Y:S02]  /*73c0*/  IMAD.WIDE R92, R213.reuse, 0x4, R92 ;  /* 0x00000004d55c7825 */ /* 0x040fe400078e025c */
[----:B------:R-:W-:Y:S01]  /*73d0*/  LDGSTS.E [R215+0x2a600], desc[UR18][R90.64], !P1 ;  /* 0x2a6000005ad77fae */ /* 0x000fe2000c9a1012 */
[----:B------:R-:W-:Y:S01]  /*73e0*/  ISETP.GE.U32.AND P1, PT, R30, 0x7fffff33, PT ;  /* 0x7fffff331e00780c */ /* 0x000fe20003f26070 */
[----:B------:R-:W-:Y:S02]  /*73f0*/  IMAD.WIDE R94, R213, 0x4, R94 ;  /* 0x00000004d55e7825 */ /* 0x000fe400078e025e */
[----:B------:R-:W-:Y:S02]  /*7400*/  LDGSTS.E [R215+0x2a800], desc[UR18][R92.64], !P4 ;  /* 0x2a8000005cd77fae */ /* 0x000fe4000e1a1012 */
[----:B----4-:R-:W-:-:S02]  /*7410*/  VIADD R19, R33, 0xffffff51 ;  /* 0xffffff5121137836 */ /* 0x010fc40000000000 */
[----:B------:R-:W4:Y:S01]  /*7420*/  LDC R33, c[0x0][0x3a0] ;  /* 0x0000e800ff217b82 */ /* 0x000f220000000800 */
[----:B------:R-:W-:Y:S01]  /*7430*/  VIADD R30, R35, 0xffffff50 ;  /* 0xffffff50231e7836 */ /* 0x000fe20000000000 */
[----:B------:R-:W-:Y:S01]  /*7440*/  LDGSTS.E [R215+0x2aa00], desc[UR18][R94.64], !P4 ;  /* 0x2aa000005ed77fae */ /* 0x000fe2000e1a1012 */
[----:B------:R-:W-:Y:S01]  /*7450*/  ISETP.GE.U32.AND P4, PT, R19, 0x7fffff32, PT ;  /* 0x7fffff321300780c */ /* 0x000fe20003f86070 */
[----:B------:R-:W-:-:S04]  /*7460*/  IMAD.WIDE R96, R213, 0x4, R96 ;  /* 0x00000004d5607825 */ /* 0x000fc800078e0260 */
[----:B------:R-:W4:Y:S01]  /*7470*/  LDC R35, c[0x0][0x3a0] ;  /* 0x0000e800ff237b82 */ /* 0x000f220000000800 */
[----:B---3--:R-:W-:Y:S01]  /*7480*/  VIADD R19, R31, 0xffffff4f ;  /* 0xffffff4f1f137836 */ /* 0x008fe20000000000 */
[----:B------:R-:W-:Y:S01]  /*7490*/  LDGSTS.E [R215+0x2ac00], desc[UR18][R96.64], !P6 ;  /* 0x2ac0000060d77fae */ /* 0x000fe2000f1a1012 */
[----:B------:R-:W-:-:S04]  /*74a0*/  IMAD.WIDE R98, R213, 0x4, R98 ;  /* 0x00000004d5627825 */ /* 0x000fc800078e0262 */
[C---:B------:R-:W-:Y:S01]  /*74b0*/  IMAD.WIDE R100, R213.reuse, 0x4, R100 ;  /* 0x00000004d5647825 */ /* 0x040fe200078e0264 */
[----:B------:R-:W3:Y:S01]  /*74c0*/  LDC R31, c[0x0][0x3a0] ;  /* 0x0000e800ff1f7b82 */ /* 0x000ee20000000800 */
[----:B------:R-:W-:Y:S01]  /*74d0*/  LDGSTS.E [R215+0x2ae00], desc[UR18][R98.64], !P6 ;  /* 0x2ae0000062d77fae */ /* 0x000fe2000f1a1012 */
[----:B------:R-:W-:Y:S01]  /*74e0*/  ISETP.GE.U32.AND P6, PT, R30, 0x7fffff31, PT ;  /* 0x7fffff311e00780c */ /* 0x000fe20003fc6070 */
[C---:B------:R-:W-:Y:S01]  /*74f0*/  IMAD.WIDE R102, R213.reuse, 0x4, R102 ;  /* 0x00000004d5667825 */ /* 0x040fe200078e0266 */
[----:B-1----:R-:W-:Y:S01]  /*7500*/  IADD3 R30, PT, PT, R32, -0xb2, RZ ;  /* 0xffffff4e201e7810 */ /* 0x002fe20007ffe0ff */
[----:B------:R-:W-:Y:S02]  /*7510*/  LDGSTS.E [R215+0x2b000], desc[UR18][R100.64], !P2 ;  /* 0x2b00000064d77fae */ /* 0x000fe4000d1a1012 */
[----:B------:R-:W-:Y:S01]  /*7520*/  IMAD.WIDE R104, R213, 0x4, R104 ;  /* 0x00000004d5687825 */ /* 0x000fe200078e0268 */
        /* <DEDUP_REMOVED lines=10> */
[C---:B------:R-:W-:Y:S02]  /*75d0*/  IMAD.WIDE R110, R213.reuse, 0x4, R110 ;  /* 0x00000004d56e7825 */ /* 0x040fe400078e026e */
[----:B------:R-:W-:Y:S02]  /*75e0*/  LDGSTS.E [R215+0x2b800], desc[UR18][R108.64], !P4 ;  /* 0x2b8000006cd77fae */ /* 0x000fe4000e1a1012 */
[----:B------:R-:W-:-:S02]  /*75f0*/  IMAD.WIDE R112, R213, 0x4, R112 ;  /* 0x00000004d5707825 */ /* 0x000fc400078e0270 */
[----:B------:R-:W-:Y:S01]  /*7600*/  LDGSTS.E [R215+0x2ba00], desc[UR18][R110.64], !P4 ;  /* 0x2ba000006ed77fae */ /* 0x000fe2000e1a1012 */
[----:B------:R-:W-:Y:S01]  /*7610*/  ISETP.GE.U32.AND P4, PT, R19, 0x7fffff2e, PT ;  /* 0x7fffff2e1300780c */ /* 0x000fe20003f86070 */
[C---:B------:R-:W-:Y:S02]  /*7620*/  IMAD.WIDE R114, R213.reuse, 0x4, R114 ;  /* 0x00000004d5727825 */ /* 0x040fe400078e0272 */
[----:B------:R-:W-:Y:S02]  /*7630*/  LDGSTS.E [R215+0x2bc00], desc[UR18][R112.64], !P6 ;  /* 0x2bc0000070d77fae */ /* 0x000fe4000f1a1012 */
[----:B------:R-:W-:Y:S02]  /*7640*/  VIADD R30, R36, 0xffffff4c ;  /* 0xffffff4c241e7836 */ /* 0x000fe40000000000 */
[C---:B------:R-:W-:Y:S01]  /*7650*/  IMAD.WIDE R116, R213.reuse, 0x4, R116 ;  /* 0x00000004d5747825 */ /* 0x040fe200078e0274 */
[----:B------:R-:W2:Y:S01]  /*7660*/  LDC R36, c[0x0][0x3a0] ;  /* 0x0000e800ff247b82 */ /* 0x000ea20000000800 */
[----:B------:R-:W-:Y:S01]  /*7670*/  LDGSTS.E [R215+0x2be00], desc[UR18][R114.64], !P6 ;  /* 0x2be0000072d77fae */ /* 0x000fe2000f1a1012 */
[----:B------:R-:W-:Y:S01]  /*7680*/  ISETP.GE.U32.AND P6, PT, R30, 0x7fffff2d, PT ;  /* 0x7fffff2d1e00780c */ /* 0x000fe20003fc6070 */
[----:B------:R-:W-:Y:S01]  /*7690*/  IMAD.WIDE R118, R213, 0x4, R118 ;  /* 0x00000004d5767825 */ /* 0x000fe200078e0276 */
[----:B----4-:R-:W-:Y:S01]  /*76a0*/  IADD3 R30, PT, PT, R35, -0xb6, RZ ;  /* 0xffffff4a231e7810 */ /* 0x010fe20007ffe0ff */
[----:B------:R-:W-:Y:S02]  /*76b0*/  LDGSTS.E [R215+0x2c000], desc[UR18][R116.64], !P2 ;  /* 0x2c00000074d77fae */ /* 0x000fe4000d1a1012 */
[----:B------:R-:W-:Y:S01]  /*76c0*/  VIADD R19, R33, 0xffffff4b ;  /* 0xffffff4b21137836 */ /* 0x000fe20000000000 */
[----:B------:R-:W4:Y:S01]  /*76d0*/  LDC R35, c[0x0][0x3a0] ;  /* 0x0000e800ff237b82 */ /* 0x000f220000000800 */
[----:B------:R-:W-:Y:S01]  /*76e0*/  LDGSTS.E [R215+0x2c200], desc[UR18][R118.64], !P2 ;  /* 0x2c20000076d77fae */ /* 0x000fe2000d1a1012 */
[----:B------:R-:W-:-:S02]  /*76f0*/  IMAD.WIDE R120, R213, 0x4, R120 ;  /* 0x00000004d5787825 */ /* 0x000fc400078e0278 */
[----:B------:R-:W-:Y:S02]  /*7700*/  ISETP.GE.U32.AND P2, PT, R19, 0x7fffff2c, PT ;  /* 0x7fffff2c1300780c */ /* 0x000fe40003f46070 */
[----:B---3--:R-:W-:Y:S01]  /*7710*/  VIADD R19, R31, 0xffffff49 ;  /* 0xffffff491f137836 */ /* 0x008fe20000000000 */
[----:B------:R-:W-:Y:S01]  /*7720*/  LDGSTS.E [R215+0x2c400], desc[UR18][R120.64], !P1 ;  /* 0x2c40000078d77fae */ /* 0x000fe2000c9a1012 */
[----:B------:R-:W3:Y:S01]  /*7730*/  LDC R33, c[0x0][0x3a0] ;  /* 0x0000e800ff217b82 */ /* 0x000ee20000000800 */
[----:B------:R-:W-:-:S04]  /*7740*/  IMAD.WIDE R122, R213, 0x4, R122 ;  /* 0x00000004d57a7825 */ /* 0x000fc800078e027a */
[C---:B------:R-:W-:Y:S01]  /*7750*/  IMAD.WIDE R124, R213.reuse, 0x4, R124 ;  /* 0x00000004d57c7825 */ /* 0x040fe200078e027c */
[----:B------:R-:W-:Y:S01]  /*7760*/  LDGSTS.E [R215+0x2c600], desc[UR18][R122.64], !P1 ;  /* 0x2c6000007ad77fae */ /* 0x000fe2000c9a1012 */
[----:B------:R-:W-:Y:S01]  /*7770*/  ISETP.GE.U32.AND P1, PT, R30, 0x7fffff2b, PT ;  /* 0x7fffff2b1e00780c */ /* 0x000fe20003f26070 */
[----:B------:R-:W4:Y:S01]  /*7780*/  LDC R31, c[0x0][0x3a0] ;  /* 0x0000e800ff1f7b82 */ /* 0x000f220000000800 */
[C---:B------:R-:W-:Y:S01]  /*7790*/  IMAD.WIDE R126, R213.reuse, 0x4, R126 ;  /* 0x00000004d57e7825 */ /* 0x040fe200078e027e */
[----:B------:R-:W-:Y:S03]  /*77a0*/  LDGSTS.E [R215+0x2c800], desc[UR18][R124.64], !P4 ;  /* 0x2c8000007cd77fae */ /* 0x000fe6000e1a1012 */
[----:B------:R-:W-:Y:S01]  /*77b0*/  IMAD.WIDE R128, R213, 0x4, R128 ;  /* 0x00000004d5807825 */ /* 0x000fe200078e0280 */
[----:B------:R-:W-:Y:S01]  /*77c0*/  LDGSTS.E [R215+0x2ca00], desc[UR18][R126.64], !P4 ;  /* 0x2ca000007ed77fae */ /* 0x000fe2000e1a1012 */
[----:B------:R-:W-:-:S02]  /*77d0*/  ISETP.GE.U32.AND P4, PT, R19, 0x7fffff2a, PT ;  /* 0x7fffff2a1300780c */ /* 0x000fc40003f86070 */
[C---:B------:R-:W-:Y:S01]  /*77e0*/  IMAD.WIDE R130, R213.reuse, 0x4, R130 ;  /* 0x00000004d5827825 */ /* 0x040fe200078e0282 */
[----:B------:R-:W-:Y:S03]  /*77f0*/  LDGSTS.E [R215+0x2cc00], desc[UR18][R128.64], !P6 ;  /* 0x2cc0000080d77fae */ /* 0x000fe6000f1a1012 */
[----:B-1----:R-:W-:Y:S01]  /*7800*/  VIADD R30, R32, 0xffffff48 ;  /* 0xffffff48201e7836 */ /* 0x002fe20000000000 */
[----:B------:R-:W-:Y:S01]  /*7810*/  LDGSTS.E [R215+0x2ce00], desc[UR18][R130.64], !P6 ;  /* 0x2ce0000082d77fae */ /* 0x000fe2000f1a1012 */
[C---:B------:R-:W-:Y:S01]  /*7820*/  IMAD.WIDE R132, R213.reuse, 0x4, R132 ;  /* 0x00000004d5847825 */ /* 0x040fe200078e0284 */
[----:B------:R-:W1:Y:S02]  /*7830*/  LDC R32, c[0x0][0x3a0] ;  /* 0x0000e800ff207b82 */ /* 0x000e640000000800 */
[----:B------:R-:W-:Y:S01]  /*7840*/  ISETP.GE.U32.AND P6, PT, R30, 0x7fffff29, PT ;  /* 0x7fffff291e00780c */ /* 0x000fe20003fc6070 */
[----:B------:R-:W-:Y:S01]  /*7850*/  IMAD.WIDE R134, R213, 0x4, R134 ;  /* 0x00000004d5867825 */ /* 0x000fe200078e0286 */
[----:B------:R-:W-:Y:S01]  /*7860*/  LDGSTS.E [R215+0x2d000], desc[UR18][R132.64], !P2 ;  /* 0x2d00000084d77fae */ /* 0x000fe2000d1a1012 */
[----:B--2---:R-:W-:-:S02]  /*7870*/  IADD3 R30, PT, PT, R36, -0xba, RZ ;  /* 0xffffff46241e7810 */ /* 0x004fc40007ffe0ff */
[----:B------:R-:W-:Y:S01]  /*7880*/  VIADD R19, R34, 0xffffff47 ;  /* 0xffffff4722137836 */ /* 0x000fe20000000000 */
[----:B------:R-:W-:Y:S01]  /*7890*/  LDGSTS.E [R215+0x2d200], desc[UR18][R134.64], !P2 ;  /* 0x2d20000086d77fae */ /* 0x000fe2000d1a1012 */
[----:B------:R-:W2:Y:S01]  /*78a0*/  LDC R34, c[0x0][0x3a0] ;  /* 0x0000e800ff227b82 */ /* 0x000ea20000000800 */
[----:B------:R-:W-:Y:S02]  /*78b0*/  IMAD.WIDE R136, R213, 0x4, R136 ;  /* 0x00000004d5887825 */ /* 0x000fe400078e0288 */
[----:B------:R-:W-:Y:S02]  /*78c0*/  ISETP.GE.U32.AND P2, PT, R19, 0x7fffff28, PT ;  /* 0x7fffff281300780c */ /* 0x000fe40003f46070 */
[C---:B------:R-:W-:Y:S01]  /*78d0*/  IMAD.WIDE R138, R213.reuse, 0x4, R138 ;  /* 0x00000004d58a7825 */ /* 0x040fe200078e028a */
[----:B------:R-:W-:Y:S03]  /*78e0*/  LDGSTS.E [R215+0x2d400], desc[UR18][R136.64], !P1 ;  /* 0x2d40000088d77fae */ /* 0x000fe6000c9a1012 */
[----:B------:R-:W-:Y:S01]  /*78f0*/  IMAD.WIDE R172, R213, 0x4, R172 ;  /* 0x00000004d5ac7825 */ /* 0x000fe200078e02ac */
[----:B------:R-:W-:Y:S01]  /*7900*/  LDGSTS.E [R215+0x2d600], desc[UR18][R138.64], !P1 ;  /* 0x2d6000008ad77fae */ /* 0x000fe2000c9a1012 */
[----:B------:R-:W-:-:S02]  /*7910*/  ISETP.GE.U32.AND P1, PT, R30, 0x7fffff27, PT ;  /* 0x7fffff271e00780c */ /* 0x000fc40003f26070 */
[----:B------:R-:W-:Y:S01]  /*7920*/  IMAD.WIDE R174, R213, 0x4, R174 ;  /* 0x00000004d5ae7825 */ /* 0x000fe200078e02ae */
[----:B------:R-:W-:Y:S03]  /*7930*/  LDGSTS.E [R215+0x2d800], desc[UR18][R172.64], !P4 ;  /* 0x2d800000acd77fae */ /* 0x000fe6000e1a1012 */
[----:B---3--:R-:W-:Y:S01]  /*7940*/  VIADD R19, R33, 0xffffff45 ;  /* 0xffffff4521137836 */ /* 0x008fe20000000000 */
[----:B------:R-:W-:Y:S01]  /*7950*/  LDGSTS.E [R215+0x2da00], desc[UR18][R174.64], !P4 ;  /* 0x2da00000aed77fae */ /* 0x000fe2000e1a1012 */
[----:B------:R-:W-:-:S03]  /*7960*/  IMAD.WIDE R176, R213, 0x4, R176 ;  /* 0x00000004d5b07825 */ /* 0x000fc600078e02b0 */
[----:B------:R-:W-:Y:S01]  /*7970*/  ISETP.GE.U32.AND P4, PT, R19, 0x7fffff26, PT ;  /* 0x7fffff261300780c */ /* 0x000fe20003f86070 */
[----:B------:R-:W-:Y:S01]  /*7980*/  IMAD.WIDE R178, R213, 0x4, R178 ;  /* 0x00000004d5b27825 */ /* 0x000fe200078e02b2 */
[----:B------:R-:W-:Y:S03]  /*7990*/  LDGSTS.E [R215+0x2dc00], desc[UR18][R176.64], !P6 ;  /* 0x2dc00000b0d77fae */ /* 0x000fe6000f1a1012 */
[----:B----4-:R-:W-:Y:S01]  /*79a0*/  VIADD R30, R35, 0xffffff44 ;  /* 0xffffff44231e7836 */ /* 0x010fe20000000000 */
[----:B------:R-:W-:Y:S01]  /*79b0*/  LDGSTS.E [R215+0x2de00], desc[UR18][R178.64], !P6 ;  /* 0x2de00000b2d77fae */ /* 0x000fe2000f1a1012 */
[----:B------:R-:W-:-:S03]  /*79c0*/  IMAD.WIDE R180, R213, 0x4, R180 ;  /* 0x00000004d5b47825 */ /* 0x000fc600078e02b4 */
[----:B------:R-:W-:Y:S01]  /*79d0*/  ISETP.GE.U32.AND P6, PT, R30, 0x7fffff25, PT ;  /* 0x7fffff251e00780c */ /* 0x000fe20003fc6070 */
[----:B------:R-:W-:Y:S01]  /*79e0*/  IMAD.WIDE R182, R213, 0x4, R182 ;  /* 0x00000004d5b67825 */ /* 0x000fe200078e02b6 */
[----:B------:R-:W-:Y:S01]  /*79f0*/  LDGSTS.E [R215+0x2e000], desc[UR18][R180.64], !P2 ;  /* 0x2e000000b4d77fae */ /* 0x000fe2000d1a1012 */
[----:B-1----:R-:W-:Y:S02]  /*7a00*/  IADD3 R30, PT, PT, R32, -0xbe, RZ ;  /* 0xffffff42201e7810 */ /* 0x002fe40007ffe0ff */
[----:B------:R-:W-:Y:S01]  /*7a10*/  VIADD R19, R31, 0xffffff43 ;  /* 0xffffff431f137836 */ /* 0x000fe20000000000 */
[----:B------:R-:W-:Y:S01]  /*7a20*/  LDGSTS.E [R215+0x2e200], desc[UR18][R182.64], !P2 ;  /* 0x2e200000b6d77fae */ /* 0x000fe2000d1a1012 */
[----:B-----5:R-:W-:-:S03]  /*7a30*/  IMAD.WIDE R184, R213, 0x4, R184 ;  /* 0x00000004d5b87825 */ /* 0x020fc600078e02b8 */
[----:B------:R-:W-:Y:S01]  /*7a40*/  ISETP.GE.U32.AND P2, PT, R19, 0x7fffff24, PT ;  /* 0x7fffff241300780c */ /* 0x000fe20003f46070 */
[C---:B------:R-:W-:Y:S01]  /*7a50*/  IMAD.WIDE R186, R213.reuse, 0x4, R186 ;  /* 0x00000004d5ba7825 */ /* 0x040fe200078e02ba */
[----:B------:R-:W-:Y:S03]  /*7a60*/  LDGSTS.E [R215+0x2e400], desc[UR18][R184.64], !P1 ;  /* 0x2e400000b8d77fae */ /* 0x000fe6000c9a1012 */
[C---:B------:R-:W-:Y:S01]  /*7a70*/  IMAD.WIDE R188, R213.reuse, 0x4, R188 ;  /* 0x00000004d5bc7825 */ /* 0x040fe200078e02bc */
[----:B------:R-:W-:Y:S01]  /*7a80*/  LDGSTS.E [R215+0x2e600], desc[UR18][R186.64], !P1 ;  /* 0x2e600000bad77fae */ /* 0x000fe2000c9a1012 */
[----:B------:R-:W-:Y:S02]  /*7a90*/  ISETP.GE.U32.AND P1, PT, R30, 0x7fffff23, PT ;  /* 0x7fffff231e00780c */ /* 0x000fe40003f26070 */
[C---:B------:R-:W-:Y:S01]  /*7aa0*/  IMAD.WIDE R190, R213.reuse, 0x4, R190 ;  /* 0x00000004d5be7825 */ /* 0x040fe200078e02be */
[----:B------:R-:W-:Y:S03]  /*7ab0*/  LDGSTS.E [R215+0x2e800], desc[UR18][R188.64], !P4 ;  /* 0x2e800000bcd77fae */ /* 0x000fe6000e1a1012 */
[C---:B------:R-:W-:Y:S01]  /*7ac0*/  IMAD.WIDE R192, R213.reuse, 0x4, R192 ;  /* 0x00000004d5c07825 */ /* 0x040fe200078e02c0 */
[----:B------:R-:W-:Y:S03]  /*7ad0*/  LDGSTS.E [R215+0x2ea00], desc[UR18][R190.64], !P4 ;  /* 0x2ea00000bed77fae */ /* 0x000fe6000e1a1012 */
[----:B--2---:R-:W-:Y:S01]  /*7ae0*/  VIADD R19, R34, 0xffffff41 ;  /* 0xffffff4122137836 */ /* 0x004fe20000000000 */
[----:B------:R-:W-:Y:S01]  /*7af0*/  LDGSTS.E [R215+0x2ec00], desc[UR18][R192.64], !P6 ;  /* 0x2ec00000c0d77fae */ /* 0x000fe2000f1a1012 */
[----:B------:R-:W-:-:S03]  /*7b00*/  IMAD.WIDE R194, R213, 0x4, R194 ;  /* 0x00000004d5c27825 */ /* 0x000fc600078e02c2 */
[----:B------:R-:W-:Y:S01]  /*7b10*/  ISETP.GE.U32.AND P4, PT, R19, 0x7fffff22, PT ;  /* 0x7fffff221300780c */ /* 0x000fe20003f86070 */
[C---:B------:R-:W-:Y:S01]  /*7b20*/  IMAD.WIDE R196, R213.reuse, 0x4, R196 ;  /* 0x00000004d5c47825 */ /* 0x040fe200078e02c4 */
[----:B------:R-:W-:Y:S01]  /*7b30*/  LDGSTS.E [R215+0x2ee00], desc[UR18][R194.64], !P6 ;  /* 0x2ee00000c2d77fae */ /* 0x000fe2000f1a1012 */
[----:B------:R-:W-:Y:S02]  /*7b40*/  PLOP3.LUT P6, PT, PT, PT, UP1, 0x80, 0x8 ;  /* 0x000000000008781c */ /* 0x000fe40003fcf018 */
[C---:B------:R-:W-:Y:S01]  /*7b50*/  IMAD.WIDE R198, R213.reuse, 0x4, R198 ;  /* 0x00000004d5c67825 */ /* 0x040fe200078e02c6 */
[----:B------:R-:W-:Y:S03]  /*7b60*/  LDGSTS.E [R215+0x2f000], desc[UR18][R196.64], !P2 ;  /* 0x2f000000c4d77fae */ /* 0x000fe6000d1a1012 */
[----:B------:R-:W-:Y:S01]  /*7b70*/  IMAD.WIDE R200, R213, 0x4, R200 ;  /* 0x00000004d5c87825 */ /* 0x000fe200078e02c8 */
[----:B------:R-:W-:Y:S01]  /*7b80*/  LDGSTS.E [R215+0x2f200], desc[UR18][R198.64], !P2 ;  /* 0x2f200000c6d77fae */ /* 0x000fe2000d1a1012 */
[----:B------:R-:W-:-:S02]  /*7b90*/  PLOP3.LUT P2, PT, PT, PT, UP1, 0x80, 0x8 ;  /* 0x000000000008781c */ /* 0x000fc40003f4f018 */
[C---:B------:R-:W-:Y:S01]  /*7ba0*/  IMAD.WIDE R204, R213.reuse, 0x4, R204 ;  /* 0x00000004d5cc7825 */ /* 0x040fe200078e02cc */
[----:B------:R-:W-:Y:S03]  /*7bb0*/  LDGSTS.E [R215+0x2f400], desc[UR18][R200.64], !P1 ;  /* 0x2f400000c8d77fae */ /* 0x000fe6000c9a1012 */
[C---:B------:R-:W-:Y:S01]  /*7bc0*/  IMAD.WIDE R202, R213.reuse, 0x4, R202 ;  /* 0x00000004d5ca7825 */ /* 0x040fe200078e02ca */
[----:B------:R-:W-:Y:S03]  /*7bd0*/  LDGSTS.E [R215+0x2f600], desc[UR18][R204.64], !P1 ;  /* 0x2f600000ccd77fae */ /* 0x000fe6000c9a1012 */
[C---:B------:R-:W-:Y:S01]  /*7be0*/  IMAD.WIDE R208, R213.reuse, 0x4, R208 ;  /* 0x00000004d5d07825 */ /* 0x040fe200078e02d0 */
[----:B------:R-:W-:Y:S03]  /*7bf0*/  LDGSTS.E [R215+0x2f800], desc[UR18][R202.64], !P4 ;  /* 0x2f800000cad77fae */ /* 0x000fe6000e1a1012 */
[C---:B------:R-:W-:Y:S01]  /*7c00*/  IMAD.WIDE R206, R213.reuse, 0x4, R206 ;  /* 0x00000004d5ce7825 */ /* 0x040fe200078e02ce */
[----:B------:R-:W-:Y:S03]  /*7c10*/  LDGSTS.E [R215+0x2fa00], desc[UR18][R208.64], !P4 ;  /* 0x2fa00000d0d77fae */ /* 0x000fe6000e1a1012 */
[----:B------:R-:W-:Y:S01]  /*7c20*/  IMAD.WIDE R210, R213, 0x4, R210 ;  /* 0x00000004d5d27825 */ /* 0x000fe200078e02d2 */
[----:B------:R-:W-:Y:S03]  /*7c30*/  LDGSTS.E [R215+0x2fc00], desc[UR18][R206.64], !P6 ;  /* 0x2fc00000ced77fae */ /* 0x000fe6000f1a1012 */
[C---:B------:R-:W-:Y:S01]  /*7c40*/  IMAD.WIDE R60, R218.reuse, 0x4, R28 ;  /* 0x00000004da3c7825 */ /* 0x040fe200078e021c */
[----:B------:R-:W-:Y:S03]  /*7c50*/  LDGSTS.E [R215+0x2fe00], desc[UR18][R210.64], !P2 ;  /* 0x2fe00000d2d77fae */ /* 0x000fe6000d1a1012 */
        /* <DEDUP_REMOVED lines=24> */
[----:B------:R-:W-:Y:S01]  /*7de0*/  IMAD.WIDE R38, R218, 0x4, R4 ;  /* 0x00000004da267825 */ /* 0x000fe200078e0204 */
[----:B------:R-:W-:Y:S01]  /*7df0*/  LDGSTS.E [R77+0x3ae00], desc[UR18][R42.64], P5 ;  /* 0x3ae000002a4d7fae */ /* 0x000fe2000a9a1012 */
[----:B------:R-:W-:-:S02]  /*7e00*/  LOP3.LUT R5, R18, 0x60, RZ, 0xc0, !PT ;  /* 0x0000006012057812 */ /* 0x000fc400078ec0ff */
[C---:B------:R-:W-:Y:S01]  /*7e10*/  IMAD.WIDE R248, R218.reuse, 0x4, R248 ;  /* 0x00000004daf87825 */ /* 0x040fe200078e02f8 */
[----:B------:R-:W-:Y:S03]  /*7e20*/  LDGSTS.E [R77+0x3b200], desc[UR18][R40.64], P5 ;  /* 0x3b200000284d7fae */ /* 0x000fe6000a9a1012 */
[----:B------:R-:W-:Y:S01]  /*7e30*/  IMAD.WIDE R244, R218, 0x4, R244 ;  /* 0x00000004daf47825 */ /* 0x000fe200078e02f4 */
[----:B------:R1:W-:Y:S03]  /*7e40*/  LDGSTS.E [R77+0x3b600], desc[UR18][R38.64], P5 ;  /* 0x3b600000264d7fae */ /* 0x0003e6000a9a1012 */
[C---:B------:R-:W-:Y:S01]  /*7e50*/  IMAD.SHL.U32 R4, R18.reuse, 0x40, RZ ;  /* 0x0000004012047824 */ /* 0x040fe200078e00ff */
[----:B------:R2:W-:Y:S01]  /*7e60*/  LDGSTS.E [R77+0x3ba00], desc[UR18][R248.64], P5 ;  /* 0x3ba00000f84d7fae */ /* 0x0005e2000a9a1012 */
[----:B------:R-:W-:-:S03]  /*7e70*/  IMAD.SHL.U32 R18, R18, 0x10, RZ ;  /* 0x0000001012127824 */ /* 0x000fc600078e00ff */
[----:B------:R2:W-:Y:S01]  /*7e80*/  LDGSTS.E [R77+0x3be00], desc[UR18][R244.64], P5 ;  /* 0x3be00000f44d7fae */ /* 0x0005e2000a9a1012 */
[----:B------:R-:W-:Y:S02]  /*7e90*/  LOP3.LUT R4, R4, 0x600, RZ, 0xc0, !PT ;  /* 0x0000060004047812 */ /* 0x000fe400078ec0ff */
[----:B------:R-:W-:Y:S01]  /*7ea0*/  LOP3.LUT R18, R18, 0x70, RZ, 0xc0, !PT ;  /* 0x0000007012127812 */ /* 0x000fe200078ec0ff */
[----:B------:R-:W0:Y:S01]  /*7eb0*/  LDGDEPBAR ;  /* 0x00000000000079af */ /* 0x000e220000000000 */
[----:B------:R-:W-:-:S03]  /*7ec0*/  LEA R5, R5, R4, 0x2 ;  /* 0x0000000405057211 */ /* 0x000fc600078e10ff */
[----:B------:R2:W-:Y:S02]  /*7ed0*/  STL.64 [R1+0x58], R60 ;  /* 0x0000583c01007387 */ /* 0x0005e40000100a00 */
[----:B------:R-:W-:Y:S02]  /*7ee0*/  IMAD.IADD R68, R18, 0x1, R5 ;  /* 0x0000000112447824 */ /* 0x000fe400078e0205 */
[----:B------:R2:W-:Y:S04]  /*7ef0*/  STL.64 [R1+0x48], R58 ;  /* 0x0000483a01007387 */ /* 0x0005e80000100a00 */
[----:B------:R2:W-:Y:S04]  /*7f00*/  STL.64 [R1+0x38], R56 ;  /* 0x0000383801007387 */ /* 0x0005e80000100a00 */
[----:B------:R2:W-:Y:S04]  /*7f10*/  STL.64 [R1+0x28], R54 ;  /* 0x0000283601007387 */ /* 0x0005e80000100a00 */
[----:B------:R2:W-:Y:S01]  /*7f20*/  STL.64 [R1+0x18], R52 ;  /* 0x0000183401007387 */ /* 0x0005e20000100a00 */
[----:B------:R-:W-:-:S04]  /*7f30*/  DEPBAR.LE SB0, 0xa ;  /* 0x000082800000791a */ /* 0x000fc80000000000 */
[----:B------:R-:W-:Y:S06]  /*7f40*/  BAR.SYNC.DEFER_BLOCKING 0x0 ;  /* 0x0000000000007b1d */ /* 0x000fec0000010000 */
[----:B------:R2:W-:Y:S04]  /*7f50*/  STL.64 [R1+0x8], R50 ;  /* 0x0000083201007387 */ /* 0x0005e80000100a00 */
[----:B------:R2:W-:Y:S04]  /*7f60*/  STL.64 [R1+0x50], R48 ;  /* 0x0000503001007387 */ /* 0x0005e80000100a00 */
[----:B------:R2:W-:Y:S04]  /*7f70*/  STL.64 [R1+0x40], R46 ;  /* 0x0000402e01007387 */ /* 0x0005e80000100a00 */
[----:B------:R2:W-:Y:S04]  /*7f80*/  STL.64 [R1+0x30], R44 ;  /* 0x0000302c01007387 */ /* 0x0005e80000100a00 */
[----:B------:R2:W-:Y:S04]  /*7f90*/  STL.64 [R1+0x20], R42 ;  /* 0x0000202a01007387 */ /* 0x0005e80000100a00 */
[----:B------:R2:W-:Y:S04]  /*7fa0*/  STL.64 [R1+0x10], R40 ;  /* 0x0000102801007387 */ /* 0x0005e80000100a00 */
[----:B------:R2:W-:Y:S04]  /*7fb0*/  STL.64 [R1], R38 ;  /* 0x0000002601007387 */ /* 0x0005e80000100a00 */
[----:B-1----:R2:W1:Y:S04]  /*7fc0*/  LDSM.16.M88.4 R36, [R68+UR10] ;  /* 0x0000000a4424783b */ /* 0x0024680008000200 */
[----:B------:R2:W3:Y:S04]  /*7fd0*/  LDSM.16.M88.4 R40, [R68+UR10+0x800] ;  /* 0x0008000a4428783b */ /* 0x0004e80008000200 */
[----:B------:R2:W4:Y:S04]  /*7fe0*/  LDSM.16.M88.4 R168, [R68+UR10+0x1000] ;  /* 0x0010000a44a8783b */ /* 0x0005280008000200 */
[----:B------:R2:W1:Y:S04]  /*7ff0*/  LDSM.16.M88.4 R44, [R68+UR10+0x1800] ;  /* 0x0018000a442c783b */ /* 0x0004680008000200 */
        /* <DEDUP_REMOVED lines=11> */
[----:B------:R2:W1:Y:S01]  /*80b0*/  LDSM.16.M88.4 R140, [R68+UR10+0x7800] ;  /* 0x0078000a448c783b */ /* 0x0004620008000200 */
[----:B---34-:R-:W-:Y:S05]  /*80c0*/  @!P0 BRA `(.L_x_6) ;  /* 0x0000000400048947 */ /* 0x018fea0003800000 */
[----:B-1----:R-:W-:Y:S01]  /*80d0*/  IMAD.MOV.U32 R4, RZ, RZ, R36 ;  /* 0x000000ffff047224 */ /* 0x002fe200078e0024 */
[----:B------:R-:W-:Y:S01]  /*80e0*/  MOV R6, R40 ;  /* 0x0000002800067202 */ /* 0x000fe20000000f00 */
[----:B------:R-:W-:Y:S01]  /*80f0*/  IMAD.MOV.U32 R36, RZ, RZ, R37 ;  /* 0x000000ffff247224 */ /* 0x000fe200078e0025 */
[----:B------:R-:W-:Y:S01]  /*8100*/  MOV R10, R44 ;  /* 0x0000002c000a7202 */ /* 0x000fe20000000f00 */
[----:B------:R-:W-:Y:S01]  /*8110*/  IMAD.MOV.U32 R37, RZ, RZ, R39 ;  /* 0x000000ffff257224 */ /* 0x000fe200078e0027 */
[----:B------:R-:W-:Y:S01]  /*8120*/  MOV R14, R48 ;  /* 0x00000030000e7202 */ /* 0x000fe20000000f00 */
[----:B--2---:R-:W-:Y:S01]  /*8130*/  IMAD.MOV.U32 R39, RZ, RZ, R43 ;  /* 0x000000ffff277224 */ /* 0x004fe200078e002b */
[----:B------:R-:W-:Y:S01]  /*8140*/  MOV R18, R52 ;  /* 0x0000003400127202 */ /* 0x000fe20000000f00 */
[----:B------:R-:W-:Y:S01]  /*8150*/  IMAD.MOV.U32 R43, RZ, RZ, R47 ;  /* 0x000000ffff2b7224 */ /* 0x000fe200078e002f */
        /* <DEDUP_REMOVED lines=21> */
[----:B------:R-:W-:-:S02]  /*82b0*/  IMAD.MOV.U32 R59, RZ, RZ, R63 ;  /* 0x000000ffff3b7224 */ /* 0x000fc400078e003f */
[----:B------:R-:W-:Y:S01]  /*82c0*/  IMAD.MOV.U32 R31, RZ, RZ, R66 ;  /* 0x000000ffff1f7224 */ /* 0x000fe200078e0042 */
[----:B------:R-:W-:Y:S01]  /*82d0*/  MOV R66, R141 ;  /* 0x0000008d00427202 */ /* 0x000fe20000000f00 */
[----:B------:R-:W-:Y:S02]  /*82e0*/  IMAD.MOV.U32 R63, RZ, RZ, R67 ;  /* 0x000000ffff3f7224 */ /* 0x000fe400078e0043 */
[----:B------:R-:W-:Y:S02]  /*82f0*/  IMAD.MOV.U32 R8, RZ, RZ, R168 ;  /* 0x000000ffff087224 */ /* 0x000fe400078e00a8 */
[----:B------:R-:W-:Y:S02]  /*8300*/  IMAD.MOV.U32 R9, RZ, RZ, R170 ;  /* 0x000000ffff097224 */ /* 0x000fe400078e00aa */
[----:B------:R-:W-:Y:S02]  /*8310*/  IMAD.MOV.U32 R12, RZ, RZ, R164 ;  /* 0x000000ffff0c7224 */ /* 0x000fe400078e00a4 */
[----:B------:R-:W-:-:S02]  /*8320*/  IMAD.MOV.U32 R13, RZ, RZ, R166 ;  /* 0x000000ffff0d7224 */ /* 0x000fc400078e00a6 */
[----:B------:R-:W-:Y:S02]  /*8330*/  IMAD.MOV.U32 R16, RZ, RZ, R160 ;  /* 0x000000ffff107224 */ /* 0x000fe400078e00a0 */
        /* <DEDUP_REMOVED lines=24> */
[----:B------:R-:W-:-:S04]  /*84c0*/  IMAD.MOV.U32 R67, RZ, RZ, R143 ;  /* 0x000000ffff437224 */ /* 0x000fc800078e008f */
[----:B------:R3:W-:Y:S03]  /*84d0*/  STTM.x64 tmem[UR11+0x80], R4 ;  /* 0x00008004000079ed */ /* 0x0007e6000834000b */
.L_x_6:
[C---:B------:R-:W-:Y:S01]  /*84e0*/  IMAD.SHL.U32 R71, R213.reuse, 0x4, RZ ;  /* 0x00000004d5477824 */ /* 0x040fe200078e00ff */
[----:B-123--:R-:W-:Y:S01]  /*84f0*/  SHF.R.S32.HI R46, RZ, 0x1f, R213 ;  /* 0x0000001fff2e7819 */ /* 0x00efe200000114d5 */
[----:B------:R-:W1:Y:S01]  /*8500*/  LDC R47, c[0x0][0x3a0] ;  /* 0x0000e800ff2f7b82 */ /* 0x000e620000000800 */
[----:B------:R-:W-:Y:S01]  /*8510*/  UIADD3 UR4, UPT, UPT, UR13, -0xc1, URZ ;  /* 0xffffff3f0d047890 */ /* 0x000fe2000fffe0ff */
[----:B------:R-:W2:Y:S01]  /*8520*/  FENCE.VIEW.ASYNC.T ;  /* 0x00000000000073c6 */ /* 0x000ea20000000200 */
[----:B------:R-:W-:Y:S01]  /*8530*/  SHF.L.U64.HI R72, R213, 0x2, R46 ;  /* 0x00000002d5487819 */ /* 0x000fe2000001022e */
[----:B------:R-:W-:Y:S01]  /*8540*/  UIADD3 UR9, UPT, UPT, UR13, -0xd3, URZ ;  /* 0xffffff2d0d097890 */ /* 0x000fe2000fffe0ff */
[-C--:B------:R-:W-:Y:S01]  /*8550*/  IADD3 R4, P0, PT, R242, R71.reuse, RZ ;  /* 0x00000047f2047210 */ /* 0x080fe20007f1e0ff */
[----:B------:R-:W-:Y:S01]  /*8560*/  UISETP.GE.U32.AND UP3, UPT, UR4, 0x7fffff20, UPT ;  /* 0x7fffff200400788c */ /* 0x000fe2000bf66070 */
[-C--:B------:R-:W-:Y:S01]  /*8570*/  IADD3 R6, P1, PT, R240, R71.reuse, RZ ;  /* 0x00000047f0067210 */ /* 0x080fe20007f3e0ff */
[----:B------:R-:W-:Y:S01]  /*8580*/  UIADD3 UR14, UPT, UPT, UR13, -0xd4, URZ ;  /* 0xffffff2c0d0e7890 */ /* 0x000fe2000fffe0ff */
[-C--:B------:R-:W-:Y:S01]  /*8590*/  IADD3 R8, P2, PT, R230, R71.reuse, RZ ;  /* 0x00000047e6087210 */ /* 0x080fe20007f5e0ff */
[--C-:B------:R-:W-:Y:S01]  /*85a0*/  IMAD.X R5, R243, 0x1, R72.reuse, P0 ;  /* 0x00000001f3057824 */ /* 0x100fe200000e0648 */
[-C--:B------:R-:W-:Y:S01]  /*85b0*/  IADD3 R10, P0, PT, R238, R71.reuse, RZ ;  /* 0x00000047ee0a7210 */ /* 0x080fe20007f1e0ff */
[----:B------:R-:W-:Y:S01]  /*85c0*/  UIADD3 UR15, UPT, UPT, UR13, -0xd1, URZ ;  /* 0xffffff2f0d0f7890 */ /* 0x000fe2000fffe0ff */
[-C--:B------:R-:W-:Y:S01]  /*85d0*/  IADD3.X R7, PT, PT, R241, R72.reuse, RZ, P1, !PT ;  /* 0x00000048f1077210 */ /* 0x080fe20000ffe4ff */
[--C-:B------:R-:W-:Y:S01]  /*85e0*/  IMAD.X R9, R231, 0x1, R72.reuse, P2 ;  /* 0x00000001e7097824 */ /* 0x100fe200010e0648 */
[-C--:B------:R-:W-:Y:S01]  /*85f0*/  IADD3 R14, P1, PT, R234, R71.reuse, RZ ;  /* 0x00000047ea0e7210 */ /* 0x080fe20007f3e0ff */
[--C-:B------:R-:W-:Y:S01]  /*8600*/  IMAD.X R11, R239, 0x1, R72.reuse, P0 ;  /* 0x00000001ef0b7824 */ /* 0x100fe200000e0648 */
[-C--:B------:R-:W-:Y:S01]  /*8610*/  IADD3 R12, P0, PT, R226, R71.reuse, RZ ;  /* 0x00000047e20c7210 */ /* 0x080fe20007f1e0ff */
[----:B------:R-:W-:Y:S01]  /*8620*/  UIADD3 UR5, UPT, UPT, UR13, -0xc2, URZ ;  /* 0xffffff3e0d057890 */ /* 0x000fe2000fffe0ff */
[-C--:B------:R-:W-:Y:S01]  /*8630*/  IADD3 R20, P2, PT, R80, R71.reuse, RZ ;  /* 0x0000004750147210 */ /* 0x080fe20007f5e0ff */
[--C-:B------:R-:W-:Y:S01]  /*8640*/  IMAD.X R15, R235, 0x1, R72.reuse, P1 ;  /* 0x00000001eb0f7824 */ /* 0x100fe200008e0648 */
[-C--:B------:R-:W-:Y:S01]  /*8650*/  IADD3.X R13, PT, PT, R227, R72.reuse, RZ, P0, !PT ;  /* 0x00000048e30d7210 */ /* 0x080fe200007fe4ff */
[----:B------:R-:W-:Y:S01]  /*8660*/  UIADD3 UR63, UPT, UPT, UR13, -0xd2, URZ ;  /* 0xffffff2e0d3f7890 */ /* 0x000fe2000fffe0ff */
[-C--:B------:R-:W-:Y:S01]  /*8670*/  IADD3 R18, P0, PT, R74, R71.reuse, RZ ;  /* 0x000000474a127210 */ /* 0x080fe20007f1e0ff */
[--C-:B------:R-:W-:Y:S01]  /*8680*/  IMAD.X R21, R81, 0x1, R72.reuse, P2 ;  /* 0x0000000151157824 */ /* 0x100fe200010e0648 */
[-C--:B------:R-:W-:Y:S01]  /*8690*/  IADD3 R16, P1, PT, R222, R71.reuse, RZ ;  /* 0x00000047de107210 */ /* 0x080fe20007f3e0ff */
[----:B-1----:R-:W-:Y:S01]  /*86a0*/  VIADD R47, R47, 0x1f ;  /* 0x0000001f2f2f7836 */ /* 0x002fe20000000000 */
[-C--:B------:R-:W-:Y:S01]  /*86b0*/  IADD3 R28, P2, PT, R96, R71.reuse, RZ ;  /* 0x00000047601c7210 */ /* 0x080fe20007f5e0ff */
[--C-:B------:R-:W-:Y:S01]  /*86c0*/  IMAD.X R19, R75, 0x1, R72.reuse, P0 ;  /* 0x000000014b137824 */ /* 0x100fe200000e0648 */
[-C--:B------:R-:W-:Y:S01]  /*86d0*/  IADD3 R24, P0, PT, R88, R71.reuse, RZ ;  /* 0x0000004758187210 */ /* 0x080fe20007f1e0ff */
[--C-:B------:R-:W-:Y:S01]  /*86e0*/  IMAD.X R17, R223, 0x1, R72.reuse, P1 ;  /* 0x00000001df117824 */ /* 0x100fe200008e0648 */
[-C--:B------:R-:W-:Y:S01]  /*86f0*/  IADD3 R22, P1, PT, R84, R71.reuse, RZ ;  /* 0x0000004754167210 */ /* 0x080fe20007f3e0ff */
[--C-:B------:R-:W-:Y:S01]  /*8700*/  IMAD.X R29, R97, 0x1, R72.reuse, P2 ;  /* 0x00000001611d7824 */ /* 0x100fe200010e0648 */
[-C--:B------:R-:W-:Y:S01]  /*8710*/  IADD3 R36, P2, PT, R112, R71.reuse, RZ ;  /* 0x0000004770247210 */ /* 0x080fe20007f5e0ff */
[--C-:B------:R-:W-:Y:S01]  /*8720*/  IMAD.X R25, R89, 0x1, R72.reuse, P0 ;  /* 0x0000000159197824 */ /* 0x100fe200000e0648 */
[-C--:B------:R-:W-:Y:S01]  /*8730*/  IADD3 R30, P0, PT, R100, R71.reuse, RZ ;  /* 0x00000047641e7210 */ /* 0x080fe20007f1e0ff */
[----:B------:R-:W-:Y:S01]  /*8740*/  UIADD3 UR7, UPT, UPT, UR13, -0xd7, URZ ;  /* 0xffffff290d077890 */ /* 0x000fe2000fffe0ff */
[-C--:B------:R-:W-:Y:S01]  /*8750*/  IADD3.X R23, PT, PT, R85, R72.reuse, RZ, P1, !PT ;  /* 0x0000004855177210 */ /* 0x080fe20000ffe4ff */
[--C-:B------:R-:W-:Y:S01]  /*8760*/  IMAD.X R37, R113, 0x1, R72.reuse, P2 ;  /* 0x0000000171257824 */ /* 0x100fe200010e0648 */
[-C--:B------:R-:W-:Y:S01]  /*8770*/  IADD3 R26, P1, PT, R92, R71.reuse, RZ ;  /* 0x000000475c1a7210 */ /* 0x080fe20007f3e0ff */
[----:B------:R-:W-:Y:S01]  /*8780*/  UIADD3 UR62, UPT, UPT, UR13, -0xd8, URZ ;  /* 0xffffff280d3e7890 */ /* 0x000fe2000fffe0ff */
[-C--:B------:R-:W-:Y:S01]  /*8790*/  IADD3.X R31, PT, PT, R101, R72.reuse, RZ, P0, !PT ;  /* 0x00000048651f7210 */ /* 0x080fe200007fe4ff */
[----:B------:R-:W-:Y:S01]  /*87a0*/  UIADD3 UR61, UPT, UPT, UR13, -0xd5, URZ ;  /* 0xffffff2b0d3d7890 */ /* 0x000fe2000fffe0ff */
[-C--:B------:R-:W-:Y:S01]  /*87b0*/  IADD3 R34, P0, PT, R108, R71.reuse, RZ ;  /* 0x000000476c227210 */ /* 0x080fe20007f1e0ff */
[--C-:B------:R-:W-:Y:S01]  /*87c0*/  IMAD.X R27, R93, 0x1, R72.reuse, P1 ;  /* 0x000000015d1b7824 */ /* 0x100fe200008e0648 */
[-C--:B------:R-:W-:Y:S01]  /*87d0*/  IADD3 R32, P1, PT, R104, R71.reuse, RZ ;  /* 0x0000004768207210 */ /* 0x080fe20007f3e0ff */
[----:B------:R-:W-:Y:S01]  /*87e0*/  UIADD3 UR57, UPT, UPT, UR13, -0xd6, URZ ;  /* 0xffffff2a0d397890 */ /* 0x000fe2000fffe0ff */
        /* <DEDUP_REMOVED lines=92> */
[----:B------:R-:W-:Y:S01]  /*8db0*/  PLOP3.LUT P5, PT, PT, PT, UP3, 0x80, 0x8 ;  /* 0x000000000008781c */ /* 0x000fe20003faf038 */
        /* <DEDUP_REMOVED lines=16> */
[----:B------:R-:W-:Y:S01]  /*8ec0*/  UISETP.GE.U32.AND UP1, UPT, UR9, 0x7fffff0e, UPT ;  /* 0x7fffff0e0900788c */ /* 0x000fe2000bf26070 */
[-C--:B------:R-:W-:Y:S01]  /*8ed0*/  IADD3.X R129, PT, PT, R195, R72.reuse, RZ, P1, !PT ;  /* 0x00000048c3817210 */ /* 0x080fe20000ffe4ff */
[----:B------:R-:W-:Y:S01]  /*8ee0*/  UISETP.GE.U32.AND UP2, UPT, UR14, 0x7fffff0d, UPT ;  /* 0x7fffff0d0e00788c */ /* 0x000fe2000bf46070 */
[----:B--2---:R-:W-:Y:S01]  /*8ef0*/  BAR.SYNC.DEFER_BLOCKING 0x0 ;  /* 0x0000000000007b1d */ /* 0x004fe20000010000 */
[----:B------:R-:W-:Y:S01]  /*8f00*/  IADD3 R132, P1, PT, R204, R71, RZ ;  /* 0x00000047cc847210 */ /* 0x000fe20007f3e0ff */
[--C-:B------:R-:W-:Y:S01]  /*8f10*/  IMAD.X R131, R199, 0x1, R72.reuse, P0 ;  /* 0x00000001c7837824 */ /* 0x100fe200000e0648 */
[----:B------:R-:W-:Y:S01]  /*8f20*/  ISETP.NE.U32.AND P0, PT, RZ, UR8, PT ;  /* 0x00000008ff007c0c */ /* 0x000fe2000bf05070 */
[----:B------:R-:W-:Y:S01]  /*8f30*/  UISETP.GE.U32.AND UP5, UPT, UR15, 0x7fffff10, UPT ;  /* 0x7fffff100f00788c */ /* 0x000fe2000bfa6070 */
[----:B------:R-:W-:Y:S01]  /*8f40*/  PLOP3.LUT P6, PT, PT, PT, UP3, 0x80, 0x8 ;  /* 0x000000000008781c */ /* 0x000fe20003fcf038 */
[--C-:B------:R-:W-:Y:S01]  /*8f50*/  IMAD.X R133, R205, 0x1, R72.reuse, P1 ;  /* 0x00000001cd857824 */ /* 0x100fe200008e0648 */
[----:B------:R-:W-:Y:S01]  /*8f60*/  ISETP.LT.OR P1, PT, R47, 0x20, P0 ;  /* 0x000000202f00780c */ /* 0x000fe20000721670 */
[----:B------:R-:W-:Y:S01]  /*8f70*/  UISETP.GE.U32.AND UP3, UPT, UR5, 0x7fffff1f, UPT ;  /* 0x7fffff1f0500788c */ /* 0x000fe2000bf66070 */
[----:B------:R-:W-:Y:S01]  /*8f80*/  IADD3.X R135, PT, PT, R203, R72, RZ, P2, !PT ;  /* 0x00000048cb877210 */ /* 0x000fe200017fe4ff */
[----:B------:R-:W-:Y:S01]  /*8f90*/  UIADD3 UR28, UPT, UPT, UR27, 0x80, URZ ;  /* 0x000000801b1c7890 */ /* 0x000fe2000fffe0ff */
[----:B------:R-:W-:-:S09]  /*8fa0*/  IMAD.X R137, R209, 0x1, R72, P4 ;  /* 0x00000001d1897824 */ /* 0x000fd200020e0648 */
[----:B------:R-:W-:Y:S05]  /*8fb0*/  @P1 BRA `(.L_x_7) ;  /* 0x0000000000c41947 */ /* 0x000fea0003800000 */
[----:B------:R-:W-:Y:S01]  /*8fc0*/  UIADD3 UR5, UPT, UPT, UR10, 0x30000, URZ ;  /* 0x000300000a057890 */ /* 0x000fe2000fffe0ff */
[----:B------:R-:W-:Y:S01]  /*8fd0*/  UMOV UR4, URZ ;  /* 0x000000ff00047c82 */ /* 0x000fe20008000000 */
[----:B------:R-:W-:Y:S02]  /*8fe0*/  UIADD3 UR66, UPT, UPT, UR27, 0x88, URZ ;  /* 0x000000881b427890 */ /* 0x000fe4000fffe0ff */
[----:B------:R-:W-:Y:S02]  /*8ff0*/  USHF.R.U32.HI UR5, URZ, 0x4, UR5 ;  /* 0x00000004ff057899 */ /* 0x000fe40008011605 */
[----:B------:R-:W-:Y:S02]  /*9000*/  UIADD3 UR65, UPT, UPT, UR27, 0x90, URZ ;  /* 0x000000901b417890 */ /* 0x000fe4000fffe0ff */
[----:B------:R-:W-:Y:S02]  /*9010*/  USGXT.U32 UR8, UR5, 0xe ;  /* 0x0000000e0508789a */ /* 0x000fe40008000000 */
[----:B------:R-:W-:-:S02]  /*9020*/  UIADD3 UR67, UPT, UPT, UR27, 0x98, URZ ;  /* 0x000000981b437890 */ /* 0x000fc4000fffe0ff */
[----:B------:R-:W-:Y:S02]  /*9030*/  UIADD3 UR30, UP4, UPT, UR8, 0x2, URZ ;  /* 0x00000002081e7890 */ /* 0x000fe4000ff9e0ff */
[----:B------:R-:W-:Y:S02]  /*9040*/  UIADD3 UR68, UPT, UPT, UR27, 0x40, URZ ;  /* 0x000000401b447890 */ /* 0x000fe4000fffe0ff */
[----:B------:R-:W-:Y:S02]  /*9050*/  UIADD3.X UR31, UPT, UPT, UR4, 0x40004040, URZ, UP4, !UPT ;  /* 0x40004040041f7890 */ /* 0x000fe4000a7fe4ff */
[----:B------:R-:W-:Y:S02]  /*9060*/  UIADD3 UR71, UPT, UPT, UR27, 0xa0, URZ ;  /* 0x000000a01b477890 */ /* 0x000fe4000fffe0ff */
[----:B------:R-:W-:Y:S02]  /*9070*/  UIADD3.64 UR36, UPT, UPT, UR30, 0x2, URZ ;  /* 0x000000021e247897 */ /* 0x000fe4000fffe0ff */
[----:B------:R-:W-:-:S02]  /*9080*/  UIADD3.64 UR38, UPT, UPT, UR30, 0x4, URZ ;  /* 0x000000041e267897 */ /* 0x000fc4000fffe0ff */
[----:B------:R-:W-:Y:S02]  /*9090*/  UIADD3 UR70, UPT, UPT, UR27, 0x40, URZ ;  /* 0x000000401b467890 */ /* 0x000fe4000fffe0ff */
[----:B------:R-:W-:Y:S02]  /*90a0*/  UIADD3 UR69, UPT, UPT, UR27, 0xa8, URZ ;  /* 0x000000a81b457890 */ /* 0x000fe4000fffe0ff */
[----:B------:R-:W-:Y:S02]  /*90b0*/  UIADD3 UR74, UPT, UPT, UR27, 0x40, URZ ;  /* 0x000000401b4a7890 */ /* 0x000fe4000fffe0ff */
[----:B------:R-:W-:Y:S01]  /*90c0*/  UIADD3 UR72, UPT, UPT, UR27, 0xb0, URZ ;  /* 0x000000b01b487890 */ /* 0x000fe2000fffe0ff */
[----:B------:R-:W-:Y:S01]  /*90d0*/  UMOV UR14, 0x0 ;  /* 0x00000000000e7882 */ /* 0x000fe20000000000 */
[----:B------:R-:W-:Y:S01]  /*90e0*/  UMOV UR15, 0x8100910 ;  /* 0x08100910000f7882 */ /* 0x000fe20000000000 */
[----:B------:R-:W-:Y:S02]  /*90f0*/  UIADD3 UR75, UPT, UPT, UR27, 0x40, URZ ;  /* 0x000000401b4b7890 */ /* 0x000fe4000fffe0ff */
[----:B------:R-:W-:Y:S01]  /*9100*/  UIADD3 UR73, UPT, UPT, UR27, 0xb8, URZ ;  /* 0x000000b81b497890 */ /* 0x000fe2000fffe0ff */
[----:B------:R-:W-:Y:S01]  /*9110*/  UMOV UR9, 0x40004040 ;  /* 0x4000404000097882 */ /* 0x000fe20000000000 */
[----:B------:R-:W-:Y:S01]  /*9120*/  UMOV UR16, 0x0 ;  /* 0x0000000000107882 */ /* 0x000fe20000000000 */
[----:B------:R-:W-:Y:S01]  /*9130*/  UMOV UR17, 0x8100910 ;  /* 0x0810091000117882 */ /* 0x000fe20000000000 */
[----:B------:R-:W-:Y:S01]  /*9140*/  UMOV UR20, 0x0 ;  /* 0x0000000000147882 */ /* 0x000fe20000000000 */
[----:B------:R-:W-:Y:S01]  /*9150*/  UMOV UR21, 0x8100910 ;  /* 0x0810091000157882 */ /* 0x000fe20000000000 */
[----:B------:R1:W-:Y:S01]  /*9160*/  UTCHMMA tmem[UR28], gdesc[UR8], tmem[UR27], tmem[UR14], idesc[UR15], !UPT ;  /* 0x00ff0e081c0079ea */ /* 0x0003e2000f80001b */
[----:B------:R-:W-:Y:S01]  /*9170*/  UMOV UR22, 0x0 ;  /* 0x0000000000167882 */ /* 0x000fe20000000000 */
[----:B------:R-:W-:Y:S01]  /*9180*/  UMOV UR23, 0x8100910 ;  /* 0x0810091000177882 */ /* 0x000fe20000000000 */
[----:B------:R1:W-:Y:S01]  /*9190*/  UTCHMMA tmem[UR66], gdesc[UR30], tmem[UR27], tmem[UR16], idesc[UR17], UPT ;  /* 0x00ff101e420079ea */ /* 0x0003e2000b80001b */
        /* <DEDUP_REMOVED lines=8> */
[----:B------:R-:W-:Y:S01]  /*9220*/  UMOV UR4, UR12 ;  /* 0x0000000c00047c82 */ /* 0x000fe20008000000 */
[----:B------:R-:W-:Y:S01]  /*9230*/  UMOV UR5, URZ ;  /* 0x000000ff00057c82 */ /* 0x000fe20008000000 */
[----:B------:R1:W-:Y:S01]  /*9240*/  UTCHMMA tmem[UR71], gdesc[UR8], tmem[UR68], tmem[UR24], idesc[UR25], !UPT ;  /* 0x00ff1808470079ea */ /* 0x0003e2000f800044 */
[----:B------:R-:W-:Y:S01]  /*9250*/  UMOV UR40, 0x0 ;  /* 0x0000000000287882 */ /* 0x000fe20000000000 */
[----:B------:R-:W-:Y:S01]  /*9260*/  UMOV UR41, 0x8100910 ;  /* 0x0810091000297882 */ /* 0x000fe20000000000 */
[----:B------:R1:W-:Y:S01]  /*9270*/  UTCHMMA tmem[UR69], gdesc[UR30], tmem[UR70], tmem[UR32], idesc[UR33], UPT ;  /* 0x00ff201e450079ea */ /* 0x0003e2000b800046 */
[----:B------:R-:W-:Y:S01]  /*9280*/  UMOV UR4, UR4 ;  /* 0x0000000400047c82 */ /* 0x000fe20008000000 */
[----:B------:R1:W-:Y:S01]  /*9290*/  UTCHMMA tmem[UR72], gdesc[UR36], tmem[UR74], tmem[UR34], idesc[UR35], UPT ;  /* 0x00ff2224480079ea */ /* 0x0003e2000b80004a */
[----:B------:R1:W-:Y:S01]  /*92a0*/  UTCHMMA tmem[UR73], gdesc[UR38], tmem[UR75], tmem[UR40], idesc[UR41], UPT ;  /* 0x00ff2826490079ea */ /* 0x0003e2000b80004b */
[----:B------:R1:W-:Y:S01]  /*92b0*/  UTCBAR [UR4], URZ ;  /* 0x000000ff040073e9 */ /* 0x0003e200080000ff */
[----:B------:R-:W-:Y:S01]  /*92c0*/  NOP ;  /* 0x0000000000007918 */ /* 0x000fe20000000000 */
.L_x_7:
[----:B------:R-:W2:Y:S04]  /*92d0*/  LDL.LU.64 R158, [R1+0x28] ;  /* 0x00002800019e7983 */ /* 0x000ea80000300a00 */
[----:B------:R-:W3:Y:S04]  /*92e0*/  LDL.LU.64 R160, [R1+0x38] ;  /* 0x0000380001a07983 */ /* 0x000ee80000300a00 */
[----:B------:R-:W4:Y:S04]  /*92f0*/  LDL.LU.64 R156, [R1+0x18] ;  /* 0x00001800019c7983 */ /* 0x000f280000300a00 */
[----:B------:R-:W5:Y:S04]  /*9300*/  LDL.LU.64 R152, [R1+0x50] ;  /* 0x0000500001987983 */ /* 0x000f680000300a00 */
[----:B------:R-:W2:Y:S04]  /*9310*/  LDL.LU.64 R154, [R1+0x8] ;  /* 0x00000800019a7983 */ /* 0x000ea80000300a00 */
[----:B------:R-:W2:Y:S04]  /*9320*/  LDL.LU.64 R146, [R1+0x20] ;  /* 0x0000200001927983 */ /* 0x000ea80000300a00 */
[----:B------:R-:W2:Y:S04]  /*9330*/  LDL.LU.64 R144, [R1+0x10] ;  /* 0x0000100001907983 */ /* 0x000ea80000300a00 */
[----:B------:R-:W2:Y:S04]  /*9340*/  LDL.LU.64 R142, [R1] ;  /* 0x00000000018e7983 */ /* 0x000ea80000300a00 */
[----:B------:R-:W2:Y:S04]  /*9350*/  LDL.LU.64 R150, [R1+0x40] ;  /* 0x0000400001967983 */ /* 0x000ea80000300a00 */
[----:B------:R-:W2:Y:S04]  /*9360*/  LDL.LU.64 R148, [R1+0x30] ;  /* 0x0000300001947983 */ /* 0x000ea80000300a00 */
[----:B------:R-:W2:Y:S04]  /*9370*/  LDL.LU.64 R162, [R1+0x48] ;  /* 0x0000480001a27983 */ /* 0x000ea80000300a00 */
[----:B------:R-:W3:Y:S01]  /*9380*/  LDL.LU.64 R164, [R1+0x58] ;  /* 0x0000580001a47983 */ /* 0x000ee20000300a00 */
[----:B------:R-:W-:Y:S01]  /*9390*/  UISETP.GE.U32.AND UP6, UPT, UR64, 0x7fffff1e, UPT ;  /* 0x7fffff1e4000788c */ /* 0x000fe2000bfc6070 */
[----:B------:R-:W-:Y:S01]  /*93a0*/  BAR.SYNC.DEFER_BLOCKING 0x0 ;  /* 0x0000000000007b1d */ /* 0x000fe20000010000 */
[----:B------:R-:W-:Y:S01]  /*93b0*/  PLOP3.LUT P4, PT, PT, PT, UP3, 0x80, 0x8 ;  /* 0x000000000008781c */ /* 0x000fe20003f8f038 */
[----:B------:R-:W-:Y:S01]  /*93c0*/  USEL UR5, URZ, 0x7fff8, UP5 ;  /* 0x0007fff8ff057887 */ /* 0x000fe2000a800000 */
[----:B------:R-:W-:Y:S01]  /*93d0*/  PLOP3.LUT P2, PT, PT, PT, UP3, 0x80, 0x8 ;  /* 0x000000000008781c */ /* 0x000fe20003f4f038 */
[----:B------:R-:W-:Y:S01]  /*93e0*/  UISETP.GE.U32.AND UP5, UPT, UR59, 0x7fffff1d, UPT ;  /* 0x7fffff1d3b00788c */ /* 0x000fe2000bfa6070 */
[----:B------:R-:W-:Y:S01]  /*93f0*/  PLOP3.LUT P1, PT, PT, PT, UP6, 0x80, 0x8 ;  /* 0x000000000008781c */ /* 0x000fe20003f2f068 */
[----:B------:R-:W-:Y:S01]  /*9400*/  UISETP.GE.U32.AND UP3, UPT, UR7, 0x7fffff0a, UPT ;  /* 0x7fffff0a0700788c */ /* 0x000fe2000bf66070 */
[----:B------:R-:W-:Y:S01]  /*9410*/  SHF.L.U32 R73, R218, 0x2, RZ ;  /* 0x00000002da497819 */ /* 0x000fe200000006ff */
[----:B------:R-:W-:-:S02]  /*9420*/  UISETP.GE.U32.AND UP4, UPT, UR63, 0x7fffff0f, UPT ;  /* 0x7fffff0f3f00788c */ /* 0x000fc4000bf86070 */
[----:B-1----:R-:W-:Y:S02]  /*9430*/  USEL UR16, URZ, 0x1fffe, UP3 ;  /* 0x0001fffeff107887 */ /* 0x002fe40009800000 */
[----:B------:R-:W-:Y:S02]  /*9440*/  UISETP.GE.U32.AND UP3, UPT, UR56, 0x7fffff1b, UPT ;  /* 0x7fffff1b3800788c */ /* 0x000fe4000bf66070 */
[----:B------:R-:W-:Y:S02]  /*9450*/  USEL UR4, URZ, 0x4, UP4 ;  /* 0x00000004ff047887 */ /* 0x000fe4000a000000 */
[----:B------:R-:W-:Y:S02]  /*9460*/  UISETP.GE.U32.AND UP4, UPT, UR57, 0x7fffff0b, UPT ;  /* 0x7fffff0b3900788c */ /* 0x000fe4000bf86070 */
[----:B------:R-:W-:Y:S02]  /*9470*/  USEL UR8, URZ, 0x1fffe, UP1 ;  /* 0x0001fffeff087887 */ /* 0x000fe40008800000 */
[----:B------:R-:W-:-:S02]  /*9480*/  USEL UR9, URZ, 0x4, UP4 ;  /* 0x00000004ff097887 */ /* 0x000fc4000a000000 */
[----:B------:R-:W-:Y:S01]  /*9490*/  UISETP.GE.U32.AND UP4, UPT, UR51, 0x7fffff19, UPT ;  /* 0x7fffff193300788c */ /* 0x000fe2000bf86070 */
[----:B------:R-:W-:Y:S01]  /*94a0*/  @!PT LDS RZ, [RZ] ;  /* 0x00000000fffff984 */ /* 0x000fe20000000800 */
[----:B------:R-:W-:Y:S01]  /*94b0*/  @!PT LDS RZ, [RZ] ;  /* 0x00000000fffff984 */ /* 0x000fe20000000800 */
[----:B------:R-:W-:Y:S01]  /*94c0*/  @!PT LDS RZ, [RZ] ;  /* 0x00000000fffff984 */ /* 0x000fe20000000800 */
[----:B------:R-:W-:Y:S01]  /*94d0*/  LDGSTS.E [R215], desc[UR18][R4.64], !P5 ;  /* 0x0000000004d77fae */ /* 0x000fe2000e9a1012 */
[-C--:B------:R-:W-:Y:S01]  /*94e0*/  IADD3 R140, P5, PT, R210, R71.reuse, RZ ;  /* 0x00000047d28c7210 */ /* 0x080fe20007fbe0ff */
[----:B------:R-:W-:Y:S02]  /*94f0*/  UISETP.GE.U32.AND UP1, UPT, UR62, 0x7fffff09, UPT ;  /* 0x7fffff093e00788c */ /* 0x000fe4000bf26070 */
[----:B------:R1:W-:Y:S01]  /*9500*/  LDGSTS.E [R215+0x200], desc[UR18][R6.64], !P6 ;  /* 0x0020000006d77fae */ /* 0x0003e2000f1a1012 */
[----:B------:R-:W-:Y:S01]  /*9510*/  IADD3 R138, P6, PT, R206, R71, RZ ;  /* 0x00000047ce8a7210 */ /* 0x000fe20007fde0ff */
[--C-:B------:R-:W-:Y:S01]  /*9520*/  IMAD.X R141, R211, 0x1, R72.reuse, P5 ;  /* 0x00000001d38d7824 */ /* 0x100fe200028e0648 */
[----:B------:R-:W-:Y:S01]  /*9530*/  USEL UR15, URZ, 0x1, UP1 ;  /* 0x00000001ff0f7887 */ /* 0x000fe20008800000 */
[----:B------:R-:W-:Y:S01]  /*9540*/  LDGSTS.E [R215+0x400], desc[UR18][R10.64], !P4 ;  /* 0x004000000ad77fae */ /* 0x000fe2000e1a1012 */
[----:B------:R-:W-:Y:S01]  /*9550*/  PLOP3.LUT P4, PT, PT, PT, UP5, 0x80, 0x8 ;  /* 0x000000000008781c */ /* 0x000fe20003f8f058 */
[----:B------:R-:W-:Y:S01]  /*9560*/  IMAD.X R139, R207, 0x1, R72, P6 ;  /* 0x00000001cf8b7824 */ /* 0x000fe200030e0648 */
[----:B------:R-:W-:Y:S01]  /*9570*/  PLOP3.LUT P6, PT, PT, PT, UP6, 0x80, 0x8 ;  /* 0x000000000008781c */ /* 0x000fe20003fcf068 */
[----:B------:R1:W-:Y:S01]  /*9580*/  LDGSTS.E [R215+0x600], desc[UR18][R74.64], !P2 ;  /* 0x006000004ad77fae */ /* 0x0003e2000d1a1012 */
[----:B------:R-:W-:Y:S01]  /*9590*/  UISETP.GE.U32.AND UP6, UPT, UR60, 0x7fffff1c, UPT ;  /* 0x7fffff1c3c00788c */ /* 0x000fe2000bfc6070 */
[----:B------:R-:W-:Y:S01]  /*95a0*/  PLOP3.LUT P2, PT, PT, PT, UP5, 0x80, 0x8 ;  /* 0x000000000008781c */ /* 0x000fe20003f4f058 */
[----:B------:R-:W-:Y:S01]  /*95b0*/  UISETP.GE.U32.AND UP1, UPT, UR54, 0x7fffff05, UPT ;  /* 0x7fffff053600788c */ /* 0x000fe2000bf26070 */
[----:B-1----:R-:W-:Y:S01]  /*95c0*/  SHF.R.S32.HI R7, RZ, 0x1f, R218 ;  /* 0x0000001fff077819 */ /* 0x002fe200000114da */
[----:B------:R1:W-:Y:S01]  /*95d0*/  LDGSTS.E [R215+0x800], desc[UR18][R14.64], !P1 ;  /* 0x008000000ed77fae */ /* 0x0003e2000c9a1012 */
[----:B------:R-:W-:Y:S01]  /*95e0*/  UISETP.GE.U32.AND UP5, UPT, UR58, 0x7fffff06, UPT ;  /* 0x7fffff063a00788c */ /* 0x000fe2000bfa6070 */
[----:B------:R-:W-:Y:S01]  /*95f0*/  PLOP3.LUT P1, PT, PT, PT, UP6, 0x80, 0x8 ;  /* 0x000000000008781c */ /* 0x000fe20003f2f068 */
[----:B------:R-:W-:-:S02]  /*9600*/  USEL UR21, URZ, 0x1, UP1 ;  /* 0x00000001ff157887 */ /* 0x000fc40008800000 */
[----:B------:R-:W-:Y:S02]  /*9610*/  UISETP.GE.U32.AND UP1, UPT, UR47, 0x7fffff16, UPT ;  /* 0x7fffff162f00788c */ /* 0x000fe4000bf26070 */
[----:B------:R-:W-:Y:S01]  /*9620*/  LDGSTS.E [R215+0xa00], desc[UR18][R88.64], !P6 ;  /* 0x00a0000058d77fae */ /* 0x000fe2000f1a1012 */
[----:B------:R-:W-:Y:S01]  /*9630*/  SHF.L.U64.HI R74, R218, 0x2, R7 ;  /* 0x00000002da4a7819 */ /* 0x000fe20000010207 */
[----:B------:R-:W-:Y:S02]  /*9640*/  USEL UR22, URZ, 0x1fffe, UP5 ;  /* 0x0001fffeff167887 */ /* 0x000fe4000a800000 */
[----:B------:R1:W-:Y:S01]  /*9650*/  LDGSTS.E [R215+0xc00], desc[UR18][R8.64], !P4 ;  /* 0x00c0000008d77fae */ /* 0x0003e2000e1a1012 */
[----:B------:R-:W-:Y:S01]  /*9660*/  PLOP3.LUT P4, PT, PT, PT, UP3, 0x80, 0x8 ;  /* 0x000000000008781c */ /* 0x000fe20003f8f038 */
[----:B------:R-:W-:Y:S02]  /*9670*/  UISETP.GE.U32.AND UP5, UPT, UR50, 0x7fffff17, UPT ;  /* 0x7fffff173200788c */ /* 0x000fe4000bfa6070 */
[----:B------:R-:W-:Y:S01]  /*9680*/  LDGSTS.E [R215+0xe00], desc[UR18][R80.64], !P2 ;  /* 0x00e0000050d77fae */ /* 0x000fe2000d1a1012 */
[----:B------:R-:W-:Y:S01]  /*9690*/  PLOP3.LUT P2, PT, PT, PT, UP3, 0x80, 0x8 ;  /* 0x000000000008781c */ /* 0x000fe20003f4f038 */
[----:B------:R-:W-:-:S02]  /*96a0*/  USEL UR7, URZ, 0x1, UP2 ;  /* 0x00000001ff077887 */ /* 0x000fc40009000000 */
[----:B------:R-:W-:Y:S01]  /*96b0*/  LDGSTS.E [R215+0x1000], desc[UR18][R12.64], !P1 ;  /* 0x010000000cd77fae */ /* 0x000fe2000c9a1012 */
[----:B------:R-:W-:Y:S02]  /*96c0*/  UISETP.GE.U32.AND UP2, UPT, UR61, 0x7fffff0c, UPT ;  /* 0x7fffff0c3d00788c */ /* 0x000fe4000bf46070 */
[----:B------:R-:W-:Y:S02]  /*96d0*/  UIADD3 UR15, UPT, UPT, UR15, UR16, URZ ;  /* 0x000000100f0f7290 */ /* 0x000fe4000fffe0ff */
[----:B------:R-:W-:Y:S02]  /*96e0*/  USEL UR14, URZ, 0x7fff8, UP2 ;  /* 0x0007fff8ff0e7887 */ /* 0x000fe40009000000 */
[----:B------:R-:W-:Y:S02]  /*96f0*/  UISETP.GE.U32.AND UP2, UPT, UR52, 0x7fffff08, UPT ;  /* 0x7fffff083400788c */ /* 0x000fe4000bf46070 */
[----:B------:R-:W-:Y:S02]  /*9700*/  UIADD3 UR7, UPT, UPT, UR7, UR8, URZ ;  /* 0x0000000807077290 */ /* 0x000fe4000fffe0ff */
[----:B------:R-:W-:-:S02]  /*9710*/  UISETP.GE.U32.AND UP3, UPT, UR53, 0x7fffff07, UPT ;  /* 0x7fffff073500788c */ /* 0x000fc4000bf66070 */
[----:B------:R-:W-:Y:S02]  /*9720*/  UIADD3 UR21, UPT, UPT, UR21, UR22, URZ ;  /* 0x0000001615157290 */ /* 0x000fe4000fffe0ff */
[----:B------:R-:W-:Y:S02]  /*9730*/  ULOP3.LUT UR15, UR15, 0x3, URZ, 0xc0, !UPT ;  /* 0x000000030f0f7892 */ /* 0x000fe4000f8ec0ff */
[----:B------:R-:W-:Y:S02]  /*9740*/  USEL UR20, URZ, 0x7fff8, UP2 ;  /* 0x0007fff8ff147887 */ /* 0x000fe40009000000 */
[----:B------:R-:W-:Y:S02]  /*9750*/  ULOP3.LUT UR7, UR7, 0x3, URZ, 0xc0, !UPT ;  /* 0x0000000307077892 */ /* 0x000fe4000f8ec0ff */
[----:B------:R-:W-:Y:S02]  /*9760*/  UISETP.GE.U32.AND UP2, UPT, UR46, 0x7fffff14, UPT ;  /* 0x7fffff142e00788c */ /* 0x000fe4000bf46070 */
[----:B------:R-:W-:-:S02]  /*9770*/  USEL UR17, URZ, 0x4, UP3 ;  /* 0x00000004ff117887 */ /* 0x000fc40009800000 */
[----:B------:R-:W-:Y:S02]  /*9780*/  ULOP3.LUT UR21, UR21, 0x3, URZ, 0xc0, !UPT ;  /* 0x0000000315157892 */ /* 0x000fe4000f8ec0ff */
[----:B------:R-:W-:Y:S02]  /*9790*/  UIADD3 UR9, UPT, UPT, UR15, UR14, UR9 ;  /* 0x0000000e0f097290 */ /* 0x000fe4000fffe009 */
[----:B------:R-:W-:Y:S02]  /*97a0*/  UIADD3 UR4, UPT, UPT, UR7, UR5, UR4 ;  /* 0x0000000507047290 */ /* 0x000fe4000fffe004 */
[----:B------:R-:W-:Y:S02]  /*97b0*/  UIADD3 UR17, UPT, UPT, UR21, UR20, UR17 ;  /* 0x0000001415117290 */ /* 0x000fe4000fffe011 */
[----:B------:R-:W-:Y:S02]  /*97c0*/  USHF.L.U32 UR5, UR9, 0x8, URZ ;  /* 0x0000000809057899 */ /* 0x000fe400080006ff */
[----:B------:R-:W-:-:S02]  /*97d0*/  UISETP.GE.U32.AND UP3, UPT, UR43, 0x7fffff12, UPT ;  /* 0x7fffff122b00788c */ /* 0x000fc4000bf66070 */
[----:B------:R-:W-:-:S04]  /*97e0*/  ULOP3.LUT UR5, UR5, 0xf00, URZ, 0xe2, !UPT ;  /* 0x00000f0005057892 */ /* 0x000fc8000f8ee2ff */
[----:B------:R-:W-:Y:S01]  /*97f0*/  ULEA UR4, UR4, UR5, 0xc ;  /* 0x0000000504047291 */ /* 0x000fe2000f8e60ff */
[-C--:B--2---:R-:W-:Y:S02]  /*9800*/  IADD3 R10, P5, PT, R162, R73.reuse, RZ ;  /* 0x00000049a20a7210 */ /* 0x084fe40007fbe0ff */
[----:B---3--:R-:W-:-:S03]  /*9810*/  IADD3 R4, P6, PT, R164, R73, RZ ;  /* 0x00000049a4047210 */ /* 0x008fc60007fde0ff */
[--C-:B------:R-:W-:Y:S01]  /*9820*/  IMAD.X R11, R163, 0x1, R74.reuse, P5 ;  /* 0x00000001a30b7824 */ /* 0x100fe200028e064a */
[----:B-1----:R-:W-:Y:S01]  /*9830*/  IADD3 R14, P5, PT, R158, R73, RZ ;  /* 0x000000499e0e7210 */ /* 0x002fe20007fbe0ff */
[----:B------:R-:W-:Y:S01]  /*9840*/  IMAD.X R5, R165, 0x1, R74, P6 ;  /* 0x00000001a5057824 */ /* 0x000fe200030e064a */
[----:B------:R-:W-:Y:S01]  /*9850*/  PLOP3.LUT P6, PT, PT, PT, UP6, 0x80, 0x8 ;  /* 0x000000000008781c */ /* 0x000fe20003fcf068 */
[----:B------:R-:W-:Y:S01]  /*9860*/  UISETP.GE.U32.AND UP6, UPT, UR55, 0x7fffff1a, UPT ;  /* 0x7fffff1a3700788c */ /* 0x000fe2000bfc6070 */
[----:B------:R-:W-:-:S05]  /*9870*/  IADD3.X R15, PT, PT, R159, R74, RZ, P5, !PT ;  /* 0x0000004a9f0f7210 */ /* 0x000fca0002ffe4ff */
[----:B------:R-:W-:-:S06]  /*9880*/  PLOP3.LUT P1, PT, PT, PT, UP6, 0x80, 0x8 ;  /* 0x000000000008781c */ /* 0x000fcc0003f2f068 */
[----:B------:R-:W-:Y:S01]  /*9890*/  LDGSTS.E [R215+0x1200], desc[UR18][R84.64], !P6 ;  /* 0x0120000054d77fae */ /* 0x000fe2000f1a1012 */
[----:B------:R-:W-:-:S03]  /*98a0*/  IADD3 R8, P6, PT, R160, R73, RZ ;  /* 0x00000049a0087210 */ /* 0x000fc60007fde0ff */
[----:B------:R1:W-:Y:S01]  /*98b0*/  LDGSTS.E [R215+0x1400], desc[UR18][R16.64], !P4 ;  /* 0x0140000010d77fae */ /* 0x0003e2000e1a1012 */
[----:B------:R-:W-:Y:S01]  /*98c0*/  PLOP3.LUT P4, PT, PT, PT, UP4, 0x80, 0x8 ;  /* 0x000000000008781c */ /* 0x000fe20003f8f048 */
[----:B------:R-:W-:Y:S01]  /*98d0*/  IMAD.X R9, R161, 0x1, R74, P6 ;  /* 0x00000001a1097824 */ /* 0x000fe200030e064a */
[----:B------:R-:W-:Y:S01]  /*98e0*/  PLOP3.LUT P6, PT, PT, PT, UP6, 0x80, 0x8 ;  /* 0x000000000008781c */ /* 0x000fe20003fcf068 */
[----:B------:R-:W-:Y:S01]  /*98f0*/  UISETP.GE.U32.AND UP6, UPT, UR49, 0x7fffff18, UPT ;  /* 0x7fffff183100788c */ /* 0x000fe2000bfc6070 */
[----:B------:R-:W-:Y:S01]  /*9900*/  LDGSTS.E [R215+0x1600], desc[UR18][R92.64], !P2 ;  /* 0x016000005cd77fae */ /* 0x000fe2000d1a1012 */
[----:B------:R-:W-:Y:S01]  /*9910*/  PLOP3.LUT P2, PT, PT, PT, UP4, 0x80, 0x8 ;  /* 0x000000000008781c */ /* 0x000fe20003f4f048 */
[----:B------:R-:W-:Y:S02]  /*9920*/  UISETP.GE.U32.AND UP4, UPT, UR48, 0x7fffff15, UPT ;  /* 0x7fffff153000788c */ /* 0x000fe4000bf86070 */
[----:B------:R2:W-:Y:S01]  /*9930*/  LDGSTS.E [R215+0x1800], desc[UR18][R18.64], !P1 ;  /* 0x0180000012d77fae */ /* 0x0005e2000c9a1012 */
[----:B------:R-:W-:-:S02]  /*9940*/  PLOP3.LUT P1, PT, PT, PT, UP6, 0x80, 0x8 ;  /* 0x000000000008781c */ /* 0x000fc40003f2f068 */
[----:B-1----:R-:W-:-:S04]  /*9950*/  IADD3 R16, P5, PT, R154, R73, RZ ;  /* 0x000000499a107210 */ /* 0x002fc80007fbe0ff */
[----:B------:R-:W-:Y:S01]  /*9960*/  LDGSTS.E [R215+0x1a00], desc[UR18][R78.64], !P6 ;  /* 0x01a000004ed77fae */ /* 0x000fe2000f1a1012 */
[----:B----4-:R-:W-:Y:S01]  /*9970*/  IADD3 R12, P6, PT, R156, R73, RZ ;  /* 0x000000499c0c7210 */ /* 0x010fe20007fde0ff */
[--C-:B------:R-:W-:Y:S01]  /*9980*/  IMAD.X R17, R155, 0x1, R74.reuse, P5 ;  /* 0x000000019b117824 */ /* 0x100fe200028e064a */
[----:B------:R-:W-:Y:S01]  /*9990*/  PLOP3.LUT P5, PT, PT, PT, UP5, 0x80, 0x8 ;  /* 0x000000000008781c */ /* 0x000fe20003faf058 */
[----:B------:R1:W-:Y:S01]  /*99a0*/  LDGSTS.E [R215+0x1c00], desc[UR18][R20.64], !P4 ;  /* 0x01c0000014d77fae */ /* 0x0003e2000e1a1012 */
[----:B------:R-:W-:Y:S01]  /*99b0*/  PLOP3.LUT P4, PT, PT, PT, UP5, 0x80, 0x8 ;  /* 0x000000000008781c */ /* 0x000fe20003f8f058 */
[----:B------:R-:W-:Y:S01]  /*99c0*/  IMAD.X R13, R157, 0x1, R74, P6 ;  /* 0x000000019d0d7824 */ /* 0x000fe200030e064a */
[----:B------:R-:W-:Y:S01]  /*99d0*/  PLOP3.LUT P6, PT, PT, PT, UP6, 0x80, 0x8 ;  /* 0x000000000008781c */ /* 0x000fe20003fcf068 */
[----:B------:R-:W-:Y:S01]  /*99e0*/  LDGSTS.E [R215+0x1e00], desc[UR18][R82.64], !P2 ;  /* 0x01e0000052d77fae */ /* 0x000fe2000d1a1012 */
[----:B------:R-:W-:Y:S01]  /*99f0*/  PLOP3.LUT P2, PT, PT, PT, UP1, 0x80, 0x8 ;  /* 0x000000000008781c */ /* 0x000fe20003f4f018 */
[----:B------:R-:W-:-:S02]  /*9a00*/  UISETP.GE.U32.AND UP5, UPT, UR44, 0x7fffff02, UPT ;  /* 0x7fffff022c00788c */ /* 0x000fc4000bfa6070 */
[----:B------:R5:W-:Y:S01]  /*9a10*/  LDGSTS.E [R215+0x2000], desc[UR18][R22.64], !P1 ;  /* 0x0200000016d77fae */ /* 0x000be2000c9a1012 */
[----:B------:R-:W-:Y:S01]  /*9a20*/  PLOP3.LUT P1, PT, PT, PT, UP1, 0x80, 0x8 ;  /* 0x000000000008781c */ /* 0x000fe20003f2f018 */
[----:B------:R-:W-:Y:S02]  /*9a30*/  UISETP.GE.U32.AND UP1, UPT, UR45, 0x7fffff04, UPT ;  /* 0x7fffff042d00788c */ /* 0x000fe4000bf26070 */
[----:B------:R-:W-:Y:S02]  /*9a40*/  UISETP.GE.U32.AND UP6, UPT, UR26, 0x7fffff13, UPT ;  /* 0x7fffff131a00788c */ /* 0x000fe4000bfc6070 */
[----:B------:R-:W-:Y:S02]  /*9a50*/  USEL UR24, URZ, 0x7fff8, UP1 ;  /* 0x0007fff8ff187887 */ /* 0x000fe40008800000 */
[----:B------:R-:W-:Y:S01]  /*9a60*/  UISETP.GE.U32.AND UP1, UPT, UR13, 0x7fffff01, UPT ;  /* 0x7fffff010d00788c */ /* 0x000fe2000bf26070 */
[----:B------:R-:W-:Y:S01]  /*9a70*/  LDGSTS.E [R215+0x2200], desc[UR18][R86.64], !P6 ;  /* 0x0220000056d77fae */ /* 0x000fe2000f1a1012 */
[----:B------:R-:W-:Y:S01]  /*9a80*/  USEL UR26, URZ, 0x1fffe, UP5 ;  /* 0x0001fffeff1a7887 */ /* 0x000fe2000a800000 */
[-C--:B--2---:R-:W-:Y:S01]  /*9a90*/  IADD3 R18, P6, PT, R250, R73.reuse, RZ ;  /* 0x00000049fa127210 */ /* 0x084fe20007fde0ff */
[----:B------:R-:W-:Y:S01]  /*9aa0*/  USEL UR25, URZ, 0x1, UP1 ;  /* 0x00000001ff197887 */ /* 0x000fe20008800000 */
[----:B------:R-:W-:Y:S01]  /*9ab0*/  LDGSTS.E [R215+0x2400], desc[UR18][R24.64], !P5 ;  /* 0x0240000018d77fae */ /* 0x000fe2000e9a1012 */
[----:B------:R-:W-:Y:S01]  /*9ac0*/  UISETP.GE.U32.AND UP5, UPT, UR42, 0x7fffff03, UPT ;  /* 0x7fffff032a00788c */ /* 0x000fe2000bfa6070 */
[----:B------:R-:W-:Y:S01]  /*9ad0*/  PLOP3.LUT P5, PT, PT, PT, UP4, 0x80, 0x8 ;  /* 0x000000000008781c */ /* 0x000fe20003faf048 */
[----:B------:R-:W-:Y:S01]  /*9ae0*/  UIADD3 UR25, UPT, UPT, UR25, UR26, URZ ;  /* 0x0000001a19197290 */ /* 0x000fe2000fffe0ff */
[----:B------:R-:W-:Y:S01]  /*9af0*/  IMAD.X R19, R251, 0x1, R74, P6 ;  /* 0x00000001fb137824 */ /* 0x000fe200030e064a */
[-C--:B-1----:R-:W-:Y:S01]  /*9b00*/  IADD3 R20, P6, PT, R246, R73.reuse, RZ ;  /* 0x00000049f6147210 */ /* 0x082fe20007fde0ff */
[----:B------:R-:W-:Y:S01]  /*9b10*/  USEL UR23, URZ, 0x4, UP5 ;  /* 0x00000004ff177887 */ /* 0x000fe2000a800000 */
[----:B------:R-:W-:Y:S01]  /*9b20*/  LDGSTS.E [R215+0x2600], desc[UR18][R90.64], !P4 ;  /* 0x026000005ad77fae */ /* 0x000fe2000e1a1012 */
[----:B------:R-:W-:Y:S01]  /*9b30*/  ULOP3.LUT UR25, UR25, 0x3, URZ, 0xc0, !UPT ;  /* 0x0000000319197892 */ /* 0x000fe2000f8ec0ff */
[----:B------:R-:W-:Y:S01]  /*9b40*/  PLOP3.LUT P4, PT, PT, PT, UP4, 0x80, 0x8 ;  /* 0x000000000008781c */ /* 0x000fe20003f8f048 */
[----:B------:R-:W-:Y:S01]  /*9b50*/  UISETP.GE.U32.AND UP4, UPT, UR29, 0x7fffff11, UPT ;  /* 0x7fffff111d00788c */ /* 0x000fe2000bf86070 */
[----:B------:R-:W-:Y:S01]  /*9b60*/  IADD3.X R21, PT, PT, R247, R74, RZ, P6, !PT ;  /* 0x0000004af7157210 */ /* 0x000fe200037fe4ff */
[----:B------:R-:W-:Y:S01]  /*9b70*/  UIADD3 UR23, UPT, UPT, UR25, UR24, UR23 ;  /* 0x0000001819177290 */ /* 0x000fe2000fffe017 */
[----:B-----5:R-:W-:Y:S01]  /*9b80*/  IADD3 R22, P6, PT, R152, R73, RZ ;  /* 0x0000004998167210 */ /* 0x020fe20007fde0ff */
[----:B------:R1:W-:Y:S01]  /*9b90*/  LDGSTS.E [R215+0x2800], desc[UR18][R26.64], !P2 ;  /* 0x028000001ad77fae */ /* 0x0003e2000d1a1012 */
[----:B------:R-:W-:Y:S01]  /*9ba0*/  PLOP3.LUT P2, PT, PT, PT, UP2, 0x80, 0x8 ;  /* 0x000000000008781c */ /* 0x000fe20003f4f028 */
[----:B------:R-:W-:-:S02]  /*9bb0*/  ULOP3.LUT UR23, UR23, 0xf, URZ, 0xc0, !UPT ;  /* 0x0000000f17177892 */ /* 0x000fc4000f8ec0ff */
[--C-:B------:R-:W-:Y:S01]  /*9bc0*/  IMAD.X R23, R153, 0x1, R74.reuse, P6 ;  /* 0x0000000199177824 */ /* 0x100fe200030e064a */
[-C--:B------:R-:W-:Y:S01]  /*9bd0*/  IADD3 R78, P6, PT, R150, R73.reuse, RZ ;  /* 0x00000049964e7210 */ /* 0x080fe20007fde0ff */
[----:B------:R-:W-:Y:S01]  /*9be0*/  ULEA UR17, UR17, UR23, 0x4 ;  /* 0x0000001711117291 */ /* 0x000fe2000f8e20ff */
[----:B------:R-:W-:Y:S01]  /*9bf0*/  LDGSTS.E [R215+0x2a00], desc[UR18][R94.64], !P1 ;  /* 0x02a000005ed77fae */ /* 0x000fe2000c9a1012 */
[----:B------:R-:W-:Y:S02]  /*9c00*/  PLOP3.LUT P1, PT, PT, PT, UP6, 0x80, 0x8 ;  /* 0x000000000008781c */ /* 0x000fe40003f2f068 */
[----:B------:R-:W-:Y:S01]  /*9c10*/  IMAD.X R79, R151, 0x1, R74, P6 ;  /* 0x00000001974f7824 */ /* 0x000fe200030e064a */
[----:B------:R-:W-:Y:S01]  /*9c20*/  LDGSTS.E [R215+0x2c00], desc[UR18][R28.64], !P4 ;  /* 0x02c000001cd77fae */ /* 0x000fe2000e1a1012 */
[----:B------:R-:W-:Y:S01]  /*9c30*/  PLOP3.LUT P4, PT, PT, PT, UP2, 0x80, 0x8 ;  /* 0x000000000008781c */ /* 0x000fe20003f8f028 */
[----:B------:R-:W-:Y:S01]  /*9c40*/  ULOP3.LUT UR17, UR17, 0xff, URZ, 0xc0, !UPT ;  /* 0x000000ff11117892 */ /* 0x000fe2000f8ec0ff */
[----:B------:R-:W-:Y:S01]  /*9c50*/  IADD3 R80, P6, PT, R148, R73, RZ ;  /* 0x0000004994507210 */ /* 0x000fe20007fde0ff */
[----:B------:R-:W-:Y:S01]  /*9c60*/  LDGSTS.E [R215+0x2e00], desc[UR18][R96.64], !P5 ;  /* 0x02e0000060d77fae */ /* 0x000fe2000e9a1012 */
[----:B------:R-:W-:Y:S01]  /*9c70*/  PLOP3.LUT P5, PT, PT, PT, UP3, 0x80, 0x8 ;  /* 0x000000000008781c */ /* 0x000fe20003faf038 */
[----:B------:R-:W-:-:S02]  /*9c80*/  UIADD3 UR4, UPT, UPT, UR4, UR17, URZ ;  /* 0x0000001104047290 */ /* 0x000fc4000fffe0ff */
[----:B------:R-:W-:Y:S01]  /*9c90*/  IMAD.X R81, R149, 0x1, R74, P6 ;  /* 0x0000000195517824 */ /* 0x000fe200030e064a */
[----:B------:R2:W-:Y:S01]  /*9ca0*/  LDGSTS.E [R215+0x3000], desc[UR18][R30.64], !P2 ;  /* 0x030000001ed77fae */ /* 0x0005e2000d1a1012 */
[----:B------:R-:W-:Y:S01]  /*9cb0*/  PLOP3.LUT P6, PT, PT, PT, UP6, 0x80, 0x8 ;  /* 0x000000000008781c */ /* 0x000fe20003fcf068 */
[----:B------:R-:W-:Y:S01]  /*9cc0*/  ULOP3.LUT UR4, UR4, 0xffff, URZ, 0xc0, !UPT ;  /* 0x0000ffff04047892 */ /* 0x000fe2000f8ec0ff */
[----:B------:R-:W-:Y:S02]  /*9cd0*/  PLOP3.LUT P2, PT, PT, PT, UP3, 0x80, 0x8 ;  /* 0x000000000008781c */ /* 0x000fe40003f4f038 */
[----:B------:R-:W-:Y:S01]  /*9ce0*/  LDGSTS.E [R215+0x3200], desc[UR18][R98.64], !P4 ;  /* 0x0320000062d77fae */ /* 0x000fe2000e1a1012 */
[----:B------:R-:W-:Y:S01]  /*9cf0*/  USHF.R.U32.HI UR5, URZ, 0xf, UR4 ;  /* 0x0000000fff057899 */ /* 0x000fe20008011604 */
[----:B------:R-:W-:Y:S01]  /*9d00*/  PLOP3.LUT P4, PT, PT, PT, UP4, 0x80, 0x8 ;  /* 0x000000000008781c */ /* 0x000fe20003f8f048 */
[----:B------:R-:W-:Y:S01]  /*9d10*/  USHF.R.U32.HI UR7, URZ, 0x2, UR4 ;  /* 0x00000002ff077899 */ /* 0x000fe20008011604 */
[----:B------:R3:W-:Y:S01]  /*9d20*/  LDGSTS.E [R215+0x3400], desc[UR18][R32.64], !P1 ;  /* 0x0340000020d77fae */ /* 0x0007e2000c9a1012 */
[----:B------:R-:W-:Y:S01]  /*9d30*/  PLOP3.LUT P1, PT, PT, PT, UP4, 0x80, 0x8 ;  /* 0x000000000008781c */ /* 0x000fe20003f2f048 */
[----:B------:R-:W-:-:S02]  /*9d40*/  ULOP3.LUT UP2, URZ, UR5, 0x1, URZ, 0xc0, !UPT ;  /* 0x0000000105ff7892 */ /* 0x000fc4000f84c0ff */
[----:B------:R-:W-:Y:S01]  /*9d50*/  USHF.R.U32.HI UR5, URZ, 0xe, UR4 ;  /* 0x0000000eff057899 */ /* 0x000fe20008011604 */
[----:B------:R4:W-:Y:S01]  /*9d60*/  LDGSTS.E [R215+0x3600], desc[UR18][R100.64], !P6 ;  /* 0x0360000064d77fae */ /* 0x0009e2000f1a1012 */
[-C--:B-1----:R-:W-:Y:S02]  /*9d70*/  IADD3 R26, P6, PT, R144, R73.reuse, RZ ;  /* 0x00000049901a7210 */ /* 0x082fe40007fde0ff */
[----:B------:R-:W-:Y:S01]  /*9d80*/  ULOP3.LUT UP3, URZ, UR5, 0x1, URZ, 0xc0, !UPT ;  /* 0x0000000105ff7892 */ /* 0x000fe2000f86c0ff */
[----:B------:R4:W-:Y:S01]  /*9d90*/  LDGSTS.E [R215+0x3800], desc[UR18][R34.64], !P2 ;  /* 0x0380000022d77fae */ /* 0x0009e2000d1a1012 */
[----:B------:R-:W-:Y:S01]  /*9da0*/  PLOP3.LUT P2, PT, PT, PT, UP2, 0x40, 0x4 ;  /* 0x000000000004781c */ /* 0x000fe20003f4e828 */
[----:B------:R-:W-:Y:S01]  /*9db0*/  USHF.R.U32.HI UR5, URZ, 0xd, UR4 ;  /* 0x0000000dff057899 */ /* 0x000fe20008011604 */
[----:B------:R-:W-:Y:S01]  /*9dc0*/  IMAD.X R27, R145, 0x1, R74, P6 ;  /* 0x00000001911b7824 */ /* 0x000fe200030e064a */
[----:B------:R4:W-:Y:S01]  /*9dd0*/  LDGSTS.E [R215+0x3a00], desc[UR18][R102.64], !P5 ;  /* 0x03a0000066d77fae */ /* 0x0009e2000e9a1012 */
[----:B------:R-:W-:Y:S01]  /*9de0*/  PLOP3.LUT P5, PT, PT, PT, UP2, 0x40, 0x4 ;  /* 0x000000000004781c */ /* 0x000fe20003fae828 */
[----:B------:R-:W-:Y:S01]  /*9df0*/  ULOP3.LUT UP2, URZ, UR5, 0x1, URZ, 0xc0, !UPT ;  /* 0x0000000105ff7892 */ /* 0x000fe2000f84c0ff */
[----:B--2---:R-:W-:Y:S01]  /*9e00*/  IADD3 R30, P6, PT, R248, R73, RZ ;  /* 0x00000049f81e7210 */ /* 0x004fe20007fde0ff */
[----:B------:R4:W-:Y:S01]  /*9e10*/  LDGSTS.E [R215+0x3c00], desc[UR18][R36.64], !P4 ;  /* 0x03c0000024d77fae */ /* 0x0009e2000e1a1012 */
[----:B------:R-:W-:Y:S01]  /*9e20*/  PLOP3.LUT P4, PT, PT, PT, UP3, 0x40, 0x4 ;  /* 0x000000000004781c */ /* 0x000fe20003f8e838 */
[----:B------:R-:W-:-:S02]  /*9e30*/  USHF.R.U32.HI UR5, URZ, 0xc, UR4 ;  /* 0x0000000cff057899 */ /* 0x000fc40008011604 */
[----:B------:R4:W-:Y:S01]  /*9e40*/  LDGSTS.E [R215+0x3e00], desc[UR18][R104.64], !P1 ;  /* 0x03e0000068d77fae */ /* 0x0009e2000c9a1012 */
[----:B------:R-:W-:Y:S01]  /*9e50*/  PLOP3.LUT P1, PT, PT, PT, UP3, 0x40, 0x4 ;  /* 0x000000000004781c */ /* 0x000fe20003f2e838 */
[----:B------:R-:W-:Y:S01]  /*9e60*/  ULOP3.LUT UP3, URZ, UR5, 0x1, URZ, 0xc0, !UPT ;  /* 0x0000000105ff7892 */ /* 0x000fe2000f86c0ff */
[----:B------:R-:W-:Y:S01]  /*9e70*/  IMAD.X R31, R249, 0x1, R74, P6 ;  /* 0x00000001f91f7824 */ /* 0x000fe200030e064a */
[----:B------:R4:W-:Y:S01]  /*9e80*/  LDGSTS.E [R215+0x4000], desc[UR18][R38.64], !P2 ;  /* 0x0400000026d77fae */ /* 0x0009e2000d1a1012 */
[----:B------:R-:W-:Y:S01]  /*9e90*/  PLOP3.LUT P2, PT, PT, PT, UP2, 0x40, 0x4 ;  /* 0x000000000004781c */ /* 0x000fe20003f4e828 */
[----:B------:R-:W-:Y:S01]  /*9ea0*/  USHF.R.U32.HI UR5, URZ, 0xb, UR4 ;  /* 0x0000000bff057899 */ /* 0x000fe20008011604 */
[----:B---3--:R-:W-:Y:S01]  /*9eb0*/  IADD3 R32, P6, PT, R244, R73, RZ ;  /* 0x00000049f4207210 */ /* 0x008fe20007fde0ff */
[----:B------:R4:W-:Y:S01]  /*9ec0*/  LDGSTS.E [R215+0x4200], desc[UR18][R106.64], !P5 ;  /* 0x042000006ad77fae */ /* 0x0009e2000e9a1012 */
[----:B------:R-:W-:Y:S01]  /*9ed0*/  PLOP3.LUT P5, PT, PT, PT, UP2, 0x40, 0x4 ;  /* 0x000000000004781c */ /* 0x000fe20003fae828 */
[----:B------:R-:W-:Y:S01]  /*9ee0*/  ULOP3.LUT UP2, URZ, UR5, 0x1, URZ, 0xc0, !UPT ;  /* 0x0000000105ff7892 */ /* 0x000fe2000f84c0ff */
[----:B------:R-:W-:Y:S01]  /*9ef0*/  IADD3.X R33, PT, PT, R245, R74, RZ, P6, !PT ;  /* 0x0000004af5217210 */ /* 0x000fe200037fe4ff */
[----:B------:R4:W-:Y:S01]  /*9f00*/  LDGSTS.E [R215+0x4400], desc[UR18][R40.64], !P4 ;  /* 0x0440000028d77fae */ /* 0x0009e2000e1a1012 */
[----:B------:R-:W-:Y:S01]  /*9f10*/  PLOP3.LUT P4, PT, PT, PT, UP3, 0x40, 0x4 ;  /* 0x000000000004781c */ /* 0x000fe20003f8e838 */
[----:B------:R-:W-:-:S02]  /*9f20*/  USHF.R.U32.HI UR5, URZ, 0xa, UR4 ;  /* 0x0000000aff057899 */ /* 0x000fc40008011604 */
[----:B------:R4:W-:Y:S01]  /*9f30*/  LDGSTS.E [R215+0x4600], desc[UR18][R108.64], !P1 ;  /* 0x046000006cd77fae */ /* 0x0009e2000c9a1012 */
[----:B------:R-:W-:Y:S01]  /*9f40*/  PLOP3.LUT P1, PT, PT, PT, UP3, 0x40, 0x4 ;  /* 0x000000000004781c */ /* 0x000fe20003f2e838 */
[----:B------:R-:W-:Y:S02]  /*9f50*/  ULOP3.LUT UP3, URZ, UR5, 0x1, URZ, 0xc0, !UPT ;  /* 0x0000000105ff7892 */ /* 0x000fe4000f86c0ff */
[----:B------:R4:W-:Y:S01]  /*9f60*/  LDGSTS.E [R215+0x4800], desc[UR18][R42.64], !P2 ;  /* 0x048000002ad77fae */ /* 0x0009e2000d1a1012 */
[----:B------:R-:W-:Y:S01]  /*9f70*/  PLOP3.LUT P2, PT, PT, PT, UP2, 0x40, 0x4 ;  /* 0x000000000004781c */ /* 0x000fe20003f4e828 */
[----:B------:R-:W-:Y:S02]  /*9f80*/  USHF.R.U32.HI UR5, URZ, 0x9, UR4 ;  /* 0x00000009ff057899 */ /* 0x000fe40008011604 */
[----:B------:R4:W-:Y:S01]  /*9f90*/  LDGSTS.E [R215+0x4a00], desc[UR18][R110.64], !P5 ;  /* 0x04a000006ed77fae */ /* 0x0009e2000e9a1012 */
[----:B------:R-:W-:Y:S01]  /*9fa0*/  PLOP3.LUT P5, PT, PT, PT, UP2, 0x40, 0x4 ;  /* 0x000000000004781c */ /* 0x000fe20003fae828 */
[----:B------:R-:W-:-:S02]  /*9fb0*/  ULOP3.LUT UP2, URZ, UR5, 0x1, URZ, 0xc0, !UPT ;  /* 0x0000000105ff7892 */ /* 0x000fc4000f84c0ff */
[----:B------:R4:W-:Y:S01]  /*9fc0*/  LDGSTS.E [R215+0x4c00], desc[UR18][R44.64], !P4 ;  /* 0x04c000002cd77fae */ /* 0x0009e2000e1a1012 */
[----:B------:R-:W-:Y:S01]  /*9fd0*/  PLOP3.LUT P4, PT, PT, PT, UP3, 0x40, 0x4 ;  /* 0x000000000004781c */ /* 0x000fe20003f8e838 */
[----:B------:R-:W-:Y:S02]  /*9fe0*/  USHF.R.U32.HI UR5, URZ, 0x8, UR4 ;  /* 0x00000008ff057899 */ /* 0x000fe40008011604 */
[----:B------:R4:W-:Y:S01]  /*9ff0*/  LDGSTS.E [R215+0x4e00], desc[UR18][R112.64], !P1 ;  /* 0x04e0000070d77fae */ /* 0x0009e2000c9a1012 */
[----:B------:R-:W-:Y:S01]  /*a000*/  PLOP3.LUT P1, PT, PT, PT, UP3, 0x40, 0x4 ;  /* 0x000000000004781c */ /* 0x000fe20003f2e838 */
[----:B------:R-:W-:Y:S02]  /*a010*/  ULOP3.LUT UP3, URZ, UR5, 0x1, URZ, 0xc0, !UPT ;  /* 0x0000000105ff7892 */ /* 0x000fe4000f86c0ff */
        /* <DEDUP_REMOVED lines=28> */
[----:B------:R-:W-:Y:S01]  /*a1e0*/  IADD3 R24, P5, PT, R146, R73, RZ ;  /* 0x0000004992187210 */ /* 0x000fe20007fbe0ff */
[----:B------:R-:W-:-:S02]  /*a1f0*/  USHF.R.U32.HI UR4, URZ, 0x1, UR4 ;  /* 0x00000001ff047899 */ /* 0x000fc40008011604 */
[----:B------:R4:W-:Y:S01]  /*a200*/  LDGSTS.E [R215+0x6400], desc[UR18][R58.64], !P4 ;  /* 0x064000003ad77fae */ /* 0x0009e2000e1a1012 */
[----:B------:R-:W-:Y:S01]  /*a210*/  PLOP3.LUT P4, PT, PT, PT, UP2, 0x40, 0x4 ;  /* 0x000000000004781c */ /* 0x000fe20003f8e828 */
[----:B------:R-:W-:Y:S01]  /*a220*/  ULOP3.LUT UP2, URZ, UR5, 0x1, URZ, 0xc0, !UPT ;  /* 0x0000000105ff7892 */ /* 0x000fe2000f84c0ff */
[----:B------:R-:W-:Y:S01]  /*a230*/  IADD3.X R25, PT, PT, R147, R74, RZ, P5, !PT ;  /* 0x0000004a93197210 */ /* 0x000fe20002ffe4ff */
[----:B------:R4:W-:Y:S01]  /*a240*/  LDGSTS.E [R215+0x6600], desc[UR18][R124.64], !P1 ;  /* 0x066000007cd77fae */ /* 0x0009e2000c9a1012 */
[----:B------:R-:W-:Y:S02]  /*a250*/  PLOP3.LUT P5, PT, PT, PT, UP3, 0x40, 0x4 ;  /* 0x000000000004781c */ /* 0x000fe40003fae838 */
[----:B------:R-:W-:Y:S01]  /*a260*/  PLOP3.LUT P1, PT, PT, PT, UP3, 0x40, 0x4 ;  /* 0x000000000004781c */ /* 0x000fe20003f2e838 */
[----:B------:R4:W-:Y:S01]  /*a270*/  LDGSTS.E [R215+0x6800], desc[UR18][R60.64], !P2 ;  /* 0x068000003cd77fae */ /* 0x0009e2000d1a1012 */
[----:B------:R-:W-:Y:S01]  /*a280*/  ULOP3.LUT UP3, URZ, UR7, 0x1, URZ, 0xc0, !UPT ;  /* 0x0000000107ff7892 */ /* 0x000fe2000f86c0ff */
[----:B------:R-:W-:-:S04]  /*a290*/  PLOP3.LUT P2, PT, PT, PT, UP2, 0x40, 0x4 ;  /* 0x000000000004781c */ /* 0x000fc80003f4e828 */
[----:B------:R4:W-:Y:S01]  /*a2a0*/  LDGSTS.E [R215+0x6a00], desc[UR18][R126.64], !P4 ;  /* 0x06a000007ed77fae */ /* 0x0009e2000e1a1012 */
[----:B------:R-:W-:-:S03]  /*a2b0*/  PLOP3.LUT P4, PT, PT, PT, UP3, 0x40, 0x4 ;  /* 0x000000000004781c */ /* 0x000fc60003f8e838 */
[----:B------:R4:W-:Y:S01]  /*a2c0*/  LDGSTS.E [R215+0x6c00], desc[UR18][R62.64], !P5 ;  /* 0x06c000003ed77fae */ /* 0x0009e2000e9a1012 */
[----:B------:R-:W-:Y:S01]  /*a2d0*/  PLOP3.LUT P5, PT, PT, PT, UP2, 0x40, 0x4 ;  /* 0x000000000004781c */ /* 0x000fe20003fae828 */
[----:B------:R-:W-:Y:S02]  /*a2e0*/  ULOP3.LUT UP2, URZ, UR4, 0x1, URZ, 0xc0, !UPT ;  /* 0x0000000104ff7892 */ /* 0x000fe4000f84c0ff */
[----:B------:R4:W-:Y:S01]  /*a2f0*/  LDGSTS.E [R215+0x6e00], desc[UR18][R128.64], !P1 ;  /* 0x06e0000080d77fae */ /* 0x0009e2000c9a1012 */
[----:B------:R-:W-:Y:S01]  /*a300*/  IADD3 R28, P1, PT, R142, R73, RZ ;  /* 0x000000498e1c7210 */ /* 0x000fe20007f3e0ff */
[----:B------:R-:W-:Y:S01]  /*a310*/  UMOV UR4, URZ ;  /* 0x000000ff00047c82 */ /* 0x000fe20008000000 */
[----:B------:R-:W1:Y:S03]  /*a320*/  S2R R142, SR_TID.X ;  /* 0x00000000008e7919 */ /* 0x000e660000002100 */
[----:B------:R-:W-:Y:S01]  /*a330*/  IMAD.X R29, R143, 0x1, R74, P1 ;  /* 0x000000018f1d7824 */ /* 0x000fe200008e064a */
[----:B------:R-:W-:-:S03]  /*a340*/  PLOP3.LUT P1, PT, PT, PT, UP3, 0x40, 0x4 ;  /* 0x000000000004781c */ /* 0x000fc60003f2e838 */
[----:B------:R4:W-:Y:S04]  /*a350*/  LDGSTS.E [R215+0x7000], desc[UR18][R64.64], !P5 ;  /* 0x0700000040d77fae */ /* 0x0009e8000e9a1012 */
[----:B------:R4:W-:Y:S01]  /*a360*/  LDGSTS.E [R215+0x7200], desc[UR18][R130.64], !P2 ;  /* 0x0720000082d77fae */ /* 0x0009e2000d1a1012 */
[----:B------:R-:W-:-:S03]  /*a370*/  PLOP3.LUT P2, PT, PT, PT, UP2, 0x40, 0x4 ;  /* 0x000000000004781c */ /* 0x000fc60003f4e828 */
[----:B------:R4:W-:Y:S01]  /*a380*/  LDGSTS.E [R215+0x7400], desc[UR18][R66.64], !P4 ;  /* 0x0740000042d77fae */ /* 0x0009e2000e1a1012 */
[----:B------:R-:W-:-:S03]  /*a390*/  ISETP.GT.AND P4, PT, R47, 0xdf, PT ;  /* 0x000000df2f00780c */ /* 0x000fc60003f84270 */
[----:B------:R4:W-:Y:S01]  /*a3a0*/  LDGSTS.E [R215+0x7600], desc[UR18][R132.64], !P1 ;  /* 0x0760000084d77fae */ /* 0x0009e2000c9a1012 */
[----:B------:R-:W-:-:S05]  /*a3b0*/  PLOP3.LUT P1, PT, PT, PT, UP1, 0x80, 0x8 ;  /* 0x000000000008781c */ /* 0x000fca0003f2f018 */
[----:B------:R4:W-:Y:S01]  /*a3c0*/  LDGSTS.E [R215+0x7800], desc[UR18][R134.64], !P2 ;  /* 0x0780000086d77fae */ /* 0x0009e2000d1a1012 */
[----:B-1----:R-:W-:-:S04]  /*a3d0*/  LOP3.LUT R142, R142, 0x1f, RZ, 0xc0, !PT ;  /* 0x0000001f8e8e7812 */ /* 0x002fc800078ec0ff */
[----:B------:R-:W-:-:S04]  /*a3e0*/  ISETP.GE.AND P5, PT, R142, UR6, PT ;  /* 0x000000068e007c0c */ /* 0x000fc8000bfa6270 */
[----:B------:R-:W-:Y:S02]  /*a3f0*/  SEL R6, RZ, 0x4, P5 ;  /* 0x00000004ff067807 */ /* 0x000fe40002800000 */
[----:B------:R-:W-:Y:S02]  /*a400*/  PLOP3.LUT P5, PT, PT, PT, UP2, 0x40, 0x4 ;  /* 0x000000000004781c */ /* 0x000fe40003fae828 */
[----:B------:R-:W-:Y:S02]  /*a410*/  SEL R6, R6, RZ, P4 ;  /* 0x000000ff06067207 */ /* 0x000fe40002000000 */
[----:B------:R-:W-:Y:S02]  /*a420*/  PLOP3.LUT P4, PT, PT, PT, UP1, 0x80, 0x8 ;  /* 0x000000000008781c */ /* 0x000fe40003f8f018 */
[----:B------:R-:W-:-:S07]  /*a430*/  ISETP.NE.U32.AND P2, PT, R6, RZ, PT ;  /* 0x000000ff0600720c */ /* 0x000fce0003f45070 */
[----:B------:R4:W-:Y:S04]  /*a440*/  LDGSTS.E [R215+0x7a00], desc[UR18][R136.64], !P5 ;  /* 0x07a0000088d77fae */ /* 0x0009e8000e9a1012 */
[----:B------:R4:W-:Y:S01]  /*a450*/  LDGSTS.E [R215+0x7c00], desc[UR18][R138.64], !P1 ;  /* 0x07c000008ad77fae */ /* 0x0009e2000c9a1012 */
[----:B------:R-:W-:-:S03]  /*a460*/  ISETP.GE.AND P1, PT, R47, 0x20, PT ;  /* 0x000000202f00780c */ /* 0x000fc60003f26270 */
[----:B------:R4:W-:Y:S04]  /*a470*/  LDGSTS.E [R215+0x7e00], desc[UR18][R140.64], !P4 ;  /* 0x07e000008cd77fae */ /* 0x0009e8000e1a1012 */
[----:B------:R-:W0:Y:S04]  /*a480*/  LDGDEPBAR ;  /* 0x00000000000079af */ /* 0x000e280000000000 */
[----:B------:R4:W-:Y:S04]  /*a490*/  LDGSTS.E [R217+0x3c000], desc[UR18][R4.64], P2 ;  /* 0x3c00000004d97fae */ /* 0x0009e800091a1012 */
        /* <DEDUP_REMOVED lines=14> */
[----:B------:R4:W-:Y:S01]  /*a580*/  LDGSTS.E [R77+0x3de00], desc[UR18][R32.64], P2 ;  /* 0x3de00000204d7fae */ /* 0x0009e200091a1012 */
[----:B------:R-:W-:-:S03]  /*a590*/  ISETP.GE.AND P2, PT, R47, 0x40, PT ;  /* 0x000000402f00780c */ /* 0x000fc60003f46270 */
[----:B------:R-:W0:Y:S10]  /*a5a0*/  LDGDEPBAR ;  /* 0x00000000000079af */ /* 0x000e340000000000 */
[----:B----4-:R-:W-:Y:S05]  /*a5b0*/  @!P2 BRA `(.L_x_8) ;  /* 0x0000003c0038a947 */ /* 0x010fea0003800000 */
[----:B------:R-:W2:Y:S01]  /*a5c0*/  LDL.LU R156, [R1+0x64] ;  /* 0x00006400019c7983 */ /* 0x000ea20000300800 */
[----:B------:R-:W-:Y:S01]  /*a5d0*/  SHF.R.S32.HI R16, RZ, 0x1f, R216 ;  /* 0x0000001fff107819 */ /* 0x000fe200000114d8 */
[----:B------:R-:W1:Y:S02]  /*a5e0*/  LDC.64 R14, c[0x0][0x388] ;  /* 0x0000e200ff0e7b82 */ /* 0x000e640000000a00 */
[----:B------:R-:W3:Y:S04]  /*a5f0*/  LDL.LU R155, [R1+0x68] ;  /* 0x00006800019b7983 */ /* 0x000ee80000300800 */
[----:B------:R-:W4:Y:S01]  /*a600*/  LDL.LU R154, [R1+0x6c] ;  /* 0x00006c00019a7983 */ /* 0x000f220000300800 */
[----:B------:R-:W-:Y:S01]  /*a610*/  IADD3 R240, P5, PT, R216, R219, RZ ;  /* 0x000000dbd8f07210 */ /* 0x000fe20007fbe0ff */
[----:B------:R-:W5:Y:S02]  /*a620*/  LDC.64 R78, c[0x0][0x380] ;  /* 0x0000e000ff4e7b82 */ /* 0x000f640000000a00 */
[----:B------:R-:W4:Y:S04]  /*a630*/  LDL.LU R153, [R1+0x70] ;  /* 0x0000700001997983 */ /* 0x000f280000300800 */
        /* <DEDUP_REMOVED lines=10> */
[----:B------:R-:W4:Y:S01]  /*a6e0*/  LDL.LU R142, [R1+0x9c] ;  /* 0x00009c00018e7983 */ /* 0x000f220000300800 */
[----:B------:R-:W-:Y:S01]  /*a6f0*/  LEA.HI.X.SX32 R241, R219, R16, 0x1, P5 ;  /* 0x00000010dbf17211 */ /* 0x000fe200028f0eff */
[C---:B------:R-:W-:Y:S01]  /*a700*/  IMAD R63, R76.reuse, 0x1f, RZ ;  /* 0x0000001f4c3f7824 */ /* 0x040fe200078e02ff */
[----:B------:R-:W-:Y:S01]  /*a710*/  SHF.R.S32.HI R185, RZ, 0x1f, R214 ;  /* 0x0000001fffb97819 */ /* 0x000fe200000114d6 */
[C---:B------:R-:W-:Y:S01]  /*a720*/  IMAD R61, R76.reuse, 0x1e, RZ ;  /* 0x0000001e4c3d7824 */ /* 0x040fe200078e02ff */
[----:B------:R-:W-:Y:S01]  /*a730*/  SHF.R.S32.HI R187, RZ, 0x1f, R212 ;  /* 0x0000001fffbb7819 */ /* 0x000fe200000114d4 */
[C---:B------:R-:W-:Y:S01]  /*a740*/  IMAD R59, R76.reuse, 0x1d, RZ ;  /* 0x0000001d4c3b7824 */ /* 0x040fe200078e02ff */
[----:B------:R-:W-:Y:S01]  /*a750*/  SHF.R.S32.HI R4, RZ, 0x1f, R47 ;  /* 0x0000001fff047819 */ /* 0x000fe2000001142f */
[C---:B------:R-:W-:Y:S01]  /*a760*/  IMAD R57, R76.reuse, 0x1c, RZ ;  /* 0x0000001c4c397824 */ /* 0x040fe200078e02ff */
[----:B------:R-:W-:Y:S01]  /*a770*/  SHF.R.S32.HI R18, RZ, 0x1f, R61 ;  /* 0x0000001fff127819 */ /* 0x000fe2000001143d */
[----:B------:R-:W-:Y:S01]  /*a780*/  IMAD R55, R76, 0x1b, RZ ;  /* 0x0000001b4c377824 */ /* 0x000fe200078e02ff */
[----:B------:R-:W-:Y:S01]  /*a790*/  LEA.HI R4, R4, R47, RZ, 0x5 ;  /* 0x0000002f04047211 */ /* 0x000fe200078f28ff */
[C---:B------:R-:W-:Y:S01]  /*a7a0*/  IMAD R53, R76.reuse, 0x1a, RZ ;  /* 0x0000001a4c357824 */ /* 0x040fe200078e02ff */
[C---:B------:R-:W-:Y:S01]  /*a7b0*/  SHF.L.U32 R113, R76.reuse, 0x1, RZ ;  /* 0x000000014c717819 */ /* 0x040fe200000006ff */
[C---:B------:R-:W-:Y:S01]  /*a7c0*/  IMAD R51, R76.reuse, 0x19, RZ ;  /* 0x000000194c337824 */ /* 0x040fe200078e02ff */
[----:B------:R-:W-:Y:S01]  /*a7d0*/  SHF.R.S32.HI R4, RZ, 0x5, R4 ;  /* 0x00000005ff047819 */ /* 0x000fe20000011404 */
[----:B------:R-:W-:Y:S01]  /*a7e0*/  IMAD R49, R76, 0x18, RZ ;  /* 0x000000184c317824 */ /* 0x000fe200078e02ff */
[----:B------:R-:W-:Y:S01]  /*a7f0*/  SHF.L.U64.HI R241, R240, 0x2, R241 ;  /* 0x00000002f0f17819 */ /* 0x000fe200000102f1 */
[----:B------:R-:W-:Y:S01]  /*a800*/  IMAD R47, R76, 0x17, RZ ;  /* 0x000000174c2f7824 */ /* 0x000fe200078e02ff */
[----:B------:R-:W-:Y:S01]  /*a810*/  VIMNMX R242, PT, PT, R4, 0x2, !PT ;  /* 0x0000000204f27848 */ /* 0x000fe20007fe0100 */
[C---:B------:R-:W-:Y:S01]  /*a820*/  IMAD R45, R76.reuse, 0x16, RZ ;  /* 0x000000164c2d7824 */ /* 0x040fe200078e02ff */
[----:B------:R-:W-:Y:S01]  /*a830*/  UMOV UR14, 0x1 ;  /* 0x00000001000e7882 */ /* 0x000fe20000000000 */
[C---:B------:R-:W-:Y:S01]  /*a840*/  IMAD R43, R76.reuse, 0x15, RZ ;  /* 0x000000154c2b7824 */ /* 0x040fe200078e02ff */
[----:B------:R-:W-:Y:S01]  /*a850*/  UMOV UR15, 0x6 ;  /* 0x00000006000f7882 */ /* 0x000fe20000000000 */
[C---:B------:R-:W-:Y:S01]  /*a860*/  IMAD R41, R76.reuse, 0x14, RZ ;  /* 0x000000144c297824 */ /* 0x040fe200078e02ff */
[----:B------:R-:W-:Y:S01]  /*a870*/  UMOV UR6, URZ ;  /* 0x000000ff00067c82 */ /* 0x000fe20008000000 */
[C---:B------:R-:W-:Y:S01]  /*a880*/  IMAD R39, R76.reuse, 0x13, RZ ;  /* 0x000000134c277824 */ /* 0x040fe200078e02ff */
[----:B------:R-:W-:Y:S01]  /*a890*/  UMOV UR7, URZ ;  /* 0x000000ff00077c82 */ /* 0x000fe20008000000 */
[C---:B------:R-:W-:Y:S01]  /*a8a0*/  IMAD R37, R76.reuse, 0x12, RZ ;  /* 0x000000124c257824 */ /* 0x040fe200078e02ff */
[----:B------:R-:W-:Y:S01]  /*a8b0*/  UMOV UR8, URZ ;  /* 0x000000ff00087c82 */ /* 0x000fe20008000000 */
[C---:B------:R-:W-:Y:S01]  /*a8c0*/  IMAD R35, R76.reuse, 0x11, RZ ;  /* 0x000000114c237824 */ /* 0x040fe200078e02ff */
[----:B------:R-:W-:Y:S01]  /*a8d0*/  UMOV UR5, URZ ;  /* 0x000000ff00057c82 */ /* 0x000fe20008000000 */
[----:B------:R-:W-:-:S02]  /*a8e0*/  IMAD.SHL.U32 R33, R76, 0x10, RZ ;  /* 0x000000104c217824 */ /* 0x000fc400078e00ff */
[C---:B------:R-:W-:Y:S02]  /*a8f0*/  IMAD R31, R76.reuse, 0xf, RZ ;  /* 0x0000000f4c1f7824 */ /* 0x040fe400078e02ff */
[C---:B------:R-:W-:Y:S02]  /*a900*/  IMAD R29, R76.reuse, 0xe, RZ ;  /* 0x0000000e4c1d7824 */ /* 0x040fe400078e02ff */
[C---:B------:R-:W-:Y:S02]  /*a910*/  IMAD R27, R76.reuse, 0xd, RZ ;  /* 0x0000000d4c1b7824 */ /* 0x040fe400078e02ff */
[C---:B------:R-:W-:Y:S02]  /*a920*/  IMAD R25, R76.reuse, 0xc, RZ ;  /* 0x0000000c4c197824 */ /* 0x040fe400078e02ff */
[C---:B------:R-:W-:Y:S02]  /*a930*/  IMAD R23, R76.reuse, 0xb, RZ ;  /* 0x0000000b4c177824 */ /* 0x040fe400078e02ff */
[----:B------:R-:W-:-:S02]  /*a940*/  IMAD R21, R76, 0xa, RZ ;  /* 0x0000000a4c157824 */ /* 0x000fc400078e02ff */
[C---:B------:R-:W-:Y:S02]  /*a950*/  IMAD R19, R76.reuse, 0x9, RZ ;  /* 0x000000094c137824 */ /* 0x040fe400078e02ff */
[----:B------:R-:W-:Y:S02]  /*a960*/  IMAD.SHL.U32 R17, R76, 0x8, RZ ;  /* 0x000000084c117824 */ /* 0x000fe400078e00ff */
[----:B-1----:R-:W-:Y:S01]  /*a970*/  IMAD.WIDE.U32 R218, R218, 0x1c, R14 ;  /* 0x0000001cdada7825 */ /* 0x002fe200078e000e */
[----:B------:R-:W-:-:S03]  /*a980*/  SHF.R.S32.HI R14, RZ, 0x1f, R76 ;  /* 0x0000001fff0e7819 */ /* 0x000fc6000001144c */
[C---:B------:R-:W-:Y:S01]  /*a990*/  IMAD R15, R76.reuse, 0x7, RZ ;  /* 0x000000074c0f7824 */ /* 0x040fe200078e02ff */
[----:B------:R-:W-:Y:S01]  /*a9a0*/  MOV R189, R218 ;  /* 0x000000da00bd7202 */ /* 0x000fe20000000f00 */
[C---:B------:R-:W-:Y:S02]  /*a9b0*/  IMAD R5, R76.reuse, 0x6, RZ ;  /* 0x000000064c057824 */ /* 0x040fe400078e02ff */
[C---:B------:R-:W-:Y:S02]  /*a9c0*/  IMAD R75, R76.reuse, 0x5, RZ ;  /* 0x000000054c4b7824 */ /* 0x040fe400078e02ff */
[C---:B------:R-:W-:Y:S02]  /*a9d0*/  IMAD.SHL.U32 R67, R76.reuse, 0x4, RZ ;  /* 0x000000044c437824 */ /* 0x040fe400078e00ff */
[----:B------:R-:W-:Y:S02]  /*a9e0*/  IMAD R65, R76, 0x3, RZ ;  /* 0x000000034c417824 */ /* 0x000fe400078e02ff */
[----:B-----5:R-:W-:-:S04]  /*a9f0*/  IMAD.WIDE.U32 R78, R213, 0x1c, R78 ;  /* 0x0000001cd54e7825 */ /* 0x020fc800078e004e */
[----:B------:R-:W-:Y:S02]  /*aa00*/  IMAD R7, R7, 0x1c, RZ ;  /* 0x0000001c07077824 */ /* 0x000fe400078e02ff */
[----:B------:R-:W-:Y:S02]  /*aa10*/  IMAD R77, R46, 0x1c, RZ ;  /* 0x0000001c2e4d7824 */ /* 0x000fe400078e02ff */
[----:B------:R-:W-:Y:S02]  /*aa20*/  IMAD.IADD R80, R219, 0x1, R7 ;  /* 0x00000001db507824 */ /* 0x000fe400078e0207 */
[----:B------:R-:W-:Y:S02]  /*aa30*/  IMAD.IADD R77, R79, 0x1, R77 ;  /* 0x000000014f4d7824 */ /* 0x000fe400078e024d */
[----:B------:R-:W-:Y:S02]  /*aa40*/  IMAD.SHL.U32 R240, R240, 0x4, RZ ;  /* 0x00000004f0f07824 */ /* 0x000fe400078e00ff */
[----:B------:R-:W-:-:S02]  /*aa50*/  VIADD R79, R4, 0xfffffff9 ;  /* 0xfffffff9044f7836 */ /* 0x000fc40000000000 */
[----:B------:R-:W-:Y:S01]  /*aa60*/  VIADD R242, R242, 0xffffffff ;  /* 0xfffffffff2f27836 */ /* 0x000fe20000000000 */
[C---:B--2---:R-:W-:Y:S02]  /*aa70*/  IADD3 R238, P6, PT, R216.reuse, R156, RZ ;  /* 0x0000009cd8ee7210 */ /* 0x044fe40007fde0ff */
[----:B---3--:R-:W-:Y:S02]  /*aa80*/  IADD3 R236, P2, PT, R216, R155, RZ ;  /* 0x0000009bd8ec7210 */ /* 0x008fe40007f5e0ff */
[----:B------:R-:W-:Y:S02]  /*aa90*/  LEA.HI.X.SX32 R239, R156, R16, 0x1, P6 ;  /* 0x000000109cef7211 */ /* 0x000fe400030f0eff */
[----:B----4-:R-:W-:Y:S02]  /*aaa0*/  IADD3 R234, P4, PT, R216, R154, RZ ;  /* 0x0000009ad8ea7210 */ /* 0x010fe40007f9e0ff */
[-C--:B------:R-:W-:Y:S02]  /*aab0*/  LEA.HI.X.SX32 R237, R155, R16.reuse, 0x1, P2 ;  /* 0x000000109bed7211 */ /* 0x080fe400010f0eff */
[----:B------:R-:W-:-:S02]  /*aac0*/  LEA.HI.X.SX32 R235, R154, R16, 0x1, P4 ;  /* 0x000000109aeb7211 */ /* 0x000fc400020f0eff */
[C---:B------:R-:W-:Y:S02]  /*aad0*/  IADD3 R232, P5, PT, R216.reuse, R153, RZ ;  /* 0x00000099d8e87210 */ /* 0x040fe40007fbe0ff */
[C---:B------:R-:W-:Y:S02]  /*aae0*/  IADD3 R230, P6, PT, R216.reuse, R152, RZ ;  /* 0x00000098d8e67210 */ /* 0x040fe40007fde0ff */
[-C--:B------:R-:W-:Y:S02]  /*aaf0*/  LEA.HI.X.SX32 R233, R153, R16.reuse, 0x1, P5 ;  /* 0x0000001099e97211 */ /* 0x080fe400028f0eff */
[----:B------:R-:W-:Y:S02]  /*ab00*/  IADD3 R228, P2, PT, R216, R151, RZ ;  /* 0x00000097d8e47210 */ /* 0x000fe40007f5e0ff */
[----:B------:R-:W-:Y:S02]  /*ab10*/  LEA.HI.X.SX32 R231, R152, R16, 0x1, P6 ;  /* 0x0000001098e77211 */ /* 0x000fe400030f0eff */
[----:B------:R-:W-:-:S02]  /*ab20*/  IADD3 R226, P4, PT, R216, R150, RZ ;  /* 0x00000096d8e27210 */ /* 0x000fc40007f9e0ff */
[-C--:B------:R-:W-:Y:S02]  /*ab30*/  LEA.HI.X.SX32 R229, R151, R16.reuse, 0x1, P2 ;  /* 0x0000001097e57211 */ /* 0x080fe400010f0eff */
[----:B------:R-:W-:Y:S02]  /*ab40*/  LEA.HI.X.SX32 R227, R150, R16, 0x1, P4 ;  /* 0x0000001096e37211 */ /* 0x000fe400020f0eff */
[C---:B------:R-:W-:Y:S02]  /*ab50*/  IADD3 R224, P5, PT, R216.reuse, R149, RZ ;  /* 0x00000095d8e07210 */ /* 0x040fe40007fbe0ff */
[C---:B------:R-:W-:Y:S02]  /*ab60*/  IADD3 R222, P6, PT, R216.reuse, R148, RZ ;  /* 0x00000094d8de7210 */ /* 0x040fe40007fde0ff */
[----:B------:R-:W-:Y:S02]  /*ab70*/  LEA.HI.X.SX32 R225, R149, R16, 0x1, P5 ;  /* 0x0000001095e17211 */ /* 0x000fe400028f0eff */
[----:B------:R-:W-:-:S02]  /*ab80*/  IADD3 R220, P2, PT, R216, R147, RZ ;  /* 0x00000093d8dc7210 */ /* 0x000fc40007f5e0ff */
[----:B------:R-:W-:Y:S02]  /*ab90*/  LEA.HI.X.SX32 R223, R148, R16, 0x1, P6 ;  /* 0x0000001094df7211 */ /* 0x000fe400030f0eff */
[----:B------:R-:W-:Y:S02]  /*aba0*/  IADD3 R10, P4, PT, R216, R146, RZ ;  /* 0x00000092d80a7210 */ /* 0x000fe40007f9e0ff */
[-C--:B------:R-:W-:Y:S02]  /*abb0*/  LEA.HI.X.SX32 R221, R147, R16.reuse, 0x1, P2 ;  /* 0x0000001093dd7211 */ /* 0x080fe400010f0eff */
[----:B------:R-:W-:Y:S01]  /*abc0*/  LEA.HI.X.SX32 R13, R146, R16, 0x1, P4 ;  /* 0x00000010920d7211 */ /* 0x000fe200020f0eff */
[----:B------:R-:W-:Y:S01]  /*abd0*/  IMAD.SHL.U32 R218, R10, 0x4, RZ ;  /* 0x000000040ada7824 */ /* 0x000fe200078e00ff */
[C---:B------:R-:W-:Y:S02]  /*abe0*/  IADD3 R9, P5, PT, R216.reuse, R145, RZ ;  /* 0x00000091d8097210 */ /* 0x040fe40007fbe0ff */
[----:B------:R-:W-:-:S02]  /*abf0*/  IADD3 R8, P6, PT, R216, R144, RZ ;  /* 0x00000090d8087210 */ /* 0x000fc40007fde0ff */
[-C--:B------:R-:W-:Y:S02]  /*ac00*/  LEA.HI.X.SX32 R12, R145, R16.reuse, 0x1, P5 ;  /* 0x00000010910c7211 */ /* 0x080fe400028f0eff */
[----:B------:R-:W-:Y:S02]  /*ac10*/  IADD3 R6, P2, PT, R216, R143, RZ ;  /* 0x0000008fd8067210 */ /* 0x000fe40007f5e0ff */
[----:B------:R-:W-:Y:S02]  /*ac20*/  LEA.HI.X.SX32 R215, R144, R16, 0x1, P6 ;  /* 0x0000001090d77211 */ /* 0x000fe400030f0eff */
[----:B------:R-:W-:Y:S01]  /*ac30*/  IADD3 R210, P4, PT, R216, R142, RZ ;  /* 0x0000008ed8d27210 */ /* 0x000fe20007f9e0ff */
[----:B------:R-:W-:Y:S01]  /*ac40*/  IMAD.SHL.U32 R216, R9, 0x4, RZ ;  /* 0x0000000409d87824 */ /* 0x000fe200078e00ff */
[-C--:B------:R-:W-:Y:S02]  /*ac50*/  LEA.HI.X.SX32 R11, R143, R16.reuse, 0x1, P2 ;  /* 0x000000108f0b7211 */ /* 0x080fe400010f0eff */
[----:B------:R-:W-:-:S02]  /*ac60*/  LEA.HI.X.SX32 R211, R142, R16, 0x1, P4 ;  /* 0x000000108ed37211 */ /* 0x000fc400020f0eff */
[----:B------:R-:W-:Y:S02]  /*ac70*/  SHF.R.S32.HI R16, RZ, 0x1f, R63 ;  /* 0x0000001fff107819 */ /* 0x000fe4000001143f */
[-C--:B------:R-:W-:Y:S02]  /*ac80*/  IADD3 R208, P6, PT, R214, R63.reuse, RZ ;  /* 0x0000003fd6d07210 */ /* 0x080fe40007fde0ff */
[C---:B------:R-:W-:Y:S02]  /*ac90*/  IADD3 R206, P5, PT, R212.reuse, R63, RZ ;  /* 0x0000003fd4ce7210 */ /* 0x040fe40007fbe0ff */
[----:B------:R-:W-:Y:S01]  /*aca0*/  IADD3 R84, P2, PT, R212, R76, RZ ;  /* 0x0000004cd4547210 */ /* 0x000fe20007f5e0ff */
[--C-:B------:R-:W-:Y:S01]  /*acb0*/  IMAD.X R209, R185, 0x1, R16.reuse, P6 ;  /* 0x00000001b9d17824 */ /* 0x100fe200030e0610 */
[-C--:B------:R-:W-:Y:S01]  /*acc0*/  IADD3 R204, P6, PT, R214, R61.reuse, RZ ;  /* 0x0000003dd6cc7210 */ /* 0x080fe20007fde0ff */
[C---:B------:R-:W-:Y:S01]  /*acd0*/  IMAD.X R207, R187.reuse, 0x1, R16, P5 ;  /* 0x00000001bbcf7824 */ /* 0x040fe200028e0610 */
[----:B------:R-:W-:Y:S01]  /*ace0*/  SHF.R.S32.HI R16, RZ, 0x1f, R59 ;  /* 0x0000001fff107819 */ /* 0x000fe2000001143b */
[----:B------:R-:W-:Y:S01]  /*acf0*/  IMAD.X R83, R187, 0x1, R14, P2 ;  /* 0x00000001bb537824 */ /* 0x000fe200010e060e */
[----:B------:R-:W-:Y:S01]  /*ad00*/  IADD3 R202, P5, PT, R212, R61, RZ ;  /* 0x0000003dd4ca7210 */ /* 0x000fe20007fbe0ff */
[----:B------:R-:W-:Y:S01]  /*ad10*/  IMAD.X R205, R185, 0x1, R18, P6 ;  /* 0x00000001b9cd7824 */ /* 0x000fe200030e0612 */
[----:B------:R-:W-:-:S02]  /*ad20*/  IADD3 R200, P6, PT, R214, R59, RZ ;  /* 0x0000003bd6c87210 */ /* 0x000fc40007fde0ff */
[----:B------:R-:W-:Y:S02]  /*ad30*/  IADD3.X R203, PT, PT, R187, R18, RZ, P5, !PT ;  /* 0x00000012bbcb7210 */ /* 0x000fe40002ffe4ff */
[----:B------:R-:W-:Y:S01]  /*ad40*/  IADD3 R198, P5, PT, R212, R59, RZ ;  /* 0x0000003bd4c67210 */ /* 0x000fe20007fbe0ff */
[--C-:B------:R-:W-:Y:S01]  /*ad50*/  IMAD.X R201, R185, 0x1, R16.reuse, P6 ;  /* 0x00000001b9c97824 */ /* 0x100fe200030e0610 */
[----:B------:R-:W-:Y:S02]  /*ad60*/  SHF.R.S32.HI R18, RZ, 0x1f, R57 ;  /* 0x0000001fff127819 */ /* 0x000fe40000011439 */
[-C--:B------:R-:W-:Y:S01]  /*ad70*/  IADD3 R196, P6, PT, R214, R57.reuse, RZ ;  /* 0x00000039d6c47210 */ /* 0x080fe20007fde0ff */
[----:B------:R-:W-:Y:S01]  /*ad80*/  IMAD.X R199, R187, 0x1, R16, P5 ;  /* 0x00000001bbc77824 */ /* 0x000fe200028e0610 */
[----:B------:R-:W-:Y:S02]  /*ad90*/  SHF.R.S32.HI R16, RZ, 0x1f, R55 ;  /* 0x0000001fff107819 */ /* 0x000fe40000011437 */
        /* <DEDUP_REMOVED lines=69> */
[----:B------:R-:W-:Y:S02]  /*b1f0*/  IADD3 R140, P5, PT, R212, R29, RZ ;  /* 0x0000001dd48c7210 */ /* 0x000fe40007fbe0ff */
[----:B------:R-:W-:Y:S01]  /*b200*/  SHF.R.S32.HI R16, RZ, 0x1f, R27 ;  /* 0x0000001fff107819 */ /* 0x000fe2000001141b */
        /* <DEDUP_REMOVED lines=38> */
[----:B------:R-:W-:Y:S01]  /*b470*/  IADD3 R172, P5, PT, R212, R5, RZ ;  /* 0x00000005d4ac7210 */ /* 0x000fe20007fbe0ff */
[----:B------:R-:W-:Y:S01]  /*b480*/  IMAD.MOV.U32 R5, RZ, RZ, RZ ;  /* 0x000000ffff057224 */ /* 0x000fe200078e00ff */
        /* <DEDUP_REMOVED lines=10> */
[C---:B------:R-:W-:Y:S01]  /*b530*/  IADD3 R82, P4, PT, R214.reuse, R76, RZ ;  /* 0x0000004cd6527210 */ /* 0x040fe20007f9e0ff */
[--C-:B------:R-:W-:Y:S01]  /*b540*/  IMAD.X R177, R185, 0x1, R18.reuse, P6 ;  /* 0x00000001b9b17824 */ /* 0x100fe200030e0612 */
[----:B------:R-:W-:Y:S01]  /*b550*/  SHF.R.S32.HI R16, RZ, 0x1f, R65 ;  /* 0x0000001fff107819 */ /* 0x000fe20000011441 */
[----:B------:R-:W-:Y:S01]  /*b560*/  IMAD.X R179, R187, 0x1, R18, P5 ;  /* 0x00000001bbb37824 */ /* 0x000fe200028e0612 */
[----:B------:R-:W-:-:S02]  /*b570*/  IADD3 R182, P6, PT, R214, R65, RZ ;  /* 0x00000041d6b67210 */ /* 0x000fc40007fde0ff */
[C---:B------:R-:W-:Y:S02]  /*b580*/  IADD3.X R81, PT, PT, R185.reuse, R14, RZ, P4, !PT ;  /* 0x0000000eb9517210 */ /* 0x040fe400027fe4ff */
[----:B------:R-:W-:Y:S01]  /*b590*/  IADD3 R184, P4, PT, R212, R65, RZ ;  /* 0x00000041d4b87210 */ /* 0x000fe20007f9e0ff */
[C---:B------:R-:W-:Y:S01]  /*b5a0*/  IMAD.X R181, R185.reuse, 0x1, R16, P6 ;  /* 0x00000001b9b57824 */ /* 0x040fe200030e0610 */
[----:B------:R-:W-:Y:S02]  /*b5b0*/  SHF.R.S32.HI R14, RZ, 0x1f, R113 ;  /* 0x0000001fff0e7819 */ /* 0x000fe40000011471 */
[-C--:B------:R-:W-:Y:S02]  /*b5c0*/  IADD3 R186, P2, PT, R214, R113.reuse, RZ ;  /* 0x00000071d6ba7210 */ /* 0x080fe40007f5e0ff */
[----:B------:R-:W-:Y:S02]  /*b5d0*/  IADD3 R188, P5, PT, R212, R113, RZ ;  /* 0x00000071d4bc7210 */ /* 0x000fe40007fbe0ff */
[----:B------:R-:W-:Y:S01]  /*b5e0*/  SHF.L.U64.HI R75, R214, 0x2, R185 ;  /* 0x00000002d64b7819 */ /* 0x000fe200000102b9 */
[--C-:B------:R-:W-:Y:S01]  /*b5f0*/  IMAD.X R185, R185, 0x1, R14.reuse, P2 ;  /* 0x00000001b9b97824 */ /* 0x100fe200010e060e */
[----:B------:R-:W-:Y:S01]  /*b600*/  SHF.L.U64.HI R76, R212, 0x2, R187 ;  /* 0x00000002d44c7819 */ /* 0x000fe200000102bb */
[----:B------:R-:W-:Y:S01]  /*b610*/  IMAD.SHL.U32 R212, R6, 0x4, RZ ;  /* 0x0000000406d47824 */ /* 0x000fe200078e00ff */
[C---:B------:R-:W-:Y:S01]  /*b620*/  IADD3.X R183, PT, PT, R187.reuse, R16, RZ, P4, !PT ;  /* 0x00000010bbb77210 */ /* 0x040fe200027fe4ff */
[----:B------:R-:W-:Y:S01]  /*b630*/  IMAD.X R187, R187, 0x1, R14, P5 ;  /* 0x00000001bbbb7824 */ /* 0x000fe200028e060e */
[----:B------:R-:W-:-:S02]  /*b640*/  SHF.L.U64.HI R239, R238, 0x2, R239 ;  /* 0x00000002eeef7819 */ /* 0x000fc400000102ef */
[C---:B------:R-:W-:Y:S01]  /*b650*/  SHF.L.U64.HI R237, R236.reuse, 0x2, R237 ;  /* 0x00000002eced7819 */ /* 0x040fe200000102ed */
[----:B------:R-:W-:Y:S01]  /*b660*/  IMAD.SHL.U32 R236, R236, 0x4, RZ ;  /* 0x00000004ecec7824 */ /* 0x000fe200078e00ff */
[C---:B------:R-:W-:Y:S01]  /*b670*/  SHF.L.U64.HI R235, R234.reuse, 0x2, R235 ;  /* 0x00000002eaeb7819 */ /* 0x040fe200000102eb */
[----:B------:R-:W-:Y:S01]  /*b680*/  IMAD.SHL.U32 R234, R234, 0x4, RZ ;  /* 0x00000004eaea7824 */ /* 0x000fe200078e00ff */
[C---:B------:R-:W-:Y:S01]  /*b690*/  SHF.L.U64.HI R233, R232.reuse, 0x2, R233 ;  /* 0x00000002e8e97819 */ /* 0x040fe200000102e9 */
[----:B------:R-:W-:Y:S01]  /*b6a0*/  IMAD.SHL.U32 R232, R232, 0x4, RZ ;  /* 0x00000004e8e87824 */ /* 0x000fe200078e00ff */
[----:B------:R-:W-:Y:S02]  /*b6b0*/  SHF.L.U64.HI R231, R230, 0x2, R231 ;  /* 0x00000002e6e77819 */ /* 0x000fe400000102e7 */
[C---:B------:R-:W-:Y:S01]  /*b6c0*/  SHF.L.U64.HI R229, R228.reuse, 0x2, R229 ;  /* 0x00000002e4e57819 */ /* 0x040fe200000102e5 */
[----:B------:R-:W-:Y:S01]  /*b6d0*/  IMAD.SHL.U32 R228, R228, 0x4, RZ ;  /* 0x00000004e4e47824 */ /* 0x000fe200078e00ff */
[C---:B------:R-:W-:Y:S01]  /*b6e0*/  SHF.L.U64.HI R227, R226.reuse, 0x2, R227 ;  /* 0x00000002e2e37819 */ /* 0x040fe200000102e3 */
[----:B------:R-:W-:Y:S01]  /*b6f0*/  IMAD.SHL.U32 R226, R226, 0x4, RZ ;  /* 0x00000004e2e27824 */ /* 0x000fe200078e00ff */
[C---:B------:R-:W-:Y:S01]  /*b700*/  SHF.L.U64.HI R225, R224.reuse, 0x2, R225 ;  /* 0x00000002e0e17819 */ /* 0x040fe200000102e1 */
[----:B------:R-:W-:Y:S01]  /*b710*/  IMAD.SHL.U32 R224, R224, 0x4, RZ ;  /* 0x00000004e0e07824 */ /* 0x000fe200078e00ff */
        /* <DEDUP_REMOVED lines=113> */
[----:B------:R-:W-:Y:S02]  /*be30*/  SHF.L.U32 R238, R238, 0x2, RZ ;  /* 0x00000002eeee7819 */ /* 0x000fe400000006ff */
[----:B------:R-:W-:Y:S02]  /*be40*/  SHF.L.U32 R230, R230, 0x2, RZ ;  /* 0x00000002e6e67819 */ /* 0x000fe400000006ff */
[----:B------:R-:W-:Y:S02]  /*be50*/  SHF.L.U32 R222, R222, 0x2, RZ ;  /* 0x00000002dede7819 */ /* 0x000fe400000006ff */
[----:B------:R-:W-:Y:S02]  /*be60*/  SHF.L.U64.HI R219, R10, 0x2, R13 ;  /* 0x000000020adb7819 */ /* 0x000fe4000001020d */
[----:B------:R-:W-:Y:S02]  /*be70*/  SHF.L.U64.HI R217, R9, 0x2, R12 ;  /* 0x0000000209d97819 */ /* 0x000fe4000001020c */
[----:B------:R-:W-:-:S02]  /*be80*/  SHF.L.U64.HI R215, R8, 0x2, R215 ;  /* 0x0000000208d77819 */ /* 0x000fc400000102d7 */
[----:B------:R-:W-:Y:S02]  /*be90*/  SHF.L.U32 R214, R8, 0x2, RZ ;  /* 0x0000000208d67819 */ /* 0x000fe400000006ff */
[----:B------:R-:W-:Y:S02]  /*bea0*/  SHF.L.U64.HI R213, R6, 0x2, R11 ;  /* 0x0000000206d57819 */ /* 0x000fe4000001020b */
[----:B------:R-:W-:Y:S02]  /*beb0*/  SHF.L.U32 R84, R84, 0x2, RZ ;  /* 0x0000000254547819 */ /* 0x000fe400000006ff */
[----:B------:R-:W-:Y:S02]  /*bec0*/  SHF.L.U32 R202, R202, 0x2, RZ ;  /* 0x00000002caca7819 */ /* 0x000fe400000006ff */
[----:B------:R-:W-:Y:S02]  /*bed0*/  SHF.L.U32 R194, R194, 0x2, RZ ;  /* 0x00000002c2c27819 */ /* 0x000fe400000006ff */
[----:B------:R-:W-:-:S02]  /*bee0*/  SHF.L.U32 R88, R88, 0x2, RZ ;  /* 0x0000000258587819 */ /* 0x000fc400000006ff */
[----:B------:R-:W-:Y:S02]  /*bef0*/  SHF.L.U32 R96, R96, 0x2, RZ ;  /* 0x0000000260607819 */ /* 0x000fe400000006ff */
[----:B------:R-:W-:Y:S02]  /*bf00*/  SHF.L.U32 R104, R104, 0x2, RZ ;  /* 0x0000000268687819 */ /* 0x000fe400000006ff */
        /* <DEDUP_REMOVED lines=9> */
[----:B------:R-:W-:-:S07]  /*bfa0*/  SHF.L.U32 R188, R188, 0x2, RZ ;  /* 0x00000002bcbc7819 */ /* 0x000fce00000006ff */
.L_x_11:
[----:B------:R-:W-:Y:S01]  /*bfb0*/  IMAD.U32 R5, R5, -0x80000000, RZ ;  /* 0x8000000005057824 */ /* 0x000fe200078e00ff */
[----:B------:R-:W-:-:S03]  /*bfc0*/  UIADD3 UR7, UPT, UPT, UR7, 0x1, URZ ;  /* 0x0000000107077890 */ /* 0x000fc6000fffe0ff */
[----:B------:R-:W1:Y:S01]  /*bfd0*/  SYNCS.PHASECHK.TRANS64.TRYWAIT P2, [UR12], R5 ;  /* 0x00000005ff0075a7 */ /* 0x000e62000804110c */
[----:B------:R-:W-:-:S04]  /*bfe0*/  UISETP.GT.AND UP1, UPT, UR7, 0x5, UPT ;  /* 0x000000050700788c */ /* 0x000fc8000bf24270 */
[----:B------:R-:W-:-:S04]  /*bff0*/  USEL UR7, UR7, URZ, !UP1 ;  /* 0x000000ff07077287 */ /* 0x000fc8000c800000 */
[----:B------:R-:W-:Y:S01]  /*c000*/  ULEA UR26, UR7, UR10, 0xf ;  /* 0x0000000a071a7291 */ /* 0x000fe2000f8e78ff */
[----:B-12---:R-:W-:Y:S11]  /*c010*/  @!P2 BRA `(.L_x_9) ;  /* 0x0000004800a4a947 */ /* 0x006ff60003800000 */
.L_x_17:
[----:B------:R-:W-:-:S04]  /*c020*/  DEPBAR.LE SB0, 0xa ;  /* 0x000082800000791a */ /* 0x000fc80000000000 */
[----:B------:R-:W-:Y:S01]  /*c030*/  BAR.SYNC.DEFER_BLOCKING 0x0 ;  /* 0x0000000000007b1d */ /* 0x000fe20000010000 */
[----:B------:R-:W-:Y:S02]  /*c040*/  UIADD3 UR6, UPT, UPT, UR6, 0x1, URZ ;  /* 0x0000000106067890 */ /* 0x000fe4000fffe0ff */
[----:B------:R-:W-:Y:S02]  /*c050*/  ULEA UR12, UR14, UR10, 0x3 ;  /* 0x0000000a0e0c7291 */ /* 0x000fe4000f8e18ff */
[----:B------:R-:W-:Y:S02]  /*c060*/  UISETP.GT.AND UP1, UPT, UR6, 0x6, UPT ;  /* 0x000000060600788c */ /* 0x000fe4000bf24270 */
[----:B------:R-:W-:Y:S02]  /*c070*/  UIADD3 UR12, UPT, UPT, UR12, 0x3e000, URZ ;  /* 0x0003e0000c0c7890 */ /* 0x000fe4000fffe0ff */
[----:B------:R-:W-:Y:S01]  /*c080*/  USEL UR6, UR6, URZ, !UP1 ;  /* 0x000000ff06067287 */ /* 0x000fe2000c800000 */
[----:B------:R-:W-:Y:S01]  /*c090*/  UMOV UR4, UR8 ;  /* 0x0000000800047c82 */ /* 0x000fe20008000000 */
[----:B------:R-:W1:Y:S04]  /*c0a0*/  LDSM.16.M88.4 R36, [R68+UR26] ;  /* 0x0000001a4424783b */ /* 0x000e680008000200 */
[----:B------:R-:W2:Y:S04]  /*c0b0*/  LDSM.16.M88.4 R8, [R68+UR26+0x800] ;  /* 0x0008001a4408783b */ /* 0x000ea80008000200 */
[----:B------:R-:W3:Y:S04]  /*c0c0*/  LDSM.16.M88.4 R40, [R68+UR26+0x1000] ;  /* 0x0010001a4428783b */ /* 0x000ee80008000200 */
[----:B------:R-:W4:Y:S04]  /*c0d0*/  LDSM.16.M88.4 R12, [R68+UR26+0x1800] ;  /* 0x0018001a440c783b */ /* 0x000f280008000200 */
[----:B------:R-:W5:Y:S04]  /*c0e0*/  LDSM.16.M88.4 R32, [R68+UR26+0x2000] ;  /* 0x0020001a4420783b */ /* 0x000f680008000200 */
[----:B------:R-:W5:Y:S04]  /*c0f0*/  LDSM.16.M88.4 R16, [R68+UR26+0x2800] ;  /* 0x0028001a4410783b */ /* 0x000f680008000200 */
[----:B------:R-:W5:Y:S04]  /*c100*/  LDSM.16.M88.4 R48, [R68+UR26+0x3000] ;  /* 0x0030001a4430783b */ /* 0x000f680008000200 */
[----:B------:R-:W5:Y:S04]  /*c110*/  LDSM.16.M88.4 R20, [R68+UR26+0x3800] ;  /* 0x0038001a4414783b */ /* 0x000f680008000200 */
[----:B------:R-:W5:Y:S04]  /*c120*/  LDSM.16.M88.4 R52, [R68+UR26+0x4000] ;  /* 0x0040001a4434783b */ /* 0x000f680008000200 */
[----:B------:R-:W5:Y:S01]  /*c130*/  LDSM.16.M88.4 R24, [R68+UR26+0x4800] ;  /* 0x0048001a4418783b */ /* 0x000f620008000200 */
[----:B-1----:R-:W-:-:S03]  /*c140*/  IMAD.MOV.U32 R5, RZ, RZ, R38 ;  /* 0x000000ffff057224 */ /* 0x002fc600078e0026 */
[----:B------:R-:W1:Y:S01]  /*c150*/  LDSM.16.M88.4 R56, [R68+UR26+0x5000] ;  /* 0x0050001a4438783b */ /* 0x000e620008000200 */
[----:B------:R-:W-:Y:S01]  /*c160*/  MOV R4, R36 ;  /* 0x0000002400047202 */ /* 0x000fe20000000f00 */
[----:B------:R-:W-:Y:S01]  /*c170*/  IMAD.MOV.U32 R36, RZ, RZ, R37 ;  /* 0x000000ffff247224 */ /* 0x000fe200078e0025 */
[----:B--2---:R-:W-:Y:S01]  /*c180*/  MOV R6, R8 ;  /* 0x0000000800067202 */ /* 0x004fe20000000f00 */
[----:B------:R-:W-:Y:S01]  /*c190*/  IMAD.MOV.U32 R38, RZ, RZ, R9 ;  /* 0x000000ffff267224 */ /* 0x000fe200078e0009 */
[----:B------:R-:W2:Y:S01]  /*c1a0*/  LDSM.16.M88.4 R28, [R68+UR26+0x5800] ;  /* 0x0058001a441c783b */ /* 0x000ea20008000200 */
[----:B------:R-:W-:Y:S01]  /*c1b0*/  IMAD.MOV.U32 R7, RZ, RZ, R10 ;  /* 0x000000ffff077224 */ /* 0x000fe200078e000a */
[----:B---3--:R-:W-:Y:S01]  /*c1c0*/  MOV R8, R40 ;  /* 0x0000002800087202 */ /* 0x008fe20000000f00 */
[----:B------:R-:W-:Y:S01]  /*c1d0*/  IMAD.MOV.U32 R9, RZ, RZ, R42 ;  /* 0x000000ffff097224 */ /* 0x000fe200078e002a */
[----:B------:R-:W3:Y:S01]  /*c1e0*/  LDSM.16.M88.4 R60, [R68+UR26+0x6000] ;  /* 0x0060001a443c783b */ /* 0x000ee20008000200 */
[----:B------:R-:W-:Y:S01]  /*c1f0*/  IMAD.MOV.U32 R37, RZ, RZ, R39 ;  /* 0x000000ffff257224 */ /* 0x000fe200078e0027 */
[----:B----4-:R-:W-:Y:S01]  /*c200*/  MOV R10, R12 ;  /* 0x0000000c000a7202 */ /* 0x010fe20000000f00 */
[----:B------:R-:W-:Y:S01]  /*c210*/  IMAD.MOV.U32 R42, RZ, RZ, R13 ;  /* 0x000000ffff2a7224 */ /* 0x000fe200078e000d */
[----:B------:R-:W-:Y:S01]  /*c220*/  LDSM.16.M88.4 R64, [R68+UR26+0x7000] ;  /* 0x0070001a4440783b */ /* 0x000fe20008000200 */
[----:B------:R-:W-:Y:S01]  /*c230*/  IMAD.MOV.U32 R40, RZ, RZ, R41 ;  /* 0x000000ffff287224 */ /* 0x000fe200078e0029 */
[----:B-----5:R-:W-:Y:S01]  /*c240*/  MOV R12, R32 ;  /* 0x00000020000c7202 */ /* 0x020fe20000000f00 */
[----:B------:R-:W-:Y:S01]  /*c250*/  IMAD.MOV.U32 R13, RZ, RZ, R34 ;  /* 0x000000ffff0d7224 */ /* 0x000fe200078e0022 */
[----:B------:R-:W-:Y:S01]  /*c260*/  LDSM.16.M88.4 R112, [R68+UR26+0x7800] ;  /* 0x0078001a4470783b */ /* 0x000fe20008000200 */
[----:B------:R-:W-:-:S02]  /*c270*/  IMAD.MOV.U32 R44, RZ, RZ, R33 ;  /* 0x000000ffff2c7224 */ /* 0x000fc400078e0021 */
[----:B------:R-:W-:Y:S02]  /*c280*/  IMAD.MOV.U32 R45, RZ, RZ, R35 ;  /* 0x000000ffff2d7224 */ /* 0x000fe400078e0023 */
[----:B------:R-:W4:Y:S01]  /*c290*/  LDSM.16.M88.4 R32, [R68+UR26+0x6800] ;  /* 0x0068001a4420783b */ /* 0x000f220008000200 */
[----:B------:R-:W-:Y:S02]  /*c2a0*/  IMAD.MOV.U32 R39, RZ, RZ, R11 ;  /* 0x000000ffff277224 */ /* 0x000fe400078e000b */
[----:B------:R-:W-:Y:S02]  /*c2b0*/  IMAD.MOV.U32 R41, RZ, RZ, R43 ;  /* 0x000000ffff297224 */ /* 0x000fe400078e002b */
        /* <DEDUP_REMOVED lines=9> */
[----:B------:R-:W-:Y:S02]  /*c350*/  IMAD.MOV.U32 R48, RZ, RZ, R49 ;  /* 0x000000ffff307224 */ /* 0x000fe400078e0031 */
[----:B------:R-:W-:Y:S02]  /*c360*/  IMAD.MOV.U32 R47, RZ, RZ, R19 ;  /* 0x000000ffff2f7224 */ /* 0x000fe400078e0013 */
[----:B------:R-:W-:Y:S02]  /*c370*/  IMAD.MOV.U32 R49, RZ, RZ, R51 ;  /* 0x000000ffff317224 */ /* 0x000fe400078e0033 */
[----:B------:R-:W-:Y:S02]  /*c380*/  IMAD.MOV.U32 R50, RZ, RZ, R21 ;  /* 0x000000ffff327224 */ /* 0x000fe400078e0015 */
[----:B------:R-:W-:Y:S02]  /*c390*/  IMAD.MOV.U32 R52, RZ, RZ, R53 ;  /* 0x000000ffff347224 */ /* 0x000fe400078e0035 */
[----:B------:R-:W-:Y:S01]  /*c3a0*/  IMAD.MOV.U32 R19, RZ, RZ, R22 ;  /* 0x000000ffff137224 */ /* 0x000fe200078e0016 */
[----:B------:R-:W-:Y:S01]  /*c3b0*/  MOV R22, R24 ;  /* 0x0000001800167202 */ /* 0x000fe20000000f00 */
[----:B------:R-:W-:Y:S01]  /*c3c0*/  IMAD.MOV.U32 R51, RZ, RZ, R23 ;  /* 0x000000ffff337224 */ /* 0x000fe200078e0017 */
[----:B-1----:R-:W-:Y:S01]  /*c3d0*/  MOV R24, R56 ;  /* 0x0000003800187202 */ /* 0x002fe20000000f00 */
[----:B------:R-:W-:-:S02]  /*c3e0*/  IMAD.MOV.U32 R21, RZ, RZ, R54 ;  /* 0x000000ffff157224 */ /* 0x000fc400078e0036 */
[----:B------:R-:W-:Y:S02]  /*c3f0*/  IMAD.MOV.U32 R53, RZ, RZ, R55 ;  /* 0x000000ffff357224 */ /* 0x000fe400078e0037 */
[----:B------:R-:W-:Y:S01]  /*c400*/  IMAD.MOV.U32 R23, RZ, RZ, R26 ;  /* 0x000000ffff177224 */ /* 0x000fe200078e001a */
[----:B--2---:R-:W-:Y:S01]  /*c410*/  MOV R26, R28 ;  /* 0x0000001c001a7202 */ /* 0x004fe20000000f00 */
[----:B------:R-:W-:Y:S01]  /*c420*/  IMAD.MOV.U32 R54, RZ, RZ, R25 ;  /* 0x000000ffff367224 */ /* 0x000fe200078e0019 */
[----:B---3--:R-:W-:Y:S01]  /*c430*/  MOV R28, R60 ;  /* 0x0000003c001c7202 */ /* 0x008fe20000000f00 */
[----:B------:R-:W-:Y:S02]  /*c440*/  IMAD.MOV.U32 R55, RZ, RZ, R27 ;  /* 0x000000ffff377224 */ /* 0x000fe400078e001b */
[----:B------:R-:W-:Y:S02]  /*c450*/  IMAD.MOV.U32 R25, RZ, RZ, R58 ;  /* 0x000000ffff197224 */ /* 0x000fe400078e003a */
[----:B------:R-:W-:-:S02]  /*c460*/  IMAD.MOV.U32 R27, RZ, RZ, R30 ;  /* 0x000000ffff1b7224 */ /* 0x000fc400078e001e */
[----:B------:R-:W-:Y:S02]  /*c470*/  IMAD.MOV.U32 R56, RZ, RZ, R57 ;  /* 0x000000ffff387224 */ /* 0x000fe400078e0039 */
[----:B------:R-:W-:Y:S02]  /*c480*/  IMAD.MOV.U32 R58, RZ, RZ, R29 ;  /* 0x000000ffff3a7224 */ /* 0x000fe400078e001d */
[----:B----4-:R-:W-:Y:S02]  /*c490*/  IMAD.MOV.U32 R30, RZ, RZ, R32 ;  /* 0x000000ffff1e7224 */ /* 0x010fe400078e0020 */
[----:B------:R-:W-:Y:S02]  /*c4a0*/  IMAD.MOV.U32 R57, RZ, RZ, R59 ;  /* 0x000000ffff397224 */ /* 0x000fe400078e003b */
        /* <DEDUP_REMOVED lines=8> */
[----:B------:R-:W-:Y:S01]  /*c530*/  IMAD.MOV.U32 R31, RZ, RZ, R34 ;  /* 0x000000ffff1f7224 */ /* 0x000fe200078e0022 */
[----:B------:R-:W-:Y:S01]  /*c540*/  MOV R34, R112 ;  /* 0x0000007000227202 */ /* 0x000fe20000000f00 */
[----:B------:R-:W-:Y:S02]  /*c550*/  IMAD.MOV.U32 R63, RZ, RZ, R35 ;  /* 0x000000ffff3f7224 */ /* 0x000fe400078e0023 */
[----:B------:R-:W-:Y:S01]  /*c560*/  IMAD.MOV.U32 R65, RZ, RZ, R67 ;  /* 0x000000ffff417224 */ /* 0x000fe200078e0043 */
[----:B------:R-:W-:Y:S01]  /*c570*/  MOV R67, R115 ;  /* 0x0000007300437202 */ /* 0x000fe20000000f00 */
[----:B------:R-:W-:Y:S02]  /*c580*/  IMAD.MOV.U32 R35, RZ, RZ, R114 ;  /* 0x000000ffff237224 */ /* 0x000fe400078e0072 */
[----:B------:R-:W-:-:S04]  /*c590*/  IMAD.MOV.U32 R66, RZ, RZ, R113 ;  /* 0x000000ffff427224 */ /* 0x000fc800078e0071 */
[----:B------:R1:W-:Y:S01]  /*c5a0*/  STTM.x64 tmem[UR11+0x80], R4 ;  /* 0x00008004000079ed */ /* 0x0003e2000834000b */
[----:B------:R-:W2:Y:S02]  /*c5b0*/  FENCE.VIEW.ASYNC.T ;  /* 0x00000000000073c6 */ /* 0x000ea40000000200 */
[----:B--2---:R-:W-:Y:S06]  /*c5c0*/  BAR.SYNC.DEFER_BLOCKING 0x0 ;  /* 0x0000000000007b1d */ /* 0x004fec0000010000 */
[----:B------:R-:W-:Y:S05]  /*c5d0*/  @P0 BRA `(.L_x_10) ;  /* 0x0000000000d00947 */ /* 0x000fea0003800000 */
[----:B------:R-:W-:Y:S01]  /*c5e0*/  ULEA UR9, UR6, UR10, 0xd ;  /* 0x0000000a06097291 */ /* 0x000fe2000f8e68ff */
[----:B------:R-:W-:Y:S01]  /*c5f0*/  UMOV UR8, URZ ;  /* 0x000000ff00087c82 */ /* 0x000fe20008000000 */
[----:B------:R-:W-:Y:S02]  /*c600*/  UIADD3 UR29, UPT, UPT, UR27, 0x88, URZ ;  /* 0x000000881b1d7890 */ /* 0x000fe4000fffe0ff */
[----:B------:R-:W-:Y:S02]  /*c610*/  UIADD3 UR9, UPT, UPT, UR9, 0x30000, URZ ;  /* 0x0003000009097890 */ /* 0x000fe4000fffe0ff */
[----:B------:R-:W-:Y:S02]  /*c620*/  UIADD3 UR46, UPT, UPT, UR27, 0x90, URZ ;  /* 0x000000901b2e7890 */ /* 0x000fe4000fffe0ff */
[----:B------:R-:W-:Y:S02]  /*c630*/  USHF.R.U32.HI UR9, URZ, 0x4, UR9 ;  /* 0x00000004ff097899 */ /* 0x000fe40008011609 */
[----:B------:R-:W-:-:S02]  /*c640*/  UIADD3 UR47, UPT, UPT, UR27, 0x98, URZ ;  /* 0x000000981b2f7890 */ /* 0x000fc4000fffe0ff */
[----:B------:R-:W-:Y:S02]  /*c650*/  USGXT.U32 UR16, UR9, 0xe ;  /* 0x0000000e0910789a */ /* 0x000fe40008000000 */
[----:B------:R-:W-:Y:S02]  /*c660*/  UIADD3 UR48, UPT, UPT, UR27, 0x40, URZ ;  /* 0x000000401b307890 */ /* 0x000fe4000fffe0ff */
[----:B------:R-:W-:Y:S02]  /*c670*/  UIADD3 UR32, UP1, UPT, UR16, 0x2, URZ ;  /* 0x0000000210207890 */ /* 0x000fe4000ff3e0ff */
[----:B------:R-:W-:Y:S02]  /*c680*/  UIADD3 UR49, UPT, UPT, UR27, 0xa0, URZ ;  /* 0x000000a01b317890 */ /* 0x000fe4000fffe0ff */
[----:B------:R-:W-:Y:S02]  /*c690*/  UIADD3.X UR33, UPT, UPT, UR8, 0x40004040, URZ, UP1, !UPT ;  /* 0x4000404008217890 */ /* 0x000fe40008ffe4ff */
[----:B------:R-:W-:-:S02]  /*c6a0*/  UIADD3 UR42, UP1, UPT, UR32, 0x2, URZ ;  /* 0x00000002202a7890 */ /* 0x000fc4000ff3e0ff */
[----:B------:R-:W-:Y:S02]  /*c6b0*/  UIADD3 UR44, UP2, UPT, UR32, 0x4, URZ ;  /* 0x00000004202c7890 */ /* 0x000fe4000ff5e0ff */
[----:B------:R-:W-:Y:S02]  /*c6c0*/  UIADD3.X UR43, UPT, UPT, UR33, URZ, URZ, UP1, !UPT ;  /* 0x000000ff212b7290 */ /* 0x000fe40008ffe4ff */
[----:B------:R-:W-:Y:S02]  /*c6d0*/  UIADD3.X UR45, UPT, UPT, UR33, URZ, URZ, UP2, !UPT ;  /* 0x000000ff212d7290 */ /* 0x000fe400097fe4ff */
[----:B------:R-:W-:Y:S02]  /*c6e0*/  UIADD3 UR50, UPT, UPT, UR27, 0x40, URZ ;  /* 0x000000401b327890 */ /* 0x000fe4000fffe0ff */
[----:B------:R-:W-:Y:S02]  /*c6f0*/  UIADD3 UR51, UPT, UPT, UR27, 0xa8, URZ ;  /* 0x000000a81b337890 */ /* 0x000fe4000fffe0ff */
[----:B------:R-:W-:-:S02]  /*c700*/  UIADD3 UR52, UPT, UPT, UR27, 0x40, URZ ;  /* 0x000000401b347890 */ /* 0x000fc4000fffe0ff */
        /* <DEDUP_REMOVED lines=24> */
[----:B------:R2:W-:Y:S01]  /*c890*/  UTCHMMA tmem[UR49], gdesc[UR16], tmem[UR48], tmem[UR36], idesc[UR37], UPT ;  /* 0x00ff2410310079ea */ /* 0x0005e2000b800030 */
        /* <DEDUP_REMOVED lines=8> */
.L_x_10:
[----:B-1----:R-:W3:Y:S01]  /*c920*/  LDL R4, [R1+0x60] ;  /* 0x0000600001047983 */ /* 0x002ee20000100800 */
[----:B------:R-:W-:Y:S01]  /*c930*/  R2UR UR9, R79 ;  /* 0x000000004f0972ca */ /* 0x000fe200000e0000 */
[----:B------:R-:W-:Y:S01]  /*c940*/  UISETP.GT.AND UP1, UPT, UR13, URZ, UPT ;  /* 0x000000ff0d00728c */ /* 0x000fe2000bf24270 */
[C---:B------:R-:W-:Y:S01]  /*c950*/  IADD3 R6, P5, PT, R78.reuse, R252, RZ ;  /* 0x000000fc4e067210 */ /* 0x040fe20007fbe0ff */
[----:B------:R-:W-:Y:S01]  /*c960*/  UISETP.GT.AND UP2, UPT, UR13, 0x1, UPT ;  /* 0x000000010d00788c */ /* 0x000fe2000bf44270 */
[----:B------:R-:W-:Y:S01]  /*c970*/  IADD3 R10, P6, PT, R78, R84, RZ ;  /* 0x000000544e0a7210 */ /* 0x000fe20007fde0ff */
[----:B--2---:R-:W-:Y:S01]  /*c980*/  USEL UR8, URZ, 0x4, !UP1 ;  /* 0x00000004ff087887 */ /* 0x004fe2000c800000 */
[C---:B------:R-:W-:Y:S01]  /*c990*/  IADD3.X R7, PT, PT, R77.reuse, R75, RZ, P5, !PT ;  /* 0x0000004b4d077210 */ /* 0x040fe20002ffe4ff */
[----:B------:R-:W-:Y:S01]  /*c9a0*/  UISETP.GT.AND UP3, UPT, UR13, 0x5, UPT ;  /* 0x000000050d00788c */ /* 0x000fe2000bf64270 */
[----:B------:R-:W1:Y:S01]  /*c9b0*/  S2R R5, SR_TID.X ;  /* 0x0000000000057919 */ /* 0x000e620000002100 */
[----:B------:R-:W-:Y:S01]  /*c9c0*/  IMAD.X R11, R77, 0x1, R83, P6 ;  /* 0x000000014d0b7824 */ /* 0x000fe200030e0653 */
[----:B------:R-:W-:Y:S01]  /*c9d0*/  UIADD3 UR15, UPT, UPT, UR15, 0x1, URZ ;  /* 0x000000010f0f7890 */ /* 0x000fe2000fffe0ff */
[----:B------:R-:W-:Y:S01]  /*c9e0*/  LOP3.LUT R12, R69, 0x40, RZ, 0x3c, !PT ;  /* 0x00000040450c7812 */ /* 0x000fe200078e3cff */
[----:B------:R-:W-:-:S02]  /*c9f0*/  UIADD3 UR14, UPT, UPT, UR14, 0x1, URZ ;  /* 0x000000010e0e7890 */ /* 0x000fc4000fffe0ff */
[----:B------:R-:W-:Y:S02]  /*ca00*/  UISETP.GE.AND UP1, UPT, UR5, UR9, UPT ;  /* 0x000000090500728c */ /* 0x000fe4000bf26270 */
[----:B------:R-:W-:Y:S02]  /*ca10*/  USEL UR9, URZ, 0x4, !UP2 ;  /* 0x00000004ff097887 */ /* 0x000fe4000d000000 */
[----:B------:R-:W-:Y:S02]  /*ca20*/  USEL UR8, UR8, URZ, !UP1 ;  /* 0x000000ff08087287 */ /* 0x000fe4000c800000 */
[----:B------:R-:W-:Y:S02]  /*ca30*/  UISETP.GT.AND UP2, UPT, UR13, 0x2, UPT ;  /* 0x000000020d00788c */ /* 0x000fe4000bf44270 */
[----:B------:R-:W-:Y:S01]  /*ca40*/  USEL UR9, UR9, URZ, !UP1 ;  /* 0x000000ff09097287 */ /* 0x000fe2000c800000 */
[----:B------:R-:W-:Y:S01]  /*ca50*/  BAR.SYNC.DEFER_BLOCKING 0x0 ;  /* 0x0000000000007b1d */ /* 0x000fe20000010000 */
[----:B------:R-:W-:Y:S01]  /*ca60*/  ISETP.NE.U32.AND P4, PT, RZ, UR8, PT ;  /* 0x00000008ff007c0c */ /* 0x000fe2000bf85070 */
[----:B------:R-:W-:-:S02]  /*ca70*/  USEL UR8, URZ, 0x4, !UP2 ;  /* 0x00000004ff087887 */ /* 0x000fc4000d000000 */
[----:B------:R-:W-:Y:S02]  /*ca80*/  UISETP.GT.AND UP2, UPT, UR13, 0x3, UPT ;  /* 0x000000030d00788c */ /* 0x000fe4000bf44270 */
[----:B------:R-:W-:Y:S02]  /*ca90*/  USEL UR8, UR8, URZ, !UP1 ;  /* 0x000000ff08087287 */ /* 0x000fe4000c800000 */
[----:B------:R-:W-:Y:S01]  /*caa0*/  UIADD3 UR5, UPT, UPT, UR5, 0x1, URZ ;  /* 0x0000000105057890 */ /* 0x000fe2000fffe0ff */
[----:B-1----:R-:W-:Y:S02]  /*cab0*/  LOP3.LUT R5, R5, 0x1f, RZ, 0xc0, !PT ;  /* 0x0000001f05057812 */ /* 0x002fe400078ec0ff */
[----:B---3--:R-:W-:Y:S01]  /*cac0*/  IADD3 R8, P2, PT, R78, R4, RZ ;  /* 0x000000044e087210 */ /* 0x008fe20007f5e0ff */
[----:B------:R-:W-:-:S04]  /*cad0*/  VIADD R4, R70, UR26 ;  /* 0x0000001a46047c36 */ /* 0x000fc80008000000 */
[----:B------:R-:W-:Y:S01]  /*cae0*/  IMAD.X R9, R77, 0x1, R76, P2 ;  /* 0x000000014d097824 */ /* 0x000fe200010e064c */
[----:B------:R-:W-:Y:S01]  /*caf0*/  ISETP.NE.U32.AND P2, PT, RZ, UR9, PT ;  /* 0x00000009ff007c0c */ /* 0x000fe2000bf45070 */
[----:B------:R-:W-:Y:S02]  /*cb00*/  USEL UR9, URZ, 0x4, !UP2 ;  /* 0x00000004ff097887 */ /* 0x000fe4000d000000 */
[----:B------:R-:W-:Y:S01]  /*cb10*/  UISETP.GT.AND UP2, UPT, UR13, 0x4, UPT ;  /* 0x000000040d00788c */ /* 0x000fe2000bf44270 */
[----:B------:R-:W-:Y:S01]  /*cb20*/  @!PT LDS RZ, [RZ] ;  /* 0x00000000fffff984 */ /* 0x000fe20000000800 */
[----:B------:R-:W-:Y:S01]  /*cb30*/  @!PT LDS RZ, [RZ] ;  /* 0x00000000fffff984 */ /* 0x000fe20000000800 */
[----:B------:R-:W-:Y:S01]  /*cb40*/  @!PT LDS RZ, [RZ] ;  /* 0x00000000fffff984 */ /* 0x000fe20000000800 */
[----:B------:R1:W-:Y:S01]  /*cb50*/  LDGSTS.E [R4], desc[UR18][R8.64], P4 ;  /* 0x0000000008047fae */ /* 0x0003e2000a1a1012 */
[----:B------:R-:W-:-:S03]  /*cb60*/  USEL UR9, UR9, URZ, !UP1 ;  /* 0x000000ff09097287 */ /* 0x000fc6000c800000 */
[----:B------:R2:W-:Y:S01]  /*cb70*/  LDGSTS.E [R4+0x200], desc[UR18][R6.64], P4 ;  /* 0x0020000006047fae */ /* 0x0005e2000a1a1012 */
[----:B------:R-:W-:Y:S01]  /*cb80*/  ISETP.NE.U32.AND P4, PT, RZ, UR8, PT ;  /* 0x00000008ff007c0c */ /* 0x000fe2000bf85070 */
[----:B------:R-:W-:Y:S02]  /*cb90*/  USEL UR8, URZ, 0x4, !UP2 ;  /* 0x00000004ff087887 */ /* 0x000fe4000d000000 */
[----:B------:R-:W-:Y:S01]  /*cba0*/  UISETP.GT.AND UP2, UPT, UR13, 0x6, UPT ;  /* 0x000000060d00788c */ /* 0x000fe2000bf44270 */
[----:B------:R3:W-:Y:S01]  /*cbb0*/  LDGSTS.E [R4+0x400], desc[UR18][R10.64], P2 ;  /* 0x004000000a047fae */ /* 0x0007e200091a1012 */
[----:B------:R-:W-:Y:S01]  /*cbc0*/  USEL UR8, UR8, URZ, !UP1 ;  /* 0x000000ff08087287 */ /* 0x000fe2000c800000 */
[C---:B-1----:R-:W-:Y:S02]  /*cbd0*/  IADD3 R8, P5, PT, R78.reuse, R82, RZ ;  /* 0x000000524e087210 */ /* 0x042fe40007fbe0ff */
[----:B--2---:R-:W-:-:S03]  /*cbe0*/  IADD3 R6, P6, PT, R78, R188, RZ ;  /* 0x000000bc4e067210 */ /* 0x004fc60007fde0ff */
[C---:B------:R-:W-:Y:S01]  /*cbf0*/  IMAD.X R9, R77.reuse, 0x1, R81, P5 ;  /* 0x000000014d097824 */ /* 0x040fe200028e0651 */
[----:B------:R-:W-:-:S04]  /*cc00*/  IADD3.X R7, PT, PT, R77, R187, RZ, P6, !PT ;  /* 0x000000bb4d077210 */ /* 0x000fc800037fe4ff */
[----:B------:R1:W-:Y:S01]  /*cc10*/  LDGSTS.E [R4+0x600], desc[UR18][R8.64], P2 ;  /* 0x0060000008047fae */ /* 0x0003e200091a1012 */
[C---:B---3--:R-:W-:Y:S02]  /*cc20*/  IADD3 R10, P5, PT, R78.reuse, R186, RZ ;  /* 0x000000ba4e0a7210 */ /* 0x048fe40007fbe0ff */
[----:B------:R-:W-:Y:S01]  /*cc30*/  ISETP.NE.U32.AND P2, PT, RZ, UR9, PT ;  /* 0x00000009ff007c0c */ /* 0x000fe2000bf45070 */
[----:B------:R2:W-:Y:S01]  /*cc40*/  LDGSTS.E [R4+0x800], desc[UR18][R6.64], P4 ;  /* 0x0080000006047fae */ /* 0x0005e2000a1a1012 */
[----:B------:R-:W-:Y:S01]  /*cc50*/  USEL UR9, URZ, 0x4, !UP3 ;  /* 0x00000004ff097887 */ /* 0x000fe2000d800000 */
[----:B------:R-:W-:Y:S01]  /*cc60*/  IMAD.X R11, R77, 0x1, R185, P5 ;  /* 0x000000014d0b7824 */ /* 0x000fe200028e06b9 */
[----:B------:R-:W-:Y:S02]  /*cc70*/  UISETP.GT.AND UP3, UPT, UR13, 0xc, UPT ;  /* 0x0000000c0d00788c */ /* 0x000fe4000bf64270 */
[----:B------:R-:W-:Y:S02]  /*cc80*/  USEL UR9, UR9, URZ, !UP1 ;  /* 0x000000ff09097287 */ /* 0x000fe4000c800000 */
[----:B------:R-:W-:Y:S01]  /*cc90*/  LDGSTS.E [R4+0xa00], desc[UR18][R10.64], P4 ;  /* 0x00a000000a047fae */ /* 0x000fe2000a1a1012 */
[----:B-1----:R-:W-:-:S02]  /*cca0*/  IADD3 R8, P6, PT, R78, R184, RZ ;  /* 0x000000b84e087210 */ /* 0x002fc40007fde0ff */
[----:B------:R-:W-:Y:S01]  /*ccb0*/  ISETP.NE.U32.AND P4, PT, RZ, UR8, PT ;  /* 0x00000008ff007c0c */ /* 0x000fe2000bf85070 */
[----:B------:R-:W-:Y:S01]  /*ccc0*/  USEL UR8, URZ, 0x4, !UP2 ;  /* 0x00000004ff087887 */ /* 0x000fe2000d000000 */
[----:B--2---:R-:W-:Y:S01]  /*ccd0*/  IADD3 R6, P5, PT, R78, R182, RZ ;  /* 0x000000b64e067210 */ /* 0x004fe20007fbe0ff */
[C---:B------:R-:W-:Y:S01]  /*cce0*/  IMAD.X R9, R77.reuse, 0x1, R183, P6 ;  /* 0x000000014d097824 */ /* 0x040fe200030e06b7 */
[----:B------:R-:W-:Y:S02]  /*ccf0*/  UISETP.GT.AND UP2, UPT, UR13, 0x7, UPT ;  /* 0x000000070d00788c */ /* 0x000fe4000bf44270 */
[----:B------:R-:W-:Y:S01]  /*cd00*/  IADD3.X R7, PT, PT, R77, R181, RZ, P5, !PT ;  /* 0x000000b54d077210 */ /* 0x000fe20002ffe4ff */
[----:B------:R-:W-:Y:S01]  /*cd10*/  USEL UR8, UR8, URZ, !UP1 ;  /* 0x000000ff08087287 */ /* 0x000fe2000c800000 */
[----:B------:R1:W-:Y:S04]  /*cd20*/  LDGSTS.E [R4+0xc00], desc[UR18][R8.64], P2 ;  /* 0x00c0000008047fae */ /* 0x0003e800091a1012 */
[----:B------:R2:W-:Y:S01]  /*cd30*/  LDGSTS.E [R4+0xe00], desc[UR18][R6.64], P2 ;  /* 0x00e0000006047fae */ /* 0x0005e200091a1012 */
[----:B------:R-:W-:-:S02]  /*cd40*/  ISETP.NE.U32.AND P2, PT, RZ, UR9, PT ;  /* 0x00000009ff007c0c */ /* 0x000fc4000bf45070 */
[C---:B-1----:R-:W-:Y:S02]  /*cd50*/  IADD3 R8, P6, PT, R78.reuse, R180, RZ ;  /* 0x000000b44e087210 */ /* 0x042fe40007fde0ff */
[----:B--2---:R-:W-:-:S03]  /*cd60*/  IADD3 R6, P5, PT, R78, R178, RZ ;  /* 0x000000b24e067210 */ /* 0x004fc60007fbe0ff */
[C---:B------:R-:W-:Y:S01]  /*cd70*/  IMAD.X R9, R77.reuse, 0x1, R179, P6 ;  /* 0x000000014d097824 */ /* 0x040fe200030e06b3 */
[----:B------:R-:W-:Y:S01]  /*cd80*/  IADD3 R10, P6, PT, R78, R176, RZ ;  /* 0x000000b04e0a7210 */ /* 0x000fe20007fde0ff */
[----:B------:R-:W-:-:S03]  /*cd90*/  IMAD.X R7, R77, 0x1, R177, P5 ;  /* 0x000000014d077824 */ /* 0x000fc600028e06b1 */
[----:B------:R-:W-:Y:S01]  /*cda0*/  LDGSTS.E [R4+0x1000], desc[UR18][R8.64], P4 ;  /* 0x0100000008047fae */ /* 0x000fe2000a1a1012 */
[----:B------:R-:W-:-:S03]  /*cdb0*/  IADD3.X R11, PT, PT, R77, R175, RZ, P6, !PT ;  /* 0x000000af4d0b7210 */ /* 0x000fc600037fe4ff */
[----:B------:R1:W-:Y:S01]  /*cdc0*/  LDGSTS.E [R4+0x1200], desc[UR18][R6.64], P4 ;  /* 0x0120000006047fae */ /* 0x0003e2000a1a1012 */
[----:B------:R-:W-:Y:S01]  /*cdd0*/  ISETP.NE.U32.AND P4, PT, RZ, UR8, PT ;  /* 0x00000008ff007c0c */ /* 0x000fe2000bf85070 */
[----:B------:R-:W-:Y:S02]  /*cde0*/  USEL UR8, URZ, 0x4, !UP2 ;  /* 0x00000004ff087887 */ /* 0x000fe4000d000000 */
[----:B------:R2:W-:Y:S01]  /*cdf0*/  LDGSTS.E [R4+0x1400], desc[UR18][R10.64], P2 ;  /* 0x014000000a047fae */ /* 0x0005e200091a1012 */
[----:B------:R-:W-:Y:S02]  /*ce00*/  UISETP.GT.AND UP2, UPT, UR13, 0x8, UPT ;  /* 0x000000080d00788c */ /* 0x000fe4000bf44270 */
[----:B------:R-:W-:Y:S02]  /*ce10*/  USEL UR8, UR8, URZ, !UP1 ;  /* 0x000000ff08087287 */ /* 0x000fe4000c800000 */
[----:B------:R-:W-:Y:S02]  /*ce20*/  USEL UR9, URZ, 0x4, !UP2 ;  /* 0x00000004ff097887 */ /* 0x000fe4000d000000 */
[----:B------:R-:W-:Y:S01]  /*ce30*/  UISETP.GT.AND UP2, UPT, UR13, 0x9, UPT ;  /* 0x000000090d00788c */ /* 0x000fe2000bf44270 */
[C---:B-1----:R-:W-:Y:S01]  /*ce40*/  IADD3 R6, P6, PT, R78.reuse, R174, RZ ;  /* 0x000000ae4e067210 */ /* 0x042fe20007fde0ff */
[----:B------:R-:W-:Y:S01]  /*ce50*/  USEL UR9, UR9, URZ, !UP1 ;  /* 0x000000ff09097287 */ /* 0x000fe2000c800000 */
[----:B--2---:R-:W-:-:S03]  /*ce60*/  IADD3 R10, P5, PT, R78, R172, RZ ;  /* 0x000000ac4e0a7210 */ /* 0x004fc60007fbe0ff */
[C---:B------:R-:W-:Y:S01]  /*ce70*/  IMAD.X R7, R77.reuse, 0x1, R173, P6 ;  /* 0x000000014d077824 */ /* 0x040fe200030e06ad */
[----:B------:R-:W-:Y:S01]  /*ce80*/  IADD3 R8, P6, PT, R78, R170, RZ ;  /* 0x000000aa4e087210 */ /* 0x000fe20007fde0ff */
[----:B------:R-:W-:-:S03]  /*ce90*/  IMAD.X R11, R77, 0x1, R171, P5 ;  /* 0x000000014d0b7824 */ /* 0x000fc600028e06ab */
[----:B------:R1:W-:Y:S01]  /*cea0*/  LDGSTS.E [R4+0x1600], desc[UR18][R6.64], P2 ;  /* 0x0160000006047fae */ /* 0x0003e200091a1012 */
[----:B------:R-:W-:Y:S01]  /*ceb0*/  ISETP.NE.U32.AND P2, PT, RZ, UR8, PT ;  /* 0x00000008ff007c0c */ /* 0x000fe2000bf45070 */
[----:B------:R-:W-:Y:S01]  /*cec0*/  USEL UR8, URZ, 0x4, !UP2 ;  /* 0x00000004ff087887 */ /* 0x000fe2000d000000 */
[----:B------:R-:W-:Y:S01]  /*ced0*/  IADD3.X R9, PT, PT, R77, R169, RZ, P6, !PT ;  /* 0x000000a94d097210 */ /* 0x000fe200037fe4ff */
[----:B------:R2:W-:Y:S01]  /*cee0*/  LDGSTS.E [R4+0x1800], desc[UR18][R10.64], P4 ;  /* 0x018000000a047fae */ /* 0x0005e2000a1a1012 */
[----:B------:R-:W-:Y:S02]  /*cef0*/  UISETP.GT.AND UP2, UPT, UR13, 0xa, UPT ;  /* 0x0000000a0d00788c */ /* 0x000fe4000bf44270 */
[----:B------:R-:W-:Y:S01]  /*cf00*/  USEL UR8, UR8, URZ, !UP1 ;  /* 0x000000ff08087287 */ /* 0x000fe2000c800000 */
[----:B------:R3:W-:Y:S01]  /*cf10*/  LDGSTS.E [R4+0x1a00], desc[UR18][R8.64], P4 ;  /* 0x01a0000008047fae */ /* 0x0007e2000a1a1012 */
[----:B------:R-:W-:Y:S01]  /*cf20*/  ISETP.NE.U32.AND P4, PT, RZ, UR9, PT ;  /* 0x00000009ff007c0c */ /* 0x000fe2000bf85070 */
[----:B------:R-:W-:Y:S01]  /*cf30*/  USEL UR9, URZ, 0x4, !UP2 ;  /* 0x00000004ff097887 */ /* 0x000fe2000d000000 */
[----:B-1----:R-:W-:Y:S01]  /*cf40*/  IADD3 R6, P6, PT, R78, R168, RZ ;  /* 0x000000a84e067210 */ /* 0x002fe20007fde0ff */
[----:B------:R-:W-:-:S02]  /*cf50*/  UISETP.GT.AND UP2, UPT, UR13, 0xb, UPT ;  /* 0x0000000b0d00788c */ /* 0x000fc4000bf44270 */
[----:B------:R-:W-:Y:S02]  /*cf60*/  USEL UR9, UR9, URZ, !UP1 ;  /* 0x000000ff09097287 */ /* 0x000fe4000c800000 */
[C---:B------:R-:W-:Y:S01]  /*cf70*/  IMAD.X R7, R77.reuse, 0x1, R167, P6 ;  /* 0x000000014d077824 */ /* 0x040fe200030e06a7 */
[C---:B--2---:R-:W-:Y:S02]  /*cf80*/  IADD3 R10, P6, PT, R78.reuse, R164, RZ ;  /* 0x000000a44e0a7210 */ /* 0x044fe40007fde0ff */
[----:B---3--:R-:W-:Y:S02]  /*cf90*/  IADD3 R8, P5, PT, R78, R166, RZ ;  /* 0x000000a64e087210 */ /* 0x008fe40007fbe0ff */
[----:B------:R1:W-:Y:S01]  /*cfa0*/  LDGSTS.E [R4+0x1c00], desc[UR18][R6.64], P2 ;  /* 0x01c0000006047fae */ /* 0x0003e200091a1012 */
[C---:B------:R-:W-:Y:S02]  /*cfb0*/  IADD3.X R11, PT, PT, R77.reuse, R163, RZ, P6, !PT ;  /* 0x000000a34d0b7210 */ /* 0x040fe400037fe4ff */
[----:B------:R-:W-:-:S05]  /*cfc0*/  IMAD.X R9, R77, 0x1, R165, P5 ;  /* 0x000000014d097824 */ /* 0x000fca00028e06a5 */
[----:B------:R2:W-:Y:S01]  /*cfd0*/  LDGSTS.E [R4+0x1e00], desc[UR18][R8.64], P2 ;  /* 0x01e0000008047fae */ /* 0x0005e200091a1012 */
[----:B------:R-:W-:Y:S01]  /*cfe0*/  ISETP.NE.U32.AND P2, PT, RZ, UR8, PT ;  /* 0x00000008ff007c0c */ /* 0x000fe2000bf45070 */
[----:B------:R-:W-:Y:S01]  /*cff0*/  USEL UR8, URZ, 0x4, !UP2 ;  /* 0x00000004ff087887 */ /* 0x000fe2000d000000 */
[C---:B-1----:R-:W-:Y:S01]  /*d000*/  IADD3 R6, P5, PT, R78.reuse, R162, RZ ;  /* 0x000000a24e067210 */ /* 0x042fe20007fbe0ff */
[----:B------:R1:W-:Y:S02]  /*d010*/  LDGSTS.E [R4+0x2000], desc[UR18][R10.64], P4 ;  /* 0x020000000a047fae */ /* 0x0003e4000a1a1012 */
[----:B------:R-:W-:Y:S02]  /*d020*/  USEL UR8, UR8, URZ, !UP1 ;  /* 0x000000ff08087287 */ /* 0x000fe4000c800000 */
[----:B------:R-:W-:Y:S01]  /*d030*/  UISETP.GT.AND UP2, UPT, UR13, 0xd, UPT ;  /* 0x0000000d0d00788c */ /* 0x000fe2000bf44270 */
[----:B------:R-:W-:Y:S01]  /*d040*/  IMAD.X R7, R77, 0x1, R161, P5 ;  /* 0x000000014d077824 */ /* 0x000fe200028e06a1 */
[----:B--2---:R-:W-:-:S04]  /*d050*/  IADD3 R8, P6, PT, R78, R160, RZ ;  /* 0x000000a04e087210 */ /* 0x004fc80007fde0ff */
[----:B------:R2:W-:Y:S01]  /*d060*/  LDGSTS.E [R4+0x2200], desc[UR18][R6.64], P4 ;  /* 0x0220000006047fae */ /* 0x0005e2000a1a1012 */
[----:B------:R-:W-:Y:S01]  /*d070*/  ISETP.NE.U32.AND P4, PT, RZ, UR9, PT ;  /* 0x00000009ff007c0c */ /* 0x000fe2000bf85070 */
[----:B------:R-:W-:Y:S01]  /*d080*/  USEL UR9, URZ, 0x4, !UP3 ;  /* 0x00000004ff097887 */ /* 0x000fe2000d800000 */
[C---:B------:R-:W-:Y:S01]  /*d090*/  IMAD.X R9, R77.reuse, 0x1, R159, P6 ;  /* 0x000000014d097824 */ /* 0x040fe200030e069f */
[C---:B-1----:R-:W-:Y:S01]  /*d0a0*/  IADD3 R10, P5, PT, R78.reuse, R158, RZ ;  /* 0x0000009e4e0a7210 */ /* 0x042fe20007fbe0ff */
[----:B------:R-:W-:Y:S02]  /*d0b0*/  UISETP.GT.AND UP3, UPT, UR13, 0x13, UPT ;  /* 0x000000130d00788c */ /* 0x000fe4000bf64270 */
[----:B------:R-:W-:Y:S01]  /*d0c0*/  USEL UR9, UR9, URZ, !UP1 ;  /* 0x000000ff09097287 */ /* 0x000fe2000c800000 */
[----:B------:R-:W-:Y:S01]  /*d0d0*/  IADD3.X R11, PT, PT, R77, R157, RZ, P5, !PT ;  /* 0x0000009d4d0b7210 */ /* 0x000fe20002ffe4ff */
[----:B------:R1:W-:Y:S01]  /*d0e0*/  LDGSTS.E [R4+0x2400], desc[UR18][R8.64], P2 ;  /* 0x0240000008047fae */ /* 0x0003e200091a1012 */
[----:B--2---:R-:W-:-:S03]  /*d0f0*/  IADD3 R6, P6, PT, R78, R156, RZ ;  /* 0x0000009c4e067210 */ /* 0x004fc60007fde0ff */
[----:B------:R2:W-:Y:S02]  /*d100*/  LDGSTS.E [R4+0x2600], desc[UR18][R10.64], P2 ;  /* 0x026000000a047fae */ /* 0x0005e400091a1012 */
[----:B------:R-:W-:Y:S01]  /*d110*/  IMAD.X R7, R77, 0x1, R155, P6 ;  /* 0x000000014d077824 */ /* 0x000fe200030e069b */
[----:B-1----:R-:W-:-:S04]  /*d120*/  IADD3 R8, P5, PT, R78, R154, RZ ;  /* 0x0000009a4e087210 */ /* 0x002fc80007fbe0ff */
[----:B------:R1:W-:Y:S01]  /*d130*/  LDGSTS.E [R4+0x2800], desc[UR18][R6.64], P4 ;  /* 0x0280000006047fae */ /* 0x0003e2000a1a1012 */
[C---:B--2---:R-:W-:Y:S01]  /*d140*/  IADD3 R10, P6, PT, R78.reuse, R148, RZ ;  /* 0x000000944e0a7210 */ /* 0x044fe20007fde0ff */
[C---:B------:R-:W-:Y:S01]  /*d150*/  IMAD.X R9, R77.reuse, 0x1, R153, P5 ;  /* 0x000000014d097824 */ /* 0x040fe200028e0699 */
[----:B------:R-:W-:Y:S01]  /*d160*/  ISETP.NE.U32.AND P5, PT, RZ, UR8, PT ;  /* 0x00000008ff007c0c */ /* 0x000fe2000bfa5070 */
[----:B------:R-:W-:Y:S02]  /*d170*/  USEL UR8, URZ, 0x4, !UP2 ;  /* 0x00000004ff087887 */ /* 0x000fe4000d000000 */
[----:B------:R-:W-:Y:S01]  /*d180*/  IMAD.X R11, R77, 0x1, R147, P6 ;  /* 0x000000014d0b7824 */ /* 0x000fe200030e0693 */
[----:B------:R2:W-:Y:S01]  /*d190*/  LDGSTS.E [R4+0x2a00], desc[UR18][R8.64], P4 ;  /* 0x02a0000008047fae */ /* 0x0005e2000a1a1012 */
[----:B------:R-:W-:Y:S01]  /*d1a0*/  USEL UR8, UR8, URZ, !UP1 ;  /* 0x000000ff08087287 */ /* 0x000fe2000c800000 */
[----:B-1----:R-:W-:Y:S01]  /*d1b0*/  IADD3 R6, P2, PT, R78, R152, RZ ;  /* 0x000000984e067210 */ /* 0x002fe20007f5e0ff */
[----:B------:R-:W-:-:S03]  /*d1c0*/  UISETP.GT.AND UP2, UPT, UR13, 0xe, UPT ;  /* 0x0000000e0d00788c */ /* 0x000fc6000bf44270 */
[C---:B------:R-:W-:Y:S02]  /*d1d0*/  IADD3.X R7, PT, PT, R77.reuse, R151, RZ, P2, !PT ;  /* 0x000000974d077210 */ /* 0x040fe400017fe4ff */
[----:B------:R-:W-:Y:S02]  /*d1e0*/  ISETP.NE.U32.AND P2, PT, RZ, UR9, PT ;  /* 0x00000009ff007c0c */ /* 0x000fe4000bf45070 */
[----:B--2---:R-:W-:Y:S01]  /*d1f0*/  IADD3 R8, P4, PT, R78, R150, RZ ;  /* 0x000000964e087210 */ /* 0x004fe20007f9e0ff */
[----:B------:R1:W-:Y:S04]  /*d200*/  LDGSTS.E [R4+0x2c00], desc[UR18][R6.64], P5 ;  /* 0x02c0000006047fae */ /* 0x0003e8000a9a1012 */
[----:B------:R-:W-:Y:S01]  /*d210*/  IMAD.X R9, R77, 0x1, R149, P4 ;  /* 0x000000014d097824 */ /* 0x000fe200020e0695 */
[----:B------:R-:W-:Y:S01]  /*d220*/  ISETP.NE.U32.AND P4, PT, RZ, UR8, PT ;  /* 0x00000008ff007c0c */ /* 0x000fe2000bf85070 */
[----:B------:R-:W-:-:S02]  /*d230*/  USEL UR8, URZ, 0x4, !UP2 ;  /* 0x00000004ff087887 */ /* 0x000fc4000d000000 */
[----:B------:R-:W-:Y:S01]  /*d240*/  UISETP.GT.AND UP2, UPT, UR13, 0xf, UPT ;  /* 0x0000000f0d00788c */ /* 0x000fe2000bf44270 */
[----:B------:R2:W-:Y:S01]  /*d250*/  LDGSTS.E [R4+0x2e00], desc[UR18][R8.64], P5 ;  /* 0x02e0000008047fae */ /* 0x0005e2000a9a1012 */
[----:B------:R-:W-:Y:S01]  /*d260*/  USEL UR8, UR8, URZ, !UP1 ;  /* 0x000000ff08087287 */ /* 0x000fe2000c800000 */
[C---:B-1----:R-:W-:Y:S02]  /*d270*/  IADD3 R6, P6, PT, R78.reuse, R146, RZ ;  /* 0x000000924e067210 */ /* 0x042fe40007fde0ff */
[----:B------:R1:W-:Y:S01]  /*d280*/  LDGSTS.E [R4+0x3000], desc[UR18][R10.64], P2 ;  /* 0x030000000a047fae */ /* 0x0003e200091a1012 */
[----:B------:R-:W-:Y:S01]  /*d290*/  USEL UR9, URZ, 0x4, !UP2 ;  /* 0x00000004ff097887 */ /* 0x000fe2000d000000 */
[C---:B------:R-:W-:Y:S01]  /*d2a0*/  IADD3.X R7, PT, PT, R77.reuse, R145, RZ, P6, !PT ;  /* 0x000000914d077210 */ /* 0x040fe200037fe4ff */
[----:B------:R-:W-:Y:S02]  /*d2b0*/  UISETP.GT.AND UP2, UPT, UR13, 0x10, UPT ;  /* 0x000000100d00788c */ /* 0x000fe4000bf44270 */
[----:B------:R-:W-:Y:S01]  /*d2c0*/  USEL UR9, UR9, URZ, !UP1 ;  /* 0x000000ff09097287 */ /* 0x000fe2000c800000 */
[C---:B--2---:R-:W-:Y:S01]  /*d2d0*/  IADD3 R8, P6, PT, R78.reuse, R142, RZ ;  /* 0x0000008e4e087210 */ /* 0x044fe20007fde0ff */
[----:B------:R2:W-:Y:S01]  /*d2e0*/  LDGSTS.E [R4+0x3200], desc[UR18][R6.64], P2 ;  /* 0x0320000006047fae */ /* 0x0005e200091a1012 */
[----:B------:R-:W-:Y:S01]  /*d2f0*/  ISETP.NE.U32.AND P2, PT, RZ, UR8, PT ;  /* 0x00000008ff007c0c */ /* 0x000fe2000bf45070 */
[----:B------:R-:W-:Y:S01]  /*d300*/  USEL UR8, URZ, 0x4, !UP2 ;  /* 0x00000004ff087887 */ /* 0x000fe2000d000000 */
[----:B-1----:R-:W-:Y:S01]  /*d310*/  IADD3 R10, P5, PT, R78, R144, RZ ;  /* 0x000000904e0a7210 */ /* 0x002fe20007fbe0ff */
[----:B------:R-:W-:Y:S01]  /*d320*/  IMAD.X R9, R77, 0x1, R141, P6 ;  /* 0x000000014d097824 */ /* 0x000fe200030e068d */
[----:B------:R-:W-:-:S02]  /*d330*/  UISETP.GT.AND UP2, UPT, UR13, 0x11, UPT ;  /* 0x000000110d00788c */ /* 0x000fc4000bf44270 */
[----:B------:R-:W-:Y:S01]  /*d340*/  USEL UR8, UR8, URZ, !UP1 ;  /* 0x000000ff08087287 */ /* 0x000fe2000c800000 */
[----:B------:R-:W-:Y:S01]  /*d350*/  IMAD.X R11, R77, 0x1, R143, P5 ;  /* 0x000000014d0b7824 */ /* 0x000fe200028e068f */
[----:B--2---:R-:W-:-:S04]  /*d360*/  IADD3 R6, P6, PT, R78, R140, RZ ;  /* 0x0000008c4e067210 */ /* 0x004fc80007fde0ff */
[----:B------:R1:W-:Y:S01]  /*d370*/  LDGSTS.E [R4+0x3400], desc[UR18][R10.64], P4 ;  /* 0x034000000a047fae */ /* 0x0003e2000a1a1012 */
[----:B------:R-:W-:-:S03]  /*d380*/  IADD3.X R7, PT, PT, R77, R139, RZ, P6, !PT ;  /* 0x0000008b4d077210 */ /* 0x000fc600037fe4ff */
[----:B------:R2:W-:Y:S01]  /*d390*/  LDGSTS.E [R4+0x3600], desc[UR18][R8.64], P4 ;  /* 0x0360000008047fae */ /* 0x0005e2000a1a1012 */
[----:B------:R-:W-:Y:S01]  /*d3a0*/  ISETP.NE.U32.AND P4, PT, RZ, UR9, PT ;  /* 0x00000009ff007c0c */ /* 0x000fe2000bf85070 */
[----:B------:R-:W-:Y:S02]  /*d3b0*/  USEL UR9, URZ, 0x4, !UP2 ;  /* 0x00000004ff097887 */ /* 0x000fe4000d000000 */
[----:B------:R3:W-:Y:S01]  /*d3c0*/  LDGSTS.E [R4+0x3800], desc[UR18][R6.64], P2 ;  /* 0x0380000006047fae */ /* 0x0007e200091a1012 */
[----:B------:R-:W-:Y:S02]  /*d3d0*/  UISETP.GT.AND UP2, UPT, UR13, 0x12, UPT ;  /* 0x000000120d00788c */ /* 0x000fe4000bf44270 */
[----:B------:R-:W-:Y:S01]  /*d3e0*/  USEL UR9, UR9, URZ, !UP1 ;  /* 0x000000ff09097287 */ /* 0x000fe2000c800000 */
[C---:B-1----:R-:W-:Y:S02]  /*d3f0*/  IADD3 R10, P6, PT, R78.reuse, R136, RZ ;  /* 0x000000884e0a7210 */ /* 0x042fe40007fde0ff */
[----:B--2---:R-:W-:-:S03]  /*d400*/  IADD3 R8, P5, PT, R78, R138, RZ ;  /* 0x0000008a4e087210 */ /* 0x004fc60007fbe0ff */
[C---:B------:R-:W-:Y:S02]  /*d410*/  IMAD.X R11, R77.reuse, 0x1, R135, P6 ;  /* 0x000000014d0b7824 */ /* 0x040fe400030e0687 */
[----:B------:R-:W-:Y:S01]  /*d420*/  IMAD.X R9, R77, 0x1, R137, P5 ;  /* 0x000000014d097824 */ /* 0x000fe200028e0689 */
[----:B---3--:R-:W-:-:S04]  /*d430*/  IADD3 R6, P5, PT, R78, R134, RZ ;  /* 0x000000864e067210 */ /* 0x008fc80007fbe0ff */
        /* <DEDUP_REMOVED lines=12> */
[----:B------:R-:W-:Y:S01]  /*d500*/  USEL UR9, UR9, URZ, !UP1 ;  /* 0x000000ff09097287 */ /* 0x000fe2000c800000 */
[C---:B--2---:R-:W-:Y:S01]  /*d510*/  IADD3 R10, P5, PT, R78.reuse, R130, RZ ;  /* 0x000000824e0a7210 */ /* 0x044fe20007fbe0ff */
[----:B------:R-:W-:Y:S01]  /*d520*/  IMAD.X R9, R77, 0x1, R131, P6 ;  /* 0x000000014d097824 */ /* 0x000fe200030e0683 */
[----:B---3--:R-:W-:-:S03]  /*d530*/  IADD3 R6, P6, PT, R78, R128, RZ ;  /* 0x000000804e067210 */ /* 0x008fc60007fde0ff */
[C---:B------:R-:W-:Y:S01]  /*d540*/  IMAD.X R11, R77.reuse, 0x1, R129, P5 ;  /* 0x000000014d0b7824 */ /* 0x040fe200028e0681 */
[----:B------:R1:W-:Y:S01]  /*d550*/  LDGSTS.E [R4+0x4000], desc[UR18][R8.64], P2 ;  /* 0x0400000008047fae */ /* 0x0003e200091a1012 */
[----:B------:R-:W-:-:S03]  /*d560*/  IADD3.X R7, PT, PT, R77, R127, RZ, P6, !PT ;  /* 0x0000007f4d077210 */ /* 0x000fc600037fe4ff */
[----:B------:R2:W-:Y:S04]  /*d570*/  LDGSTS.E [R4+0x4200], desc[UR18][R10.64], P2 ;  /* 0x042000000a047fae */ /* 0x0005e800091a1012 */
[----:B------:R3:W-:Y:S01]  /*d580*/  LDGSTS.E [R4+0x4400], desc[UR18][R6.64], P4 ;  /* 0x0440000006047fae */ /* 0x0007e2000a1a1012 */
[C---:B-1----:R-:W-:Y:S02]  /*d590*/  IADD3 R8, P5, PT, R78.reuse, R126, RZ ;  /* 0x0000007e4e087210 */ /* 0x042fe40007fbe0ff */
[----:B--2---:R-:W-:-:S03]  /*d5a0*/  IADD3 R10, P6, PT, R78, R120, RZ ;  /* 0x000000784e0a7210 */ /* 0x004fc60007fde0ff */
[C---:B------:R-:W-:Y:S01]  /*d5b0*/  IMAD.X R9, R77.reuse, 0x1, R125, P5 ;  /* 0x000000014d097824 */ /* 0x040fe200028e067d */
[----:B------:R-:W-:Y:S01]  /*d5c0*/  ISETP.NE.U32.AND P5, PT, RZ, UR8, PT ;  /* 0x00000008ff007c0c */ /* 0x000fe2000bfa5070 */
[----:B------:R-:W-:Y:S01]  /*d5d0*/  USEL UR8, URZ, 0x4, !UP2 ;  /* 0x00000004ff087887 */ /* 0x000fe2000d000000 */
[----:B---3--:R-:W-:Y:S01]  /*d5e0*/  IADD3 R6, P2, PT, R78, R124, RZ ;  /* 0x0000007c4e067210 */ /* 0x008fe20007f5e0ff */
[----:B------:R-:W-:Y:S01]  /*d5f0*/  UISETP.GT.AND UP2, UPT, UR13, 0x15, UPT ;  /* 0x000000150d00788c */ /* 0x000fe2000bf44270 */
[----:B------:R1:W-:Y:S01]  /*d600*/  LDGSTS.E [R4+0x4600], desc[UR18][R8.64], P4 ;  /* 0x0460000008047fae */ /* 0x0003e2000a1a1012 */
[----:B------:R-:W-:Y:S01]  /*d610*/  USEL UR8, UR8, URZ, !UP1 ;  /* 0x000000ff08087287 */ /* 0x000fe2000c800000 */
[C---:B------:R-:W-:Y:S02]  /*d620*/  IMAD.X R11, R77.reuse, 0x1, R119, P6 ;  /* 0x000000014d0b7824 */ /* 0x040fe400030e0677 */
[----:B------:R-:W-:Y:S01]  /*d630*/  IMAD.X R7, R77, 0x1, R123, P2 ;  /* 0x000000014d077824 */ /* 0x000fe200010e067b */
[----:B------:R-:W-:-:S04]  /*d640*/  ISETP.NE.U32.AND P2, PT, RZ, UR9, PT ;  /* 0x00000009ff007c0c */ /* 0x000fc8000bf45070 */
[----:B------:R2:W-:Y:S01]  /*d650*/  LDGSTS.E [R4+0x4800], desc[UR18][R6.64], P5 ;  /* 0x0480000006047fae */ /* 0x0005e2000a9a1012 */
[----:B-1----:R-:W-:-:S04]  /*d660*/  IADD3 R8, P4, PT, R78, R122, RZ ;  /* 0x0000007a4e087210 */ /* 0x002fc80007f9e0ff */
[C---:B------:R-:W-:Y:S02]  /*d670*/  IADD3.X R9, PT, PT, R77.reuse, R121, RZ, P4, !PT ;  /* 0x000000794d097210 */ /* 0x040fe400027fe4ff */
[----:B------:R-:W-:Y:S01]  /*d680*/  ISETP.NE.U32.AND P4, PT, RZ, UR8, PT ;  /* 0x00000008ff007c0c */ /* 0x000fe2000bf85070 */
[----:B------:R-:W-:Y:S01]  /*d690*/  USEL UR8, URZ, 0x4, !UP2 ;  /* 0x00000004ff087887 */ /* 0x000fe2000d000000 */
[----:B--2---:R-:W-:Y:S01]  /*d6a0*/  IADD3 R6, P6, PT, R78, R118, RZ ;  /* 0x000000764e067210 */ /* 0x004fe20007fde0ff */
[----:B------:R1:W-:Y:S02]  /*d6b0*/  LDGSTS.E [R4+0x4a00], desc[UR18][R8.64], P5 ;  /* 0x04a0000008047fae */ /* 0x0003e4000a9a1012 */
[----:B------:R-:W-:Y:S02]  /*d6c0*/  USEL UR8, UR8, URZ, !UP1 ;  /* 0x000000ff08087287 */ /* 0x000fe4000c800000 */
[----:B------:R-:W-:Y:S01]  /*d6d0*/  UISETP.GT.AND UP2, UPT, UR13, 0x16, UPT ;  /* 0x000000160d00788c */ /* 0x000fe2000bf44270 */
[----:B------:R-:W-:Y:S01]  /*d6e0*/  IMAD.X R7, R77, 0x1, R117, P6 ;  /* 0x000000014d077824 */ /* 0x000fe200030e0675 */
[----:B------:R2:W-:Y:S02]  /*d6f0*/  LDGSTS.E [R4+0x4c00], desc[UR18][R10.64], P2 ;  /* 0x04c000000a047fae */ /* 0x0005e400091a1012 */
[----:B------:R-:W-:-:S02]  /*d700*/  USEL UR9, URZ, 0x4, !UP2 ;  /* 0x00000004ff097887 */ /* 0x000fc4000d000000 */
[----:B------:R3:W-:Y:S01]  /*d710*/  LDGSTS.E [R4+0x4e00], desc[UR18][R6.64], P2 ;  /* 0x04e0000006047fae */ /* 0x0007e200091a1012 */
[----:B------:R-:W-:Y:S01]  /*d720*/  ISETP.NE.U32.AND P2, PT, RZ, UR8, PT ;  /* 0x00000008ff007c0c */ /* 0x000fe2000bf45070 */
[----:B------:R-:W-:Y:S01]  /*d730*/  USEL UR9, UR9, URZ, !UP1 ;  /* 0x000000ff09097287 */ /* 0x000fe2000c800000 */
[C---:B-1----:R-:W-:Y:S01]  /*d740*/  IADD3 R8, P6, PT, R78.reuse, R110, RZ ;  /* 0x0000006e4e087210 */ /* 0x042fe20007fde0ff */
[----:B------:R-:W-:Y:S01]  /*d750*/  UISETP.GT.AND UP2, UPT, UR13, 0x17, UPT ;  /* 0x000000170d00788c */ /* 0x000fe2000bf44270 */
[----:B--2---:R-:W-:-:S03]  /*d760*/  IADD3 R10, P5, PT, R78, R116, RZ ;  /* 0x000000744e0a7210 */ /* 0x004fc60007fbe0ff */
[C---:B------:R-:W-:Y:S01]  /*d770*/  IMAD.X R9, R77.reuse, 0x1, R109, P6 ;  /* 0x000000014d097824 */ /* 0x040fe200030e066d */
[----:B------:R-:W-:Y:S01]  /*d780*/  USEL UR8, URZ, 0x4, !UP2 ;  /* 0x00000004ff087887 */ /* 0x000fe2000d000000 */
[C---:B------:R-:W-:Y:S01]  /*d790*/  IADD3.X R11, PT, PT, R77.reuse, R111, RZ, P5, !PT ;  /* 0x0000006f4d0b7210 */ /* 0x040fe20002ffe4ff */
[----:B------:R-:W-:Y:S01]  /*d7a0*/  UISETP.GT.AND UP2, UPT, UR13, 0x18, UPT ;  /* 0x000000180d00788c */ /* 0x000fe2000bf44270 */
[----:B---3--:R-:W-:Y:S01]  /*d7b0*/  IADD3 R6, P6, PT, R78, R108, RZ ;  /* 0x0000006c4e067210 */ /* 0x008fe20007fde0ff */
[----:B------:R-:W-:Y:S02]  /*d7c0*/  USEL UR8, UR8, URZ, !UP1 ;  /* 0x000000ff08087287 */ /* 0x000fe4000c800000 */
[----:B------:R1:W-:Y:S02]  /*d7d0*/  LDGSTS.E [R4+0x5000], desc[UR18][R10.64], P4 ;  /* 0x050000000a047fae */ /* 0x0003e4000a1a1012 */
[----:B------:R-:W-:Y:S02]  /*d7e0*/  IMAD.X R7, R77, 0x1, R107, P6 ;  /* 0x000000014d077824 */ /* 0x000fe400030e066b */
[----:B------:R2:W-:Y:S01]  /*d7f0*/  LDGSTS.E [R4+0x5200], desc[UR18][R8.64], P4 ;  /* 0x0520000008047fae */ /* 0x0005e2000a1a1012 */
[----:B------:R-:W-:Y:S01]  /*d800*/  ISETP.NE.U32.AND P4, PT, RZ, UR9, PT ;  /* 0x00000009ff007c0c */ /* 0x000fe2000bf85070 */
[----:B------:R-:W-:-:S02]  /*d810*/  USEL UR9, URZ, 0x4, !UP2 ;  /* 0x00000004ff097887 */ /* 0x000fc4000d000000 */
[----:B------:R3:W-:Y:S01]  /*d820*/  LDGSTS.E [R4+0x5400], desc[UR18][R6.64], P2 ;  /* 0x0540000006047fae */ /* 0x0007e200091a1012 */
[----:B------:R-:W-:Y:S02]  /*d830*/  UISETP.GT.AND UP2, UPT, UR13, 0x19, UPT ;  /* 0x000000190d00788c */ /* 0x000fe4000bf44270 */
[----:B------:R-:W-:Y:S01]  /*d840*/  USEL UR9, UR9, URZ, !UP1 ;  /* 0x000000ff09097287 */ /* 0x000fe2000c800000 */
[C---:B-1----:R-:W-:Y:S02]  /*d850*/  IADD3 R10, P6, PT, R78.reuse, R104, RZ ;  /* 0x000000684e0a7210 */ /* 0x042fe40007fde0ff */
[----:B--2---:R-:W-:-:S03]  /*d860*/  IADD3 R8, P5, PT, R78, R106, RZ ;  /* 0x0000006a4e087210 */ /* 0x004fc60007fbe0ff */
[C---:B------:R-:W-:Y:S01]  /*d870*/  IMAD.X R11, R77.reuse, 0x1, R103, P6 ;  /* 0x000000014d0b7824 */ /* 0x040fe200030e0667 */
[----:B------:R-:W-:Y:S02]  /*d880*/  IADD3.X R9, PT, PT, R77, R105, RZ, P5, !PT ;  /* 0x000000694d097210 */ /* 0x000fe40002ffe4ff */
[----:B---3--:R-:W-:-:S03]  /*d890*/  IADD3 R6, P5, PT, R78, R102, RZ ;  /* 0x000000664e067210 */ /* 0x008fc60007fbe0ff */
[----:B------:R1:W-:Y:S01]  /*d8a0*/  LDGSTS.E [R4+0x5600], desc[UR18][R8.64], P2 ;  /* 0x0560000008047fae */ /* 0x0003e200091a1012 */
[----:B------:R-:W-:Y:S01]  /*d8b0*/  ISETP.NE.U32.AND P2, PT, RZ, UR8, PT ;  /* 0x00000008ff007c0c */ /* 0x000fe2000bf45070 */
[----:B------:R-:W-:Y:S01]  /*d8c0*/  IMAD.X R7, R77, 0x1, R101, P5 ;  /* 0x000000014d077824 */ /* 0x000fe200028e0665 */
[----:B------:R-:W-:Y:S01]  /*d8d0*/  USEL UR8, URZ, 0x4, !UP2 ;  /* 0x00000004ff087887 */ /* 0x000fe2000d000000 */
        /* <DEDUP_REMOVED lines=9> */
[C---:B--2---:R-:W-:Y:S02]  /*d970*/  IADD3 R10, P5, PT, R78.reuse, R98, RZ ;  /* 0x000000624e0a7210 */ /* 0x044fe40007fbe0ff */
[C---:B------:R-:W-:Y:S02]  /*d980*/  IADD3.X R9, PT, PT, R77.reuse, R99, RZ, P6, !PT ;  /* 0x000000634d097210 */ /* 0x040fe400037fe4ff */
[----:B---3--:R-:W-:Y:S01]  /*d990*/  IADD3 R6, P6, PT, R78, R96, RZ ;  /* 0x000000604e067210 */ /* 0x008fe20007fde0ff */
[C---:B------:R-:W-:Y:S02]  /*d9a0*/  IMAD.X R11, R77.reuse, 0x1, R97, P5 ;  /* 0x000000014d0b7824 */ /* 0x040fe400028e0661 */
[----:B------:R1:W-:Y:S02]  /*d9b0*/  LDGSTS.E [R4+0x5c00], desc[UR18][R8.64], P2 ;  /* 0x05c0000008047fae */ /* 0x0003e400091a1012 */
[----:B------:R-:W-:-:S02]  /*d9c0*/  IMAD.X R7, R77, 0x1, R95, P6 ;  /* 0x000000014d077824 */ /* 0x000fc400030e065f */
[----:B------:R-:W-:Y:S04]  /*d9d0*/  LDGSTS.E [R4+0x5e00], desc[UR18][R10.64], P2 ;  /* 0x05e000000a047fae */ /* 0x000fe800091a1012 */
[----:B------:R2:W-:Y:S01]  /*d9e0*/  LDGSTS.E [R4+0x6000], desc[UR18][R6.64], P4 ;  /* 0x0600000006047fae */ /* 0x0005e2000a1a1012 */
[----:B-1----:R-:W-:-:S04]  /*d9f0*/  IADD3 R8, P5, PT, R78, R94, RZ ;  /* 0x0000005e4e087210 */ /* 0x002fc80007fbe0ff */
[C---:B------:R-:W-:Y:S02]  /*da00*/  IADD3.X R9, PT, PT, R77.reuse, R93, RZ, P5, !PT ;  /* 0x0000005d4d097210 */ /* 0x040fe40002ffe4ff */
[----:B------:R-:W-:Y:S01]  /*da10*/  ISETP.NE.U32.AND P5, PT, RZ, UR8, PT ;  /* 0x00000008ff007c0c */ /* 0x000fe2000bfa5070 */
[----:B------:R-:W-:Y:S01]  /*da20*/  USEL UR8, URZ, 0x4, !UP2 ;  /* 0x00000004ff087887 */ /* 0x000fe2000d000000 */
[C---:B--2---:R-:W-:Y:S01]  /*da30*/  IADD3 R6, P2, PT, R78.reuse, R92, RZ ;  /* 0x0000005c4e067210 */ /* 0x044fe20007f5e0ff */
[----:B------:R1:W-:Y:S01]  /*da40*/  LDGSTS.E [R4+0x6200], desc[UR18][R8.64], P4 ;  /* 0x0620000008047fae */ /* 0x0003e2000a1a1012 */
[----:B------:R-:W-:Y:S01]  /*da50*/  IADD3 R10, P6, PT, R78, R88, RZ ;  /* 0x000000584e0a7210 */ /* 0x000fe20007fde0ff */
[----:B------:R-:W-:Y:S02]  /*da60*/  USEL UR8, UR8, URZ, !UP1 ;  /* 0x000000ff08087287 */ /* 0x000fe4000c800000 */
[C---:B------:R-:W-:Y:S01]  /*da70*/  IMAD.X R7, R77.reuse, 0x1, R91, P2 ;  /* 0x000000014d077824 */ /* 0x040fe200010e065b */
[----:B------:R-:W-:Y:S01]  /*da80*/  ISETP.NE.U32.AND P2, PT, RZ, UR9, PT ;  /* 0x00000009ff007c0c */ /* 0x000fe2000bf45070 */
[----:B------:R-:W-:Y:S01]  /*da90*/  UISETP.GT.AND UP2, UPT, UR13, 0x1c, UPT ;  /* 0x0000001c0d00788c */ /* 0x000fe2000bf44270 */
[----:B------:R-:W-:Y:S01]  /*daa0*/  IADD3.X R11, PT, PT, R77, R87, RZ, P6, !PT ;  /* 0x000000574d0b7210 */ /* 0x000fe200037fe4ff */
[----:B------:R-:W-:-:S02]  /*dab0*/  USEL UR9, URZ, 0x4, !UP3 ;  /* 0x00000004ff097887 */ /* 0x000fc4000d800000 */
[----:B------:R-:W-:Y:S01]  /*dac0*/  LDGSTS.E [R4+0x6400], desc[UR18][R6.64], P5 ;  /* 0x0640000006047fae */ /* 0x000fe2000a9a1012 */
[----:B-1----:R-:W-:Y:S01]  /*dad0*/  IADD3 R8, P4, PT, R78, R90, RZ ;  /* 0x0000005a4e087210 */ /* 0x002fe20007f9e0ff */
[----:B------:R-:W-:-:S04]  /*dae0*/  USEL UR9, UR9, URZ, !UP1 ;  /* 0x000000ff09097287 */ /* 0x000fc8000c800000 */
[----:B------:R-:W-:Y:S01]  /*daf0*/  IMAD.X R9, R77, 0x1, R89, P4 ;  /* 0x000000014d097824 */ /* 0x000fe200020e0659 */
[----:B------:R-:W-:-:S04]  /*db00*/  UISETP.NE.U32.AND UP3, UPT, UR9, URZ, UPT ;  /* 0x000000ff0900728c */ /* 0x000fc8000bf65070 */
        /* <DEDUP_REMOVED lines=8> */
[C---:B------:R-:W-:Y:S01]  /*db90*/  IMAD.X R9, R77.reuse, 0x1, R85, P6 ;  /* 0x000000014d097824 */ /* 0x040fe200030e0655 */
[----:B------:R-:W-:Y:S01]  /*dba0*/  IADD3 R6, P6, PT, R78, R192, RZ ;  /* 0x000000c04e067210 */ /* 0x000fe20007fde0ff */
[----:B------:R-:W-:-:S03]  /*dbb0*/  IMAD.X R11, R77, 0x1, R191, P4 ;  /* 0x000000014d0b7824 */ /* 0x000fc600020e06bf */
[----:B------:R-:W-:Y:S01]  /*dbc0*/  IADD3.X R7, PT, PT, R77, R193, RZ, P6, !PT ;  /* 0x000000c14d077210 */ /* 0x000fe200037fe4ff */
[----:B------:R1:W-:Y:S01]  /*dbd0*/  LDGSTS.E [R4+0x6a00], desc[UR18][R8.64], P2 ;  /* 0x06a0000008047fae */ /* 0x0003e200091a1012 */
[----:B------:R-:W-:Y:S01]  /*dbe0*/  ISETP.NE.U32.AND P4, PT, RZ, UR8, PT ;  /* 0x00000008ff007c0c */ /* 0x000fe2000bf85070 */
[----:B------:R-:W-:Y:S02]  /*dbf0*/  USEL UR8, URZ, 0x4, !UP2 ;  /* 0x00000004ff087887 */ /* 0x000fe4000d000000 */
[----:B------:R2:W-:Y:S01]  /*dc00*/  LDGSTS.E [R4+0x6c00], desc[UR18][R10.64], P5 ;  /* 0x06c000000a047fae */ /* 0x0005e2000a9a1012 */
[----:B------:R-:W-:Y:S02]  /*dc10*/  UISETP.GT.AND UP2, UPT, UR13, 0x1f, UPT ;  /* 0x0000001f0d00788c */ /* 0x000fe4000bf44270 */
[----:B------:R-:W-:Y:S01]  /*dc20*/  USEL UR8, UR8, URZ, !UP1 ;  /* 0x000000ff08087287 */ /* 0x000fe2000c800000 */
[----:B------:R3:W-:Y:S01]  /*dc30*/  LDGSTS.E [R4+0x6e00], desc[UR18][R6.64], P5 ;  /* 0x06e0000006047fae */ /* 0x0007e2000a9a1012 */
[----:B------:R-:W-:-:S02]  /*dc40*/  PLOP3.LUT P5, PT, PT, PT, UP3, 0x40, 0x4 ;  /* 0x000000000004781c */ /* 0x000fc40003fae838 */
[C---:B-1----:R-:W-:Y:S02]  /*dc50*/  IADD3 R8, P6, PT, R78.reuse, R194, RZ ;  /* 0x000000c24e087210 */ /* 0x042fe40007fde0ff */
[----:B--2---:R-:W-:-:S03]  /*dc60*/  IADD3 R10, P2, PT, R78, R196, RZ ;  /* 0x000000c44e0a7210 */ /* 0x004fc60007f5e0ff */
[C---:B------:R-:W-:Y:S01]  /*dc70*/  IMAD.X R9, R77.reuse, 0x1, R195, P6 ;  /* 0x000000014d097824 */ /* 0x040fe200030e06c3 */
[----:B---3--:R-:W-:Y:S01]  /*dc80*/  IADD3 R6, P6, PT, R78, R198, RZ ;  /* 0x000000c64e067210 */ /* 0x008fe20007fde0ff */
[C---:B------:R-:W-:Y:S01]  /*dc90*/  IMAD.X R11, R77.reuse, 0x1, R197, P2 ;  /* 0x000000014d0b7824 */ /* 0x040fe200010e06c5 */
[----:B------:R-:W-:Y:S02]  /*dca0*/  PLOP3.LUT P2, PT, PT, PT, UP3, 0x40, 0x4 ;  /* 0x000000000004781c */ /* 0x000fe40003f4e838 */
[----:B------:R1:W-:Y:S01]  /*dcb0*/  LDGSTS.E [R4+0x7000], desc[UR18][R8.64], P4 ;  /* 0x0700000008047fae */ /* 0x0003e2000a1a1012 */
[----:B------:R-:W-:-:S03]  /*dcc0*/  IADD3.X R7, PT, PT, R77, R199, RZ, P6, !PT ;  /* 0x000000c74d077210 */ /* 0x000fc600037fe4ff */
[----:B------:R2:W-:Y:S04]  /*dcd0*/  LDGSTS.E [R4+0x7200], desc[UR18][R10.64], P4 ;  /* 0x072000000a047fae */ /* 0x0005e8000a1a1012 */
[----:B------:R3:W-:Y:S01]  /*dce0*/  LDGSTS.E [R4+0x7400], desc[UR18][R6.64], !P5 ;  /* 0x0740000006047fae */ /* 0x0007e2000e9a1012 */
[----:B------:R-:W-:Y:S01]  /*dcf0*/  ISETP.NE.U32.AND P5, PT, RZ, UR8, PT ;  /* 0x00000008ff007c0c */ /* 0x000fe2000bfa5070 */
[----:B------:R-:W-:Y:S01]  /*dd00*/  USEL UR8, URZ, 0x4, !UP2 ;  /* 0x00000004ff087887 */ /* 0x000fe2000d000000 */
[----:B-1----:R-:W-:-:S03]  /*dd10*/  IADD3 R8, P4, PT, R78, R200, RZ ;  /* 0x000000c84e087210 */ /* 0x002fc60007f9e0ff */
[----:B------:R-:W-:Y:S02]  /*dd20*/  USEL UR8, UR8, URZ, !UP1 ;  /* 0x000000ff08087287 */ /* 0x000fe4000c800000 */
[----:B------:R-:W-:Y:S01]  /*dd30*/  IMAD.X R9, R77, 0x1, R201, P4 ;  /* 0x000000014d097824 */ /* 0x000fe200020e06c9 */
[C---:B--2---:R-:W-:Y:S02]  /*dd40*/  IADD3 R10, P4, PT, R78.reuse, R204, RZ ;  /* 0x000000cc4e0a7210 */ /* 0x044fe40007f9e0ff */
[----:B---3--:R-:W-:Y:S02]  /*dd50*/  IADD3 R6, P6, PT, R78, R202, RZ ;  /* 0x000000ca4e067210 */ /* 0x008fe40007fde0ff */
[----:B------:R1:W-:Y:S01]  /*dd60*/  LDGSTS.E [R4+0x7600], desc[UR18][R8.64], !P2 ;  /* 0x0760000008047fae */ /* 0x0003e2000d1a1012 */
[----:B------:R-:W-:Y:S01]  /*dd70*/  ISETP.GE.AND P2, PT, R5, UR13, PT ;  /* 0x0000000d05007c0c */ /* 0x000fe2000bf46270 */
[----:B------:R-:W-:Y:S01]  /*dd80*/  UIADD3 UR13, UPT, UPT, UR13, -0x20, URZ ;  /* 0xffffffe00d0d7890 */ /* 0x000fe2000fffe0ff */
[C---:B------:R-:W-:Y:S01]  /*dd90*/  IMAD.X R7, R77.reuse, 0x1, R203, P6 ;  /* 0x000000014d077824 */ /* 0x040fe200030e06cb */
[----:B------:R-:W-:-:S02]  /*dda0*/  IADD3.X R11, PT, PT, R77, R205, RZ, P4, !PT ;  /* 0x000000cd4d0b7210 */ /* 0x000fc400027fe4ff */
[----:B------:R-:W-:Y:S02]  /*ddb0*/  SEL R5, RZ, 0x4, P2 ;  /* 0x00000004ff057807 */ /* 0x000fe40001000000 */
[----:B------:R2:W-:Y:S01]  /*ddc0*/  LDGSTS.E [R4+0x7800], desc[UR18][R6.64], P5 ;  /* 0x0780000006047fae */ /* 0x0005e2000a9a1012 */
[----:B------:R-:W-:Y:S01]  /*ddd0*/  PLOP3.LUT P6, PT, PT, PT, UP1, 0x40, 0x4 ;  /* 0x000000000004781c */ /* 0x000fe20003fce818 */
[----:B------:R-:W-:Y:S01]  /*dde0*/  UISETP.GT.AND UP1, UPT, UR15, 0x6, UPT ;  /* 0x000000060f00788c */ /* 0x000fe2000bf24270 */
[----:B------:R-:W-:Y:S01]  /*ddf0*/  ISETP.NE.U32.AND P2, PT, RZ, UR8, PT ;  /* 0x00000008ff007c0c */ /* 0x000fe2000bf45070 */
[----:B------:R3:W-:Y:S01]  /*de00*/  LDGSTS.E [R4+0x7a00], desc[UR18][R10.64], P5 ;  /* 0x07a000000a047fae */ /* 0x0007e2000a9a1012 */
[----:B------:R-:W-:Y:S01]  /*de10*/  SEL R5, R5, RZ, P6 ;  /* 0x000000ff05057207 */ /* 0x000fe20003000000 */
[----:B------:R-:W-:Y:S01]  /*de20*/  USEL UR15, UR15, URZ, !UP1 ;  /* 0x000000ff0f0f7287 */ /* 0x000fe2000c800000 */
[----:B-1----:R-:W-:Y:S01]  /*de30*/  IADD3 R8, P5, PT, R189, R210, RZ ;  /* 0x000000d2bd087210 */ /* 0x002fe20007fbe0ff */
[----:B------:R-:W-:-:S02]  /*de40*/  UISETP.GT.AND UP1, UPT, UR14, 0x1, UPT ;  /* 0x000000010e00788c */ /* 0x000fc4000bf24270 */
[----:B------:R-:W-:Y:S01]  /*de50*/  ULEA UR8, UR15, UR10, 0xd ;  /* 0x0000000a0f087291 */ /* 0x000fe2000f8e68ff */
[----:B------:R-:W-:Y:S01]  /*de60*/  IADD3.X R9, PT, PT, R80, R211, RZ, P5, !PT ;  /* 0x000000d350097210 */ /* 0x000fe20002ffe4ff */
[----:B------:R-:W-:Y:S01]  /*de70*/  USEL UR14, UR14, URZ, !UP1 ;  /* 0x000000ff0e0e7287 */ /* 0x000fe2000c800000 */
[C---:B--2---:R-:W-:Y:S02]  /*de80*/  IADD3 R6, P6, PT, R78.reuse, R208, RZ ;  /* 0x000000d04e067210 */ /* 0x044fe40007fde0ff */
[----:B---3--:R-:W-:Y:S01]  /*de90*/  IADD3 R10, P4, PT, R78, R206, RZ ;  /* 0x000000ce4e0a7210 */ /* 0x008fe20007f9e0ff */
[----:B------:R-:W-:Y:S02]  /*dea0*/  VIADD R13, R69, UR8 ;  /* 0x00000008450d7c36 */ /* 0x000fe40008000000 */
[C---:B------:R-:W-:Y:S02]  /*deb0*/  IMAD.X R7, R77.reuse, 0x1, R209, P6 ;  /* 0x000000014d077824 */ /* 0x040fe400030e06d1 */
[----:B------:R-:W-:Y:S01]  /*dec0*/  IMAD.X R11, R77, 0x1, R207, P4 ;  /* 0x000000014d0b7824 */ /* 0x000fe200020e06cf */
[----:B------:R-:W-:Y:S01]  /*ded0*/  ISETP.NE.U32.AND P4, PT, R5, RZ, PT ;  /* 0x000000ff0500720c */ /* 0x000fe20003f85070 */
[----:B------:R-:W-:Y:S01]  /*dee0*/  VIADD R15, R12, UR8 ;  /* 0x000000080c0f7c36 */ /* 0x000fe20008000000 */
[----:B------:R-:W-:-:S02]  /*def0*/  USEL UR8, URZ, 0x1, !UP1 ;  /* 0x00000001ff087887 */ /* 0x000fc4000c800000 */
[----:B------:R1:W-:Y:S02]  /*df00*/  LDGSTS.E [R4+0x7c00], desc[UR18][R10.64], P2 ;  /* 0x07c000000a047fae */ /* 0x0003e400091a1012 */
[----:B------:R-:W-:Y:S02]  /*df10*/  ULOP3.LUT UR8, UR4, UR8, URZ, 0x3c, !UPT ;  /* 0x0000000804087292 */ /* 0x000fe4000f8e3cff */
[----:B------:R2:W-:Y:S04]  /*df20*/  LDGSTS.E [R4+0x7e00], desc[UR18][R6.64], P2 ;  /* 0x07e0000006047fae */ /* 0x0005e800091a1012 */
[----:B------:R-:W0:Y:S01]  /*df30*/  LDGDEPBAR ;  /* 0x00000000000079af */ /* 0x000e220000000000 */
[----:B-1----:R-:W-:-:S03]  /*df40*/  IADD3 R10, P6, PT, R189, R214, RZ ;  /* 0x000000d6bd0a7210 */ /* 0x002fc60007fde0ff */
[----:B------:R1:W-:Y:S01]  /*df50*/  LDGSTS.E [R13+0x30000], desc[UR18][R8.64], P4 ;  /* 0x30000000080d7fae */ /* 0x0003e2000a1a1012 */
[C---:B--2---:R-:W-:Y:S01]  /*df60*/  IADD3 R4, P2, PT, R189.reuse, R218, RZ ;  /* 0x000000dabd047210 */ /* 0x044fe20007f5e0ff */
[C---:B------:R-:W-:Y:S01]  /*df70*/  IMAD.X R11, R80.reuse, 0x1, R215, P6 ;  /* 0x00000001500b7824 */ /* 0x040fe200030e06d7 */
[C---:B------:R-:W-:Y:S02]  /*df80*/  IADD3 R6, P5, PT, R189.reuse, R222, RZ ;  /* 0x000000debd067210 */ /* 0x040fe40007fbe0ff */
[C---:B------:R-:W-:Y:S02]  /*df90*/  IADD3.X R5, PT, PT, R80.reuse, R219, RZ, P2, !PT ;  /* 0x000000db50057210 */ /* 0x040fe400017fe4ff */
[----:B------:R-:W-:Y:S01]  /*dfa0*/  LDGSTS.E [R13+0x30400], desc[UR18][R10.64], P4 ;  /* 0x304000000a0d7fae */ /* 0x000fe2000a1a1012 */
[C---:B------:R-:W-:Y:S01]  /*dfb0*/  IMAD.X R7, R80.reuse, 0x1, R223, P5 ;  /* 0x0000000150077824 */ /* 0x040fe200028e06df */
[C---:B-1----:R-:W-:Y:S02]  /*dfc0*/  IADD3 R8, P2, PT, R189.reuse, R226, RZ ;  /* 0x000000e2bd087210 */ /* 0x042fe40007f5e0ff */
[----:B------:R1:W-:Y:S03]  /*dfd0*/  LDGSTS.E [R13+0x30800], desc[UR18][R4.64], P4 ;  /* 0x30800000040d7fae */ /* 0x0003e6000a1a1012 */
[----:B------:R-:W-:Y:S01]  /*dfe0*/  IMAD.X R9, R80, 0x1, R227, P2 ;  /* 0x0000000150097824 */ /* 0x000fe200010e06e3 */
[----:B------:R2:W-:Y:S04]  /*dff0*/  LDGSTS.E [R13+0x30c00], desc[UR18][R6.64], P4 ;  /* 0x30c00000060d7fae */ /* 0x0005e8000a1a1012 */
[----:B------:R3:W-:Y:S01]  /*e000*/  LDGSTS.E [R13+0x31000], desc[UR18][R8.64], P4 ;  /* 0x31000000080d7fae */ /* 0x0007e2000a1a1012 */
[----:B-1----:R-:W-:-:S04]  /*e010*/  IADD3 R4, P5, PT, R189, R230, RZ ;  /* 0x000000e6bd047210 */ /* 0x002fc80007fbe0ff */
[C---:B------:R-:W-:Y:S02]  /*e020*/  IADD3.X R5, PT, PT, R80.reuse, R231, RZ, P5, !PT ;  /* 0x000000e750057210 */ /* 0x040fe40002ffe4ff */
[C---:B--2---:R-:W-:Y:S02]  /*e030*/  IADD3 R6, P2, PT, R189.reuse, R234, RZ ;  /* 0x000000eabd067210 */ /* 0x044fe40007f5e0ff */
[----:B---3--:R-:W-:Y:S01]  /*e040*/  IADD3 R8, P5, PT, R189, R238, RZ ;  /* 0x000000eebd087210 */ /* 0x008fe20007fbe0ff */
[----:B------:R1:W-:Y:S02]  /*e050*/  LDGSTS.E [R13+0x31400], desc[UR18][R4.64], P4 ;  /* 0x31400000040d7fae */ /* 0x0003e4000a1a1012 */
[C---:B------:R-:W-:Y:S02]  /*e060*/  IMAD.X R7, R80.reuse, 0x1, R235, P2 ;  /* 0x0000000150077824 */ /* 0x040fe400010e06eb */
[----:B------:R-:W-:-:S03]  /*e070*/  IMAD.X R9, R80, 0x1, R239, P5 ;  /* 0x0000000150097824 */ /* 0x000fc600028e06ef */
[----:B------:R2:W-:Y:S04]  /*e080*/  LDGSTS.E [R13+0x31800], desc[UR18][R6.64], P4 ;  /* 0x31800000060d7fae */ /* 0x0005e8000a1a1012 */
[----:B------:R3:W-:Y:S01]  /*e090*/  LDGSTS.E [R13+0x31c00], desc[UR18][R8.64], P4 ;  /* 0x31c00000080d7fae */ /* 0x0007e2000a1a1012 */
[----:B-1----:R-:W-:-:S04]  /*e0a0*/  IADD3 R4, P2, PT, R189, R212, RZ ;  /* 0x000000d4bd047210 */ /* 0x002fc80007f5e0ff */
[----:B------:R-:W-:Y:S02]  /*e0b0*/  IADD3.X R5, PT, PT, R80, R213, RZ, P2, !PT ;  /* 0x000000d550057210 */ /* 0x000fe400017fe4ff */
[----:B--2---:R-:W-:-:S03]  /*e0c0*/  IADD3 R6, P5, PT, R189, R216, RZ ;  /* 0x000000d8bd067210 */ /* 0x004fc60007fbe0ff */
[----:B------:R1:W-:Y:S01]  /*e0d0*/  LDGSTS.E [R15+0x30200], desc[UR18][R4.64], P4 ;  /* 0x30200000040f7fae */ /* 0x0003e2000a1a1012 */
[----:B---3--:R-:W-:Y:S01]  /*e0e0*/  IADD3 R8, P2, PT, R189, R220, RZ ;  /* 0x000000dcbd087210 */ /* 0x008fe20007f5e0ff */
[----:B------:R-:W-:-:S03]  /*e0f0*/  IMAD.X R7, R80, 0x1, R217, P5 ;  /* 0x0000000150077824 */ /* 0x000fc600028e06d9 */
[----:B------:R-:W-:Y:S02]  /*e100*/  IADD3.X R9, PT, PT, R80, R221, RZ, P2, !PT ;  /* 0x000000dd50097210 */ /* 0x000fe400017fe4ff */
[----:B------:R2:W-:Y:S04]  /*e110*/  LDGSTS.E [R15+0x30600], desc[UR18][R6.64], P4 ;  /* 0x30600000060f7fae */ /* 0x0005e8000a1a1012 */
[----:B------:R3:W-:Y:S01]  /*e120*/  LDGSTS.E [R15+0x30a00], desc[UR18][R8.64], P4 ;  /* 0x30a00000080f7fae */ /* 0x0007e2000a1a1012 */
[----:B-1----:R-:W-:-:S05]  /*e130*/  IADD3 R4, P5, PT, R189, R224, RZ ;  /* 0x000000e0bd047210 */ /* 0x002fca0007fbe0ff */
[----:B------:R-:W-:Y:S01]  /*e140*/  IMAD.X R5, R80, 0x1, R225, P5 ;  /* 0x0000000150057824 */ /* 0x000fe200028e06e1 */
[----:B--2---:R-:W-:-:S04]  /*e150*/  IADD3 R6, P6, PT, R189, R228, RZ ;  /* 0x000000e4bd067210 */ /* 0x004fc80007fde0ff */
[----:B------:R1:W-:Y:S01]  /*e160*/  LDGSTS.E [R15+0x30e00], desc[UR18][R4.64], P4 ;  /* 0x30e00000040f7fae */ /* 0x0003e2000a1a1012 */
[C---:B---3--:R-:W-:Y:S01]  /*e170*/  IADD3 R8, P2, PT, R189.reuse, R232, RZ ;  /* 0x000000e8bd087210 */ /* 0x048fe20007f5e0ff */
[C---:B------:R-:W-:Y:S01]  /*e180*/  IMAD.X R7, R80.reuse, 0x1, R229, P6 ;  /* 0x0000000150077824 */ /* 0x040fe200030e06e5 */
[C---:B------:R-:W-:Y:S02]  /*e190*/  IADD3 R10, P6, PT, R189.reuse, R240, RZ ;  /* 0x000000f0bd0a7210 */ /* 0x040fe40007fde0ff */
[----:B------:R-:W-:Y:S02]  /*e1a0*/  IADD3.X R9, PT, PT, R80, R233, RZ, P2, !PT ;  /* 0x000000e950097210 */ /* 0x000fe400017fe4ff */
[----:B------:R-:W-:Y:S01]  /*e1b0*/  ISETP.NE.U32.AND P2, PT, R242, UR5, PT ;  /* 0x00000005f2007c0c */ /* 0x000fe2000bf45070 */
[----:B------:R-:W-:Y:S01]  /*e1c0*/  IMAD.X R11, R80, 0x1, R241, P6 ;  /* 0x00000001500b7824 */ /* 0x000fe200030e06f1 */
[----:B------:R-:W-:Y:S01]  /*e1d0*/  LDGSTS.E [R15+0x31200], desc[UR18][R6.64], P4 ;  /* 0x31200000060f7fae */ /* 0x000fe2000a1a1012 */
[----:B-1----:R-:W-:-:S03]  /*e1e0*/  IADD3 R4, P5, PT, R189, R236, RZ ;  /* 0x000000ecbd047210 */ /* 0x002fc60007fbe0ff */
[----:B------:R-:W-:Y:S02]  /*e1f0*/  LDGSTS.E [R15+0x31600], desc[UR18][R8.64], P4 ;  /* 0x31600000080f7fae */ /* 0x000fe4000a1a1012 */
[----:B------:R-:W-:Y:S01]  /*e200*/  IMAD.X R5, R80, 0x1, R237, P5 ;  /* 0x0000000150057824 */ /* 0x000fe200028e06ed */
[----:B------:R-:W-:-:S04]  /*e210*/  IADD3 R78, P5, PT, R78, R71, RZ ;  /* 0x000000474e4e7210 */ /* 0x000fc80007fbe0ff */
[----:B------:R1:W-:Y:S01]  /*e220*/  LDGSTS.E [R15+0x31a00], desc[UR18][R4.64], P4 ;  /* 0x31a00000040f7fae */ /* 0x0003e2000a1a1012 */
[----:B------:R-:W-:-:S03]  /*e230*/  IMAD.X R77, R77, 0x1, R72, P5 ;  /* 0x000000014d4d7824 */ /* 0x000fc600028e0648 */
[----:B------:R2:W-:Y:S01]  /*e240*/  LDGSTS.E [R15+0x31e00], desc[UR18][R10.64], P4 ;  /* 0x31e000000a0f7fae */ /* 0x0005e2000a1a1012 */
[----:B------:R-:W-:-:S03]  /*e250*/  IADD3 R189, P4, PT, R189, R73, RZ ;  /* 0x00000049bdbd7210 */ /* 0x000fc60007f9e0ff */
[----:B------:R-:W0:Y:S02]  /*e260*/  LDGDEPBAR ;  /* 0x00000000000079af */ /* 0x000e240000000000 */
[----:B------:R-:W-:Y:S01]  /*e270*/  IMAD.X R80, R80, 0x1, R74, P4 ;  /* 0x0000000150507824 */ /* 0x000fe200020e064a */
[----:B-1----:R-:W-:Y:S01]  /*e280*/  MOV R5, UR4 ;  /* 0x0000000400057c02 */ /* 0x002fe20008000f00 */
[----:B------:R-:W-:Y:S06]  /*e290*/  @P2 BRA `(.L_x_11) ;  /* 0xffffffdc00442947 */ /* 0x000fec000383ffff */
.L_x_8:
[----:B------:R-:W1:Y:S01]  /*e2a0*/  LDC R133, c[0x0][0x3b4] ;  /* 0x0000ed00ff857b82 */ /* 0x000e620000000800 */
[----:B------:R-:W3:Y:S01]  /*e2b0*/  LDCU UR5, c[0x0][0x3b8] ;  /* 0x00007700ff0577ac */ /* 0x000ee20008000800 */
[----:B------:R-:W4:Y:S01]  /*e2c0*/  LDCU.128 UR20, c[0x0][0x390] ;  /* 0x00007200ff1477ac */ /* 0x000f220008000c00 */
[----:B------:R-:W-:Y:S05]  /*e2d0*/  @!P1 BRA `(.L_x_12) ;  /* 0x0000000000109947 */ /* 0x000fea0003800000 */
[----:B------:R-:W-:-:S06]  /*e2e0*/  USHF.L.U32 UR4, UR4, 0x1f, URZ ;  /* 0x0000001f04047899 */ /* 0x000fcc00080006ff */
[----:B------:R-:W-:-:S04]  /*e2f0*/  MOV R4, UR4 ;  /* 0x0000000400047c02 */ /* 0x000fc80008000f00 */
[----:B------:R-:W5:Y:S02]  /*e300*/  SYNCS.PHASECHK.TRANS64.TRYWAIT P0, [UR12], R4 ;  /* 0x00000004ff0075a7 */ /* 0x000f64000800110c */
[----:B-----5:R-:W-:Y:S05]  /*e310*/  @!P0 BRA `(.L_x_13) ;  /* 0x0000002400f08947 */ /* 0x020fea0003800000 */
.L_x_12:
[----:B------:R-:W-:-:S04]  /*e320*/  DEPBAR.LE SB0, 0x0 ;  /* 0x000080000000791a */ /* 0x000fc80000000000 */
[----:B------:R-:W-:Y:S01]  /*e330*/  BAR.SYNC.DEFER_BLOCKING 0x0 ;  /* 0x0000000000007b1d */ /* 0x000fe20000010000 */
[----:B------:R-:W-:Y:S01]  /*e340*/  VIADD R134, R0, 0x1 ;  /* 0x0000000100867836 */ /* 0x000fe20000000000 */
[C---:B----4-:R-:W-:Y:S01]  /*e350*/  ISETP.GE.AND P2, PT, R2.reuse, UR22, PT ;  /* 0x0000001602007c0c */ /* 0x050fe2000bf46270 */
[----:B-1----:R-:W-:Y:S01]  /*e360*/  IMAD R132, R2, R133, RZ ;  /* 0x0000008502847224 */ /* 0x002fe200078e02ff */
[C---:B------:R-:W-:Y:S01]  /*e370*/  IADD3 R136, PT, PT, R0.reuse, 0x3, RZ ;  /* 0x0000000300887810 */ /* 0x040fe20007ffe0ff */
[----:B------:R-:W-:Y:S01]  /*e380*/  VIADD R137, R0, 0x2 ;  /* 0x0000000200897836 */ /* 0x000fe20000000000 */
[----:B------:R-:W-:Y:S01]  /*e390*/  ISETP.GE.AND P4, PT, R134, UR23, PT ;  /* 0x0000001786007c0c */ /* 0x000fe2000bf86270 */
[----:B---3--:R-:W-:Y:S01]  /*e3a0*/  IMAD R139, R0, UR5, RZ ;  /* 0x00000005008b7c24 */ /* 0x008fe2000f8e02ff */
[----:B------:R-:W-:Y:S01]  /*e3b0*/  LEA R134, P0, R132, UR20, 0x2 ;  /* 0x0000001484867c11 */ /* 0x000fe2000f8010ff */
[----:B------:R-:W-:Y:S01]  /*e3c0*/  IMAD R133, R133, 0x80, R132 ;  /* 0x0000008085857824 */ /* 0x000fe200078e0284 */
[C---:B------:R-:W-:Y:S01]  /*e3d0*/  ISETP.LT.AND P2, PT, R0.reuse, UR23, !P2 ;  /* 0x0000001700007c0c */ /* 0x040fe2000d741270 */
[----:B------:R-:W-:Y:S01]  /*e3e0*/  VIADD R138, R0, 0x4 ;  /* 0x00000004008a7836 */ /* 0x000fe20000000000 */
[----:B------:R-:W-:Y:S01]  /*e3f0*/  LEA.HI.X.SX32 R135, R132, UR21, 0x2, P0 ;  /* 0x0000001584877c11 */ /* 0x000fe200080f16ff */
[----:B------:R-:W-:Y:S01]  /*e400*/  VIADD R142, R0, 0x5 ;  /* 0x00000005008e7836 */ /* 0x000fe20000000000 */
[----:B------:R-:W-:-:S02]  /*e410*/  ISETP.GE.AND P0, PT, R137, UR23, PT ;  /* 0x0000001789007c0c */ /* 0x000fc4000bf06270 */
[----:B------:R-:W-:Y:S01]  /*e420*/  ISETP.GE.AND P1, PT, R136, UR23, PT ;  /* 0x0000001788007c0c */ /* 0x000fe2000bf26270 */
[----:B------:R-:W-:Y:S01]  /*e430*/  IMAD.WIDE R136, R139, 0x4, R134 ;  /* 0x000000048b887825 */ /* 0x000fe200078e0286 */
[----:B------:R-:W-:Y:S02]  /*e440*/  ISETP.GE.AND P6, PT, R0, UR23, PT ;  /* 0x0000001700007c0c */ /* 0x000fe4000bfc6270 */
[----:B------:R-:W-:Y:S02]  /*e450*/  LEA R132, P5, R133, UR20, 0x2 ;  /* 0x0000001485847c11 */ /* 0x000fe4000f8a10ff */
[----:B------:R-:W-:Y:S01]  /*e460*/  IADD3 R143, PT, PT, R139, UR5, RZ ;  /* 0x000000058b8f7c10 */ /* 0x000fe2000fffe0ff */
[----:B------:R-:W1:Y:S02]  /*e470*/  @!P3 SYNCS.CCTL.IV [UR10+0x3e000] ;  /* 0x03e00000ff00b9b1 */ /* 0x000e64000800000a */
[----:B-1----:R-:W-:Y:S01]  /*e480*/  BAR.SYNC.DEFER_BLOCKING 0x0 ;  /* 0x0000000000007b1d */ /* 0x002fe20000010000 */
[----:B------:R-:W-:Y:S01]  /*e490*/  LEA.HI.X.SX32 R133, R133, UR21, 0x2, P5 ;  /* 0x0000001585857c11 */ /* 0x000fe2000a8f16ff */
[----:B------:R-:W-:Y:S01]  /*e4a0*/  VIADD R145, R143, UR5 ;  /* 0x000000058f917c36 */ /* 0x000fe20008000000 */
[----:B------:R-:W-:-:S02]  /*e4b0*/  ISETP.LT.AND P5, PT, R2, UR22, !P0 ;  /* 0x0000001602007c0c */ /* 0x000fc4000c7a1270 */
[----:B------:R-:W-:Y:S01]  /*e4c0*/  ISETP.LT.AND P0, PT, R3, UR22, !P0 ;  /* 0x0000001603007c0c */ /* 0x000fe2000c701270 */
[--C-:B------:R-:W-:Y:S01]  /*e4d0*/  IMAD.WIDE R140, R143, 0x4, R132.reuse ;  /* 0x000000048f8c7825 */ /* 0x100fe200078e0284 */
[----:B--2---:R-:W1:Y:S03]  /*e4e0*/  LDTM.x128 R4, tmem[UR11] ;  /* 0x0000000b000479ee */ /* 0x004e6600083c0000 */
[----:B------:R-:W-:Y:S01]  /*e4f0*/  VIADD R147, R145, UR5 ;  /* 0x0000000591937c36 */ /* 0x000fe20008000000 */
[----:B------:R-:W2:Y:S01]  /*e500*/  @!P3 SYNCS.CCTL.IV [UR10+0x3e008] ;  /* 0x03e00800ff00b9b1 */ /* 0x000ea2000800000a */
[----:B------:R-:W-:Y:S01]  /*e510*/  NOP ;  /* 0x0000000000007918 */ /* 0x000fe20000000000 */
[----:B------:R-:W-:Y:S01]  /*e520*/  ISETP.GE.AND P3, PT, R138, UR23, PT ;  /* 0x000000178a007c0c */ /* 0x000fe2000bf66270 */
[----:B------:R-:W-:Y:S01]  /*e530*/  IMAD.WIDE R138, R139, 0x4, R132 ;  /* 0x000000048b8a7825 */ /* 0x000fe200078e0284 */
[----:B-1----:R1:W-:Y:S01]  /*e540*/  @P2 STG.E desc[UR18][R136.64], R4 ;  /* 0x0000000488002986 */ /* 0x0023e2000c101912 */
[----:B------:R-:W-:-:S02]  /*e550*/  ISETP.LT.AND P2, PT, R3, UR22, !P6 ;  /* 0x0000001603007c0c */ /* 0x000fc4000f741270 */
[----:B------:R-:W-:Y:S02]  /*e560*/  ISETP.LT.AND P6, PT, R2, UR22, !P4 ;  /* 0x0000001602007c0c */ /* 0x000fe4000e7c1270 */
[----:B------:R-:W-:Y:S01]  /*e570*/  ISETP.LT.AND P4, PT, R3, UR22, !P4 ;  /* 0x0000001603007c0c */ /* 0x000fe2000e781270 */
[----:B-1----:R-:W-:Y:S01]  /*e580*/  IMAD.WIDE R136, R143, 0x4, R134 ;  /* 0x000000048f887825 */ /* 0x002fe200078e0286 */
[----:B------:R-:W-:-:S07]  /*e590*/  IADD3 R4, PT, PT, R0, 0x6, RZ ;  /* 0x0000000600047810 */ /* 0x000fce0007ffe0ff */
[----:B------:R1:W-:Y:S01]  /*e5a0*/  @P2 STG.E desc[UR18][R138.64], R68 ;  /* 0x000000448a002986 */ /* 0x0003e2000c101912 */
[----:B------:R-:W-:Y:S01]  /*e5b0*/  ISETP.GE.AND P2, PT, R142, UR23, PT ;  /* 0x000000178e007c0c */ /* 0x000fe2000bf46270 */
[----:B------:R-:W-:Y:S02]  /*e5c0*/  IMAD.WIDE R142, R145, 0x4, R134 ;  /* 0x00000004918e7825 */ /* 0x000fe400078e0286 */
[----:B------:R3:W-:Y:S01]  /*e5d0*/  @P6 STG.E desc[UR18][R136.64], R5 ;  /* 0x0000000588006986 */ /* 0x0007e2000c101912 */
[----:B------:R-:W-:Y:S02]  /*e5e0*/  ISETP.LT.AND P6, PT, R2, UR22, !P1 ;  /* 0x0000001602007c0c */ /* 0x000fe4000cfc1270 */
[----:B------:R-:W-:Y:S01]  /*e5f0*/  ISETP.LT.AND P1, PT, R3, UR22, !P1 ;  /* 0x0000001603007c0c */ /* 0x000fe2000cf21270 */
[----:B------:R4:W-:Y:S01]  /*e600*/  @P4 STG.E desc[UR18][R140.64], R69 ;  /* 0x000000458c004986 */ /* 0x0009e2000c101912 */
[----:B------:R-:W-:Y:S01]  /*e610*/  ISETP.GE.AND P4, PT, R4, UR23, PT ;  /* 0x0000001704007c0c */ /* 0x000fe2000bf86270 */
[----:B-1----:R-:W-:-:S02]  /*e620*/  IMAD.WIDE R138, R145, 0x4, R132 ;  /* 0x00000004918a7825 */ /* 0x002fc400078e0284 */
[----:B------:R1:W-:Y:S01]  /*e630*/  @P5 STG.E desc[UR18][R142.64], R6 ;  /* 0x000000068e005986 */ /* 0x0003e2000c101912 */
[----:B------:R-:W-:Y:S01]  /*e640*/  ISETP.LT.AND P5, PT, R2, UR22, !P3 ;  /* 0x0000001602007c0c */ /* 0x000fe2000dfa1270 */
[----:B---3--:R-:W-:Y:S02]  /*e650*/  IMAD.WIDE R4, R147, 0x4, R134 ;  /* 0x0000000493047825 */ /* 0x008fe400078e0286 */
[----:B------:R3:W-:Y:S01]  /*e660*/  @P0 STG.E desc[UR18][R138.64], R70 ;  /* 0x000000468a000986 */ /* 0x0007e2000c101912 */
[----:B------:R-:W-:Y:S01]  /*e670*/  ISETP.LT.AND P3, PT, R3, UR22, !P3 ;  /* 0x0000001603007c0c */ /* 0x000fe2000df61270 */
[----:B------:R-:W-:Y:S02]  /*e680*/  VIADD R136, R0, 0x7 ;  /* 0x0000000700887836 */ /* 0x000fe40000000000 */
[----:B------:R5:W-:Y:S01]  /*e690*/  @P6 STG.E desc[UR18][R4.64], R7 ;  /* 0x0000000704006986 */ /* 0x000be2000c101912 */
[C---:B----4-:R-:W-:Y:S01]  /*e6a0*/  IMAD.WIDE R68, R147.reuse, 0x4, R132 ;  /* 0x0000000493447825 */ /* 0x050fe200078e0284 */
[----:B------:R-:W-:-:S02]  /*e6b0*/  IADD3 R147, PT, PT, R147, UR5, RZ ;  /* 0x0000000593937c10 */ /* 0x000fc4000fffe0ff */
[----:B------:R-:W-:Y:S01]  /*e6c0*/  ISETP.LT.AND P6, PT, R2, UR22, !P2 ;  /* 0x0000001602007c0c */ /* 0x000fe2000d7c1270 */
[----:B-1----:R-:W-:Y:S01]  /*e6d0*/  VIADD R6, R0, 0x8 ;  /* 0x0000000800067836 */ /* 0x002fe20000000000 */
[----:B------:R-:W-:Y:S01]  /*e6e0*/  ISETP.GE.AND P0, PT, R136, UR23, PT ;  /* 0x0000001788007c0c */ /* 0x000fe2000bf06270 */
[----:B------:R-:W-:Y:S01]  /*e6f0*/  IMAD.WIDE R136, R147, 0x4, R134 ;  /* 0x0000000493887825 */ /* 0x000fe200078e0286 */
[----:B------:R1:W-:Y:S01]  /*e700*/  @P1 STG.E desc[UR18][R68.64], R71 ;  /* 0x0000004744001986 */ /* 0x0003e2000c101912 */
[----:B------:R-:W-:Y:S02]  /*e710*/  ISETP.LT.AND P2, PT, R3, UR22, !P2 ;  /* 0x0000001603007c0c */ /* 0x000fe4000d741270 */
[C---:B------:R-:W-:Y:S01]  /*e720*/  VIADD R141, R147.reuse, UR5 ;  /* 0x00000005938d7c36 */ /* 0x040fe20008000000 */
[----:B------:R4:W-:Y:S01]  /*e730*/  @P5 STG.E desc[UR18][R136.64], R8 ;  /* 0x0000000888005986 */ /* 0x0009e2000c101912 */
[----:B---3--:R-:W-:Y:S01]  /*e740*/  IMAD.WIDE R138, R147, 0x4, R132 ;  /* 0x00000004938a7825 */ /* 0x008fe200078e0284 */
[----:B------:R-:W-:-:S02]  /*e750*/  ISETP.LT.AND P5, PT, R2, UR22, !P4 ;  /* 0x0000001602007c0c */ /* 0x000fc4000e7a1270 */
[----:B------:R-:W-:Y:S01]  /*e760*/  ISETP.LT.AND P4, PT, R3, UR22, !P4 ;  /* 0x0000001603007c0c */ /* 0x000fe2000e781270 */
[C---:B-----5:R-:W-:Y:S01]  /*e770*/  IMAD.WIDE R4, R141.reuse, 0x4, R134 ;  /* 0x000000048d047825 */ /* 0x060fe200078e0286 */
[----:B------:R-:W-:Y:S01]  /*e780*/  @P3 STG.E desc[UR18][R138.64], R72 ;  /* 0x000000488a003986 */ /* 0x000fe2000c101912 */
[----:B------:R-:W-:Y:S02]  /*e790*/  ISETP.GE.AND P1, PT, R6, UR23, PT ;  /* 0x0000001706007c0c */ /* 0x000fe4000bf26270 */
[C---:B-1----:R-:W-:Y:S01]  /*e7a0*/  VIADD R71, R141.reuse, UR5 ;  /* 0x000000058d477c36 */ /* 0x042fe20008000000 */
[----:B------:R1:W-:Y:S01]  /*e7b0*/  @P6 STG.E desc[UR18][R4.64], R9 ;  /* 0x0000000904006986 */ /* 0x0003e2000c101912 */
[----:B------:R-:W-:Y:S01]  /*e7c0*/  ISETP.LT.AND P6, PT, R2, UR22, !P0 ;  /* 0x0000001602007c0c */ /* 0x000fe2000c7c1270 */
[----:B------:R-:W-:Y:S01]  /*e7d0*/  IMAD.WIDE R6, R141, 0x4, R132 ;  /* 0x000000048d067825 */ /* 0x000fe200078e0284 */
[----:B------:R-:W-:Y:S02]  /*e7e0*/  IADD3 R70, PT, PT, R0, 0x9, RZ ;  /* 0x0000000900467810 */ /* 0x000fe40007ffe0ff */
[C---:B----4-:R-:W-:Y:S01]  /*e7f0*/  IADD3 R137, PT, PT, R71.reuse, UR5, RZ ;  /* 0x0000000547897c10 */ /* 0x050fe2000fffe0ff */
[----:B------:R-:W-:Y:S01]  /*e800*/  IMAD.WIDE R68, R71, 0x4, R134 ;  /* 0x0000000447447825 */ /* 0x000fe200078e0286 */
[----:B------:R-:W-:Y:S01]  /*e810*/  ISETP.GE.AND P3, PT, R70, UR23, PT ;  /* 0x0000001746007c0c */ /* 0x000fe2000bf66270 */
[----:B------:R3:W-:Y:S01]  /*e820*/  @P2 STG.E desc[UR18][R6.64], R73 ;  /* 0x0000004906002986 */ /* 0x0007e2000c101912 */
[----:B------:R-:W-:Y:S01]  /*e830*/  ISETP.LT.AND P0, PT, R3, UR22, !P0 ;  /* 0x0000001603007c0c */ /* 0x000fe2000c701270 */
[----:B------:R-:W-:-:S02]  /*e840*/  VIADD R8, R0, 0xa ;  /* 0x0000000a00087836 */ /* 0x000fc40000000000 */
[----:B------:R-:W-:Y:S01]  /*e850*/  IMAD.WIDE R70, R71, 0x4, R132 ;  /* 0x0000000447467825 */ /* 0x000fe200078e0284 */
[----:B------:R4:W-:Y:S01]  /*e860*/  @P5 STG.E desc[UR18][R68.64], R10 ;  /* 0x0000000a44005986 */ /* 0x0009e2000c101912 */
[----:B------:R-:W-:Y:S02]  /*e870*/  ISETP.LT.AND P5, PT, R2, UR22, !P1 ;  /* 0x0000001602007c0c */ /* 0x000fe4000cfa1270 */
[----:B-1----:R-:W-:Y:S01]  /*e880*/  IMAD.WIDE R4, R137, 0x4, R134 ;  /* 0x0000000489047825 */ /* 0x002fe200078e0286 */
[----:B------:R-:W-:Y:S01]  /*e890*/  ISETP.GE.AND P2, PT, R8, UR23, PT ;  /* 0x0000001708007c0c */ /* 0x000fe2000bf46270 */
[----:B------:R1:W-:Y:S01]  /*e8a0*/  @P4 STG.E desc[UR18][R70.64], R74 ;  /* 0x0000004a46004986 */ /* 0x0003e2000c101912 */
[----:B------:R-:W-:Y:S01]  /*e8b0*/  ISETP.LT.AND P1, PT, R3, UR22, !P1 ;  /* 0x0000001603007c0c */ /* 0x000fe2000cf21270 */
[----:B------:R-:W-:Y:S02]  /*e8c0*/  VIADD R8, R0, 0xb ;  /* 0x0000000b00087836 */ /* 0x000fe40000000000 */
[----:B---3--:R-:W-:Y:S01]  /*e8d0*/  IMAD.WIDE R6, R137, 0x4, R132 ;  /* 0x0000000489067825 */ /* 0x008fe200078e0284 */
[----:B------:R3:W-:Y:S01]  /*e8e0*/  @P6 STG.E desc[UR18][R4.64], R11 ;  /* 0x0000000b04006986 */ /* 0x0007e2000c101912 */
[----:B------:R-:W-:-:S02]  /*e8f0*/  ISETP.LT.AND P6, PT, R2, UR22, !P3 ;  /* 0x0000001602007c0c */ /* 0x000fc4000dfc1270 */
[----:B------:R-:W-:Y:S01]  /*e900*/  VIADD R137, R137, UR5 ;  /* 0x0000000589897c36 */ /* 0x000fe20008000000 */
[----:B------:R-:W-:Y:S01]  /*e910*/  ISETP.GE.AND P4, PT, R8, UR23, PT ;  /* 0x0000001708007c0c */ /* 0x000fe2000bf86270 */
[----:B------:R5:W-:Y:S01]  /*e920*/  @P0 STG.E desc[UR18][R6.64], R75 ;  /* 0x0000004b06000986 */ /* 0x000be2000c101912 */
[----:B----4-:R-:W-:Y:S01]  /*e930*/  IADD3 R10, PT, PT, R0, 0xc, RZ ;  /* 0x0000000c000a7810 */ /* 0x010fe20007ffe0ff */
[----:B------:R-:W-:Y:S01]  /*e940*/  IMAD.WIDE R8, R137, 0x4, R134 ;  /* 0x0000000489087825 */ /* 0x000fe200078e0286 */
[----:B------:R-:W-:Y:S02]  /*e950*/  ISETP.LT.AND P3, PT, R3, UR22, !P3 ;  /* 0x0000001603007c0c */ /* 0x000fe4000df61270 */
[----:B------:R-:W-:Y:S01]  /*e960*/  ISETP.GE.AND P0, PT, R10, UR23, PT ;  /* 0x000000170a007c0c */ /* 0x000fe2000bf06270 */
[C---:B-1----:R-:W-:Y:S01]  /*e970*/  VIADD R71, R137.reuse, UR5 ;  /* 0x0000000589477c36 */ /* 0x042fe20008000000 */
[----:B------:R1:W-:Y:S01]  /*e980*/  @P5 STG.E desc[UR18][R8.64], R12 ;  /* 0x0000000c08005986 */ /* 0x0003e2000c101912 */
[----:B------:R-:W-:Y:S01]  /*e990*/  IMAD.WIDE R68, R137, 0x4, R132 ;  /* 0x0000000489447825 */ /* 0x000fe200078e0284 */
[----:B------:R-:W-:-:S02]  /*e9a0*/  ISETP.LT.AND P5, PT, R2, UR22, !P2 ;  /* 0x0000001602007c0c */ /* 0x000fc4000d7a1270 */
[C---:B---3--:R-:W-:Y:S01]  /*e9b0*/  IADD3 R11, PT, PT, R71.reuse, UR5, RZ ;  /* 0x00000005470b7c10 */ /* 0x048fe2000fffe0ff */
[----:B------:R-:W-:Y:S01]  /*e9c0*/  IMAD.WIDE R4, R71, 0x4, R134 ;  /* 0x0000000447047825 */ /* 0x000fe200078e0286 */
[----:B------:R3:W-:Y:S01]  /*e9d0*/  @P1 STG.E desc[UR18][R68.64], R76 ;  /* 0x0000004c44001986 */ /* 0x0007e2000c101912 */
[----:B------:R-:W-:Y:S02]  /*e9e0*/  ISETP.LT.AND P2, PT, R3, UR22, !P2 ;  /* 0x0000001603007c0c */ /* 0x000fe4000d741270 */
[----:B------:R-:W-:Y:S01]  /*e9f0*/  VIADD R10, R0, 0xd ;  /* 0x0000000d000a7836 */ /* 0x000fe20000000000 */
[----:B------:R4:W-:Y:S01]  /*ea00*/  @P6 STG.E desc[UR18][R4.64], R13 ;  /* 0x0000000d04006986 */ /* 0x0009e2000c101912 */
[----:B-----5:R-:W-:Y:S01]  /*ea10*/  IMAD.WIDE R6, R71, 0x4, R132 ;  /* 0x0000000447067825 */ /* 0x020fe200078e0284 */
[----:B------:R-:W-:Y:S02]  /*ea20*/  ISETP.LT.AND P6, PT, R2, UR22, !P4 ;  /* 0x0000001602007c0c */ /* 0x000fe4000e7c1270 */
[----:B------:R-:W-:Y:S01]  /*ea30*/  ISETP.GE.AND P1, PT, R10, UR23, PT ;  /* 0x000000170a007c0c */ /* 0x000fe2000bf26270 */
[----:B------:R-:W-:Y:S01]  /*ea40*/  VIADD R10, R0, 0xe ;  /* 0x0000000e000a7836 */ /* 0x000fe20000000000 */
[----:B------:R5:W-:Y:S01]  /*ea50*/  @P3 STG.E desc[UR18][R6.64], R77 ;  /* 0x0000004d06003986 */ /* 0x000be2000c101912 */
[----:B-1----:R-:W-:Y:S01]  /*ea60*/  IMAD.WIDE R8, R11, 0x4, R134 ;  /* 0x000000040b087825 */ /* 0x002fe200078e0286 */
[----:B------:R-:W-:-:S02]  /*ea70*/  ISETP.LT.AND P4, PT, R3, UR22, !P4 ;  /* 0x0000001603007c0c */ /* 0x000fc4000e781270 */
[----:B------:R-:W-:Y:S01]  /*ea80*/  ISETP.GE.AND P3, PT, R10, UR23, PT ;  /* 0x000000170a007c0c */ /* 0x000fe2000bf66270 */
[C---:B---3--:R-:W-:Y:S01]  /*ea90*/  VIADD R69, R11.reuse, UR5 ;  /* 0x000000050b457c36 */ /* 0x048fe20008000000 */
[----:B------:R1:W-:Y:S01]  /*eaa0*/  @P5 STG.E desc[UR18][R8.64], R14 ;  /* 0x0000000e08005986 */ /* 0x0003e2000c101912 */
[----:B------:R-:W-:Y:S01]  /*eab0*/  IMAD.WIDE R10, R11, 0x4, R132 ;  /* 0x000000040b0a7825 */ /* 0x000fe200078e0284 */
[----:B------:R-:W-:Y:S02]  /*eac0*/  ISETP.LT.AND P5, PT, R2, UR22, !P0 ;  /* 0x0000001602007c0c */ /* 0x000fe4000c7a1270 */
[----:B------:R-:W-:Y:S01]  /*ead0*/  ISETP.LT.AND P0, PT, R3, UR22, !P0 ;  /* 0x0000001603007c0c */ /* 0x000fe2000c701270 */
[C---:B----4-:R-:W-:Y:S01]  /*eae0*/  IMAD.WIDE R4, R69.reuse, 0x4, R134 ;  /* 0x0000000445047825 */ /* 0x050fe200078e0286 */
[----:B------:R3:W-:Y:S01]  /*eaf0*/  @P2 STG.E desc[UR18][R10.64], R78 ;  /* 0x0000004e0a002986 */ /* 0x0007e2000c101912 */
[----:B------:R-:W-:Y:S02]  /*eb00*/  IADD3 R12, PT, PT, R0, 0xf, RZ ;  /* 0x0000000f000c7810 */ /* 0x000fe40007ffe0ff */
[----:B-----5:R-:W-:Y:S01]  /*eb10*/  IMAD.WIDE R6, R69, 0x4, R132 ;  /* 0x0000000445067825 */ /* 0x020fe200078e0284 */
[----:B------:R4:W-:Y:S01]  /*eb20*/  @P6 STG.E desc[UR18][R4.64], R15 ;  /* 0x0000000f04006986 */ /* 0x0009e2000c101912 */
[----:B------:R-:W-:-:S02]  /*eb30*/  ISETP.LT.AND P6, PT, R2, UR22, !P1 ;  /* 0x0000001602007c0c */ /* 0x000fc4000cfc1270 */
[----:B------:R-:W-:Y:S01]  /*eb40*/  VIADD R69, R69, UR5 ;  /* 0x0000000545457c36 */ /* 0x000fe20008000000 */
[----:B------:R5:W-:Y:S01]  /*eb50*/  @P4 STG.E desc[UR18][R6.64], R79 ;  /* 0x0000004f06004986 */ /* 0x000be2000c101912 */
[----:B------:R-:W-:Y:S02]  /*eb60*/  ISETP.LT.AND P1, PT, R3, UR22, !P1 ;  /* 0x0000001603007c0c */ /* 0x000fe4000cf21270 */
[C---:B-1----:R-:W-:Y:S01]  /*eb70*/  IMAD.WIDE R8, R69.reuse, 0x4, R134 ;  /* 0x0000000445087825 */ /* 0x042fe200078e0286 */
[C---:B------:R-:W-:Y:S02]  /*eb80*/  IADD3 R13, PT, PT, R69.reuse, UR5, RZ ;  /* 0x00000005450d7c10 */ /* 0x040fe4000fffe0ff */
[----:B------:R-:W-:Y:S01]  /*eb90*/  ISETP.GE.AND P2, PT, R12, UR23, PT ;  /* 0x000000170c007c0c */ /* 0x000fe2000bf46270 */
[----:B---3--:R-:W-:Y:S01]  /*eba0*/  IMAD.WIDE R10, R69, 0x4, R132 ;  /* 0x00000004450a7825 */ /* 0x008fe200078e0284 */
[----:B------:R1:W-:Y:S01]  /*ebb0*/  @P5 STG.E desc[UR18][R8.64], R16 ;  /* 0x0000001008005986 */ /* 0x0003e2000c101912 */
[----:B------:R-:W-:-:S02]  /*ebc0*/  ISETP.LT.AND P5, PT, R2, UR22, !P3 ;  /* 0x0000001602007c0c */ /* 0x000fc4000dfa1270 */
[----:B----4-:R-:W-:Y:S01]  /*ebd0*/  IMAD.WIDE R4, R13, 0x4, R134 ;  /* 0x000000040d047825 */ /* 0x010fe200078e0286 */
[----:B------:R3:W-:Y:S01]  /*ebe0*/  @P0 STG.E desc[UR18][R10.64], R80 ;  /* 0x000000500a000986 */ /* 0x0007e2000c101912 */
[----:B------:R-:W-:Y:S02]  /*ebf0*/  ISETP.LT.AND P3, PT, R3, UR22, !P3 ;  /* 0x0000001603007c0c */ /* 0x000fe4000df61270 */
[----:B------:R-:W-:Y:S01]  /*ec00*/  VIADD R12, R0, 0x10 ;  /* 0x00000010000c7836 */ /* 0x000fe20000000000 */
[----:B------:R4:W-:Y:S01]  /*ec10*/  @P6 STG.E desc[UR18][R4.64], R17 ;  /* 0x0000001104006986 */ /* 0x0009e2000c101912 */
[C---:B-----5:R-:W-:Y:S01]  /*ec20*/  IMAD.WIDE R6, R13.reuse, 0x4, R132 ;  /* 0x000000040d067825 */ /* 0x060fe200078e0284 */
[----:B------:R-:W-:Y:S02]  /*ec30*/  ISETP.LT.AND P6, PT, R2, UR22, !P2 ;  /* 0x0000001602007c0c */ /* 0x000fe4000d7c1270 */
[----:B------:R-:W-:Y:S01]  /*ec40*/  ISETP.GE.AND P4, PT, R12, UR23, PT ;  /* 0x000000170c007c0c */ /* 0x000fe2000bf86270 */
[----:B------:R-:W-:Y:S01]  /*ec50*/  VIADD R13, R13, UR5 ;  /* 0x000000050d0d7c36 */ /* 0x000fe20008000000 */
[----:B------:R5:W-:Y:S01]  /*ec60*/  @P1 STG.E desc[UR18][R6.64], R81 ;  /* 0x0000005106001986 */ /* 0x000be2000c101912 */
[----:B------:R-:W-:Y:S01]  /*ec70*/  VIADD R12, R0, 0x11 ;  /* 0x00000011000c7836 */ /* 0x000fe20000000000 */
[----:B------:R-:W-:Y:S01]  /*ec80*/  ISETP.LT.AND P2, PT, R3, UR22, !P2 ;  /* 0x0000001603007c0c */ /* 0x000fe2000d741270 */
[----:B-1----:R-:W-:-:S03]  /*ec90*/  IMAD.WIDE R8, R13, 0x4, R134 ;  /* 0x000000040d087825 */ /* 0x002fc600078e0286 */
[----:B------:R-:W-:Y:S01]  /*eca0*/  ISETP.GE.AND P0, PT, R12, UR23, PT ;  /* 0x000000170c007c0c */ /* 0x000fe2000bf06270 */
[C---:B------:R-:W-:Y:S01]  /*ecb0*/  VIADD R15, R13.reuse, UR5 ;  /* 0x000000050d0f7c36 */ /* 0x040fe20008000000 */
[----:B------:R1:W-:Y:S01]  /*ecc0*/  @P5 STG.E desc[UR18][R8.64], R18 ;  /* 0x0000001208005986 */ /* 0x0003e2000c101912 */
[----:B---3--:R-:W-:Y:S01]  /*ecd0*/  IMAD.WIDE R10, R13, 0x4, R132 ;  /* 0x000000040d0a7825 */ /* 0x008fe200078e0284 */
[----:B------:R-:W-:Y:S02]  /*ece0*/  ISETP.LT.AND P5, PT, R2, UR22, !P4 ;  /* 0x0000001602007c0c */ /* 0x000fe4000e7a1270 */
[----:B------:R-:W-:Y:S01]  /*ecf0*/  ISETP.LT.AND P4, PT, R3, UR22, !P4 ;  /* 0x0000001603007c0c */ /* 0x000fe2000e781270 */
[C---:B----4-:R-:W-:Y:S01]  /*ed00*/  IMAD.WIDE R4, R15.reuse, 0x4, R134 ;  /* 0x000000040f047825 */ /* 0x050fe200078e0286 */
[----:B------:R3:W-:Y:S01]  /*ed10*/  @P3 STG.E desc[UR18][R10.64], R82 ;  /* 0x000000520a003986 */ /* 0x0007e2000c101912 */
[----:B------:R-:W-:Y:S02]  /*ed20*/  IADD3 R12, PT, PT, R0, 0x12, RZ ;  /* 0x00000012000c7810 */ /* 0x000fe40007ffe0ff */
[C---:B-----5:R-:W-:Y:S01]  /*ed30*/  IMAD.WIDE R6, R15.reuse, 0x4, R132 ;  /* 0x000000040f067825 */ /* 0x060fe200078e0284 */
[----:B------:R-:W-:Y:S01]  /*ed40*/  IADD3 R15, PT, PT, R15, UR5, RZ ;  /* 0x000000050f0f7c10 */ /* 0x000fe2000fffe0ff */
[----:B------:R4:W-:Y:S01]  /*ed50*/  @P6 STG.E desc[UR18][R4.64], R19 ;  /* 0x0000001304006986 */ /* 0x0009e2000c101912 */
[----:B------:R-:W-:-:S02]  /*ed60*/  ISETP.LT.AND P6, PT, R2, UR22, !P0 ;  /* 0x0000001602007c0c */ /* 0x000fc4000c7c1270 */
[----:B------:R-:W-:Y:S01]  /*ed70*/  ISETP.GE.AND P1, PT, R12, UR23, PT ;  /* 0x000000170c007c0c */ /* 0x000fe2000bf26270 */
[----:B-1----:R-:W-:Y:S01]  /*ed80*/  IMAD.WIDE R8, R15, 0x4, R134 ;  /* 0x000000040f087825 */ /* 0x002fe200078e0286 */
[----:B------:R1:W-:Y:S01]  /*ed90*/  @P2 STG.E desc[UR18][R6.64], R83 ;  /* 0x0000005306002986 */ /* 0x0003e2000c101912 */
[----:B------:R-:W-:Y:S02]  /*eda0*/  ISETP.LT.AND P0, PT, R3, UR22, !P0 ;  /* 0x0000001603007c0c */ /* 0x000fe4000c701270 */
[C---:B------:R-:W-:Y:S01]  /*edb0*/  VIADD R13, R15.reuse, UR5 ;  /* 0x000000050f0d7c36 */ /* 0x040fe20008000000 */
[----:B------:R5:W-:Y:S01]  /*edc0*/  @P5 STG.E desc[UR18][R8.64], R20 ;  /* 0x0000001408005986 */ /* 0x000be2000c101912 */
[----:B------:R-:W-:Y:S01]  /*edd0*/  VIADD R12, R0, 0x13 ;  /* 0x00000013000c7836 */ /* 0x000fe20000000000 */
[----:B------:R-:W-:Y:S01]  /*ede0*/  ISETP.LT.AND P5, PT, R2, UR22, !P1 ;  /* 0x0000001602007c0c */ /* 0x000fe2000cfa1270 */
[----:B---3--:R-:W-:Y:S01]  /*edf0*/  IMAD.WIDE R10, R15, 0x4, R132 ;  /* 0x000000040f0a7825 */ /* 0x008fe200078e0284 */
[----:B------:R-:W-:-:S02]  /*ee00*/  ISETP.LT.AND P1, PT, R3, UR22, !P1 ;  /* 0x0000001603007c0c */ /* 0x000fc4000cf21270 */
[----:B------:R-:W-:Y:S01]  /*ee10*/  ISETP.GE.AND P3, PT, R12, UR23, PT ;  /* 0x000000170c007c0c */ /* 0x000fe2000bf66270 */
[C---:B----4-:R-:W-:Y:S01]  /*ee20*/  IMAD.WIDE R4, R13.reuse, 0x4, R134 ;  /* 0x000000040d047825 */ /* 0x050fe200078e0286 */
[----:B------:R3:W-:Y:S03]  /*ee30*/  @P4 STG.E desc[UR18][R10.64], R84 ;  /* 0x000000540a004986 */ /* 0x0007e6000c101912 */
[C---:B-1----:R-:W-:Y:S01]  /*ee40*/  IMAD.WIDE R6, R13.reuse, 0x4, R132 ;  /* 0x000000040d067825 */ /* 0x042fe200078e0284 */
[----:B------:R1:W-:Y:S01]  /*ee50*/  @P6 STG.E desc[UR18][R4.64], R21 ;  /* 0x0000001504006986 */ /* 0x0003e2000c101912 */
[----:B------:R-:W-:Y:S02]  /*ee60*/  ISETP.LT.AND P6, PT, R2, UR22, !P3 ;  /* 0x0000001602007c0c */ /* 0x000fe4000dfc1270 */
[----:B------:R-:W-:Y:S01]  /*ee70*/  VIADD R13, R13, UR5 ;  /* 0x000000050d0d7c36 */ /* 0x000fe20008000000 */
[----:B------:R4:W-:Y:S01]  /*ee80*/  @P0 STG.E desc[UR18][R6.64], R85 ;  /* 0x0000005506000986 */ /* 0x0009e2000c101912 */
[----:B------:R-:W-:Y:S01]  /*ee90*/  VIADD R12, R0, 0x14 ;  /* 0x00000014000c7836 */ /* 0x000fe20000000000 */
[----:B------:R-:W-:Y:S01]  /*eea0*/  ISETP.LT.AND P3, PT, R3, UR22, !P3 ;  /* 0x0000001603007c0c */ /* 0x000fe2000df61270 */
[C---:B-----5:R-:W-:Y:S01]  /*eeb0*/  IMAD.WIDE R8, R13.reuse, 0x4, R134 ;  /* 0x000000040d087825 */ /* 0x060fe200078e0286 */
[----:B------:R-:W-:-:S02]  /*eec0*/  IADD3 R15, PT, PT, R13, UR5, RZ ;  /* 0x000000050d0f7c10 */ /* 0x000fc4000fffe0ff */
[----:B------:R-:W-:Y:S01]  /*eed0*/  ISETP.GE.AND P2, PT, R12, UR23, PT ;  /* 0x000000170c007c0c */ /* 0x000fe2000bf46270 */
[----:B---3--:R-:W-:Y:S01]  /*eee0*/  IMAD.WIDE R10, R13, 0x4, R132 ;  /* 0x000000040d0a7825 */ /* 0x008fe200078e0284 */
[----:B------:R-:W-:Y:S01]  /*eef0*/  IADD3 R12, PT, PT, R0, 0x15, RZ ;  /* 0x00000015000c7810 */ /* 0x000fe20007ffe0ff */
[----:B------:R3:W-:Y:S01]  /*ef00*/  @P5 STG.E desc[UR18][R8.64], R22 ;  /* 0x0000001608005986 */ /* 0x0007e2000c101912 */
[----:B------:R-:W-:Y:S01]  /*ef10*/  ISETP.LT.AND P5, PT, R2, UR22, !P2 ;  /* 0x0000001602007c0c */ /* 0x000fe2000d7a1270 */
[----:B-1----:R-:W-:Y:S01]  /*ef20*/  IMAD.WIDE R4, R15, 0x4, R134 ;  /* 0x000000040f047825 */ /* 0x002fe200078e0286 */
[----:B------:R-:W-:Y:S01]  /*ef30*/  ISETP.GE.AND P4, PT, R12, UR23, PT ;  /* 0x000000170c007c0c */ /* 0x000fe2000bf86270 */
[----:B------:R1:W-:Y:S01]  /*ef40*/  @P1 STG.E desc[UR18][R10.64], R86 ;  /* 0x000000560a001986 */ /* 0x0003e2000c101912 */
[----:B------:R-:W-:Y:S01]  /*ef50*/  ISETP.LT.AND P2, PT, R3, UR22, !P2 ;  /* 0x0000001603007c0c */ /* 0x000fe2000d741270 */
[----:B------:R-:W-:Y:S02]  /*ef60*/  VIADD R12, R0, 0x16 ;  /* 0x00000016000c7836 */ /* 0x000fe40000000000 */
[----:B----4-:R-:W-:Y:S01]  /*ef70*/  IMAD.WIDE R6, R15, 0x4, R132 ;  /* 0x000000040f067825 */ /* 0x010fe200078e0284 */
[----:B------:R4:W-:Y:S01]  /*ef80*/  @P6 STG.E desc[UR18][R4.64], R23 ;  /* 0x0000001704006986 */ /* 0x0009e2000c101912 */
[----:B------:R-:W-:-:S02]  /*ef90*/  ISETP.LT.AND P6, PT, R2, UR22, !P4 ;  /* 0x0000001602007c0c */ /* 0x000fc4000e7c1270 */
[----:B------:R-:W-:Y:S01]  /*efa0*/  VIADD R15, R15, UR5 ;  /* 0x000000050f0f7c36 */ /* 0x000fe20008000000 */
[----:B------:R-:W-:Y:S01]  /*efb0*/  ISETP.GE.AND P0, PT, R12, UR23, PT ;  /* 0x000000170c007c0c */ /* 0x000fe2000bf06270 */
[----:B------:R-:W-:Y:S01]  /*efc0*/  VIADD R12, R0, 0x17 ;  /* 0x00000017000c7836 */ /* 0x000fe20000000000 */
[----:B------:R5:W-:Y:S01]  /*efd0*/  @P3 STG.E desc[UR18][R6.64], R87 ;  /* 0x0000005706003986 */ /* 0x000be2000c101912 */
[----:B---3--:R-:W-:Y:S01]  /*efe0*/  IMAD.WIDE R8, R15, 0x4, R134 ;  /* 0x000000040f087825 */ /* 0x008fe200078e0286 */
[----:B------:R-:W-:Y:S02]  /*eff0*/  ISETP.LT.AND P4, PT, R3, UR22, !P4 ;  /* 0x0000001603007c0c */ /* 0x000fe4000e781270 */
[----:B------:R-:W-:Y:S01]  /*f000*/  ISETP.GE.AND P1, PT, R12, UR23, PT ;  /* 0x000000170c007c0c */ /* 0x000fe2000bf26270 */
[C---:B------:R-:W-:Y:S01]  /*f010*/  VIADD R13, R15.reuse, UR5 ;  /* 0x000000050f0d7c36 */ /* 0x040fe20008000000 */
[----:B------:R3:W-:Y:S01]  /*f020*/  @P5 STG.E desc[UR18][R8.64], R24 ;  /* 0x0000001808005986 */ /* 0x0007e2000c101912 */
[----:B-1----:R-:W-:Y:S01]  /*f030*/  IMAD.WIDE R10, R15, 0x4, R132 ;  /* 0x000000040f0a7825 */ /* 0x002fe200078e0284 */
[----:B------:R-:W-:-:S02]  /*f040*/  ISETP.LT.AND P5, PT, R2, UR22, !P0 ;  /* 0x0000001602007c0c */ /* 0x000fc4000c7a1270 */
[----:B------:R-:W-:Y:S01]  /*f050*/  ISETP.LT.AND P0, PT, R3, UR22, !P0 ;  /* 0x0000001603007c0c */ /* 0x000fe2000c701270 */
[C---:B----4-:R-:W-:Y:S01]  /*f060*/  IMAD.WIDE R4, R13.reuse, 0x4, R134 ;  /* 0x000000040d047825 */ /* 0x050fe200078e0286 */
[----:B------:R1:W-:Y:S01]  /*f070*/  @P2 STG.E desc[UR18][R10.64], R88 ;  /* 0x000000580a002986 */ /* 0x0003e2000c101912 */
[----:B------:R-:W-:Y:S02]  /*f080*/  IADD3 R12, PT, PT, R0, 0x18, RZ ;  /* 0x00000018000c7810 */ /* 0x000fe40007ffe0ff */
[C---:B-----5:R-:W-:Y:S01]  /*f090*/  IMAD.WIDE R6, R13.reuse, 0x4, R132 ;  /* 0x000000040d067825 */ /* 0x060fe200078e0284 */
[----:B------:R-:W-:Y:S01]  /*f0a0*/  IADD3 R13, PT, PT, R13, UR5, RZ ;  /* 0x000000050d0d7c10 */ /* 0x000fe2000fffe0ff */
[----:B------:R4:W-:Y:S01]  /*f0b0*/  @P6 STG.E desc[UR18][R4.64], R25 ;  /* 0x0000001904006986 */ /* 0x0009e2000c101912 */
[----:B------:R-:W-:Y:S02]  /*f0c0*/  ISETP.LT.AND P6, PT, R2, UR22, !P1 ;  /* 0x0000001602007c0c */ /* 0x000fe4000cfc1270 */
[----:B------:R-:W-:Y:S01]  /*f0d0*/  ISETP.GE.AND P3, PT, R12, UR23, PT ;  /* 0x000000170c007c0c */ /* 0x000fe2000bf66270 */
[----:B---3--:R-:W-:Y:S01]  /*f0e0*/  IMAD.WIDE R8, R13, 0x4, R134 ;  /* 0x000000040d087825 */ /* 0x008fe200078e0286 */
[----:B------:R3:W-:Y:S01]  /*f0f0*/  @P4 STG.E desc[UR18][R6.64], R89 ;  /* 0x0000005906004986 */ /* 0x0007e2000c101912 */
[----:B------:R-:W-:-:S02]  /*f100*/  ISETP.LT.AND P1, PT, R3, UR22, !P1 ;  /* 0x0000001603007c0c */ /* 0x000fc4000cf21270 */
[C---:B------:R-:W-:Y:S01]  /*f110*/  VIADD R15, R13.reuse, UR5 ;  /* 0x000000050d0f7c36 */ /* 0x040fe20008000000 */
[----:B------:R5:W-:Y:S01]  /*f120*/  @P5 STG.E desc[UR18][R8.64], R26 ;  /* 0x0000001a08005986 */ /* 0x000be2000c101912 */
[----:B------:R-:W-:Y:S01]  /*f130*/  VIADD R12, R0, 0x19 ;  /* 0x00000019000c7836 */ /* 0x000fe20000000000 */
[----:B------:R-:W-:Y:S01]  /*f140*/  ISETP.LT.AND P5, PT, R2, UR22, !P3 ;  /* 0x0000001602007c0c */ /* 0x000fe2000dfa1270 */
[----:B-1----:R-:W-:Y:S01]  /*f150*/  IMAD.WIDE R10, R13, 0x4, R132 ;  /* 0x000000040d0a7825 */ /* 0x002fe200078e0284 */
[----:B------:R-:W-:Y:S02]  /*f160*/  ISETP.LT.AND P3, PT, R3, UR22, !P3 ;  /* 0x0000001603007c0c */ /* 0x000fe4000df61270 */
[----:B------:R-:W-:Y:S01]  /*f170*/  ISETP.GE.AND P2, PT, R12, UR23, PT ;  /* 0x000000170c007c0c */ /* 0x000fe2000bf46270 */
[C---:B----4-:R-:W-:Y:S01]  /*f180*/  IMAD.WIDE R4, R15.reuse, 0x4, R134 ;  /* 0x000000040f047825 */ /* 0x050fe200078e0286 */
[----:B------:R1:W-:Y:S03]  /*f190*/  @P0 STG.E desc[UR18][R10.64], R90 ;  /* 0x0000005a0a000986 */ /* 0x0003e6000c101912 */
[----:B---3--:R-:W-:Y:S01]  /*f1a0*/  IMAD.WIDE R6, R15, 0x4, R132 ;  /* 0x000000040f067825 */ /* 0x008fe200078e0284 */
[----:B------:R3:W-:Y:S01]  /*f1b0*/  @P6 STG.E desc[UR18][R4.64], R27 ;  /* 0x0000001b04006986 */ /* 0x0007e2000c101912 */
[----:B------:R-:W-:-:S02]  /*f1c0*/  ISETP.LT.AND P6, PT, R2, UR22, !P2 ;  /* 0x0000001602007c0c */ /* 0x000fc4000d7c1270 */
[----:B------:R-:W-:Y:S01]  /*f1d0*/  VIADD R15, R15, UR5 ;  /* 0x000000050f0f7c36 */ /* 0x000fe20008000000 */
[----:B------:R4:W-:Y:S01]  /*f1e0*/  @P1 STG.E desc[UR18][R6.64], R91 ;  /* 0x0000005b06001986 */ /* 0x0009e2000c101912 */
[----:B------:R-:W-:Y:S01]  /*f1f0*/  VIADD R12, R0, 0x1a ;  /* 0x0000001a000c7836 */ /* 0x000fe20000000000 */
[----:B------:R-:W-:Y:S01]  /*f200*/  ISETP.LT.AND P2, PT, R3, UR22, !P2 ;  /* 0x0000001603007c0c */ /* 0x000fe2000d741270 */
[C---:B-----5:R-:W-:Y:S01]  /*f210*/  IMAD.WIDE R8, R15.reuse, 0x4, R134 ;  /* 0x000000040f087825 */ /* 0x060fe200078e0286 */
[C---:B------:R-:W-:Y:S02]  /*f220*/  IADD3 R13, PT, PT, R15.reuse, UR5, RZ ;  /* 0x000000050f0d7c10 */ /* 0x040fe4000fffe0ff */
[----:B------:R-:W-:Y:S01]  /*f230*/  ISETP.GE.AND P4, PT, R12, UR23, PT ;  /* 0x000000170c007c0c */ /* 0x000fe2000bf86270 */
[----:B-1----:R-:W-:Y:S01]  /*f240*/  IMAD.WIDE R10, R15, 0x4, R132 ;  /* 0x000000040f0a7825 */ /* 0x002fe200078e0284 */
[----:B------:R-:W-:Y:S01]  /*f250*/  IADD3 R12, PT, PT, R0, 0x1b, RZ ;  /* 0x0000001b000c7810 */ /* 0x000fe20007ffe0ff */
[----:B------:R1:W-:Y:S01]  /*f260*/  @P5 STG.E desc[UR18][R8.64], R28 ;  /* 0x0000001c08005986 */ /* 0x0003e2000c101912 */
[----:B------:R-:W-:Y:S01]  /*f270*/  ISETP.LT.AND P5, PT, R2, UR22, !P4 ;  /* 0x0000001602007c0c */ /* 0x000fe2000e7a1270 */
[----:B---3--:R-:W-:Y:S01]  /*f280*/  IMAD.WIDE R4, R13, 0x4, R134 ;  /* 0x000000040d047825 */ /* 0x008fe200078e0286 */
[----:B------:R-:W-:Y:S01]  /*f290*/  ISETP.GE.AND P0, PT, R12, UR23, PT ;  /* 0x000000170c007c0c */ /* 0x000fe2000bf06270 */
[----:B------:R3:W-:Y:S01]  /*f2a0*/  @P3 STG.E desc[UR18][R10.64], R92 ;  /* 0x0000005c0a003986 */ /* 0x0007e2000c101912 */
[----:B------:R-:W-:Y:S01]  /*f2b0*/  ISETP.LT.AND P4, PT, R3, UR22, !P4 ;  /* 0x0000001603007c0c */ /* 0x000fe2000e781270 */
[----:B------:R-:W-:-:S02]  /*f2c0*/  VIADD R12, R0, 0x1c ;  /* 0x0000001c000c7836 */ /* 0x000fc40000000000 */
[C---:B----4-:R-:W-:Y:S01]  /*f2d0*/  IMAD.WIDE R6, R13.reuse, 0x4, R132 ;  /* 0x000000040d067825 */ /* 0x050fe200078e0284 */
[----:B------:R4:W-:Y:S01]  /*f2e0*/  @P6 STG.E desc[UR18][R4.64], R29 ;  /* 0x0000001d04006986 */ /* 0x0009e2000c101912 */
[----:B------:R-:W-:Y:S02]  /*f2f0*/  ISETP.LT.AND P6, PT, R2, UR22, !P0 ;  /* 0x0000001602007c0c */ /* 0x000fe4000c7c1270 */
[----:B------:R-:W-:Y:S01]  /*f300*/  VIADD R13, R13, UR5 ;  /* 0x000000050d0d7c36 */ /* 0x000fe20008000000 */
[----:B------:R-:W-:Y:S01]  /*f310*/  ISETP.GE.AND P1, PT, R12, UR23, PT ;  /* 0x000000170c007c0c */ /* 0x000fe2000bf26270 */
[----:B------:R-:W-:Y:S01]  /*f320*/  VIADD R12, R0, 0x1d ;  /* 0x0000001d000c7836 */ /* 0x000fe20000000000 */
[----:B------:R5:W-:Y:S01]  /*f330*/  @P2 STG.E desc[UR18][R6.64], R93 ;  /* 0x0000005d06002986 */ /* 0x000be2000c101912 */
[----:B-1----:R-:W-:Y:S01]  /*f340*/  IMAD.WIDE R8, R13, 0x4, R134 ;  /* 0x000000040d087825 */ /* 0x002fe200078e0286 */
[----:B------:R-:W-:Y:S02]  /*f350*/  ISETP.LT.AND P0, PT, R3, UR22, !P0 ;  /* 0x0000001603007c0c */ /* 0x000fe4000c701270 */
[----:B------:R-:W-:Y:S01]  /*f360*/  ISETP.GE.AND P3, PT, R12, UR23, PT ;  /* 0x000000170c007c0c */ /* 0x000fe2000bf66270 */
[C---:B------:R-:W-:Y:S01]  /*f370*/  VIADD R15, R13.reuse, UR5 ;  /* 0x000000050d0f7c36 */ /* 0x040fe20008000000 */
[----:B------:R1:W-:Y:S01]  /*f380*/  @P5 STG.E desc[UR18][R8.64], R30 ;  /* 0x0000001e08005986 */ /* 0x0003e2000c101912 */
[----:B---3--:R-:W-:Y:S01]  /*f390*/  IMAD.WIDE R10, R13, 0x4, R132 ;  /* 0x000000040d0a7825 */ /* 0x008fe200078e0284 */
        /* <DEDUP_REMOVED lines=10> */
[----:B-1----:R-:W-:Y:S01]  /*f440*/  IMAD.WIDE R8, R15, 0x4, R134 ;  /* 0x000000040f087825 */ /* 0x002fe200078e0286 */
[----:B------:R1:W-:Y:S01]  /*f450*/  @P0 STG.E desc[UR18][R6.64], R95 ;  /* 0x0000005f06000986 */ /* 0x0003e2000c101912 */
[----:B------:R-:W-:-:S02]  /*f460*/  ISETP.LT.AND P3, PT, R3, UR22, !P3 ;  /* 0x0000001603007c0c */ /* 0x000fc4000df61270 */
[C---:B------:R-:W-:Y:S01]  /*f470*/  VIADD R13, R15.reuse, UR5 ;  /* 0x000000050f0d7c36 */ /* 0x040fe20008000000 */
[----:B------:R5:W-:Y:S01]  /*f480*/  @P5 STG.E desc[UR18][R8.64], R32 ;  /* 0x0000002008005986 */ /* 0x000be2000c101912 */
[----:B------:R-:W-:Y:S01]  /*f490*/  VIADD R12, R0, 0x1f ;  /* 0x0000001f000c7836 */ /* 0x000fe20000000000 */
[----:B------:R-:W-:Y:S01]  /*f4a0*/  ISETP.LT.AND P5, PT, R2, UR22, !P2 ;  /* 0x0000001602007c0c */ /* 0x000fe2000d7a1270 */
[----:B---3--:R-:W-:Y:S01]  /*f4b0*/  IMAD.WIDE R10, R15, 0x4, R132 ;  /* 0x000000040f0a7825 */ /* 0x008fe200078e0284 */
[----:B------:R-:W-:Y:S02]  /*f4c0*/  ISETP.LT.AND P2, PT, R3, UR22, !P2 ;  /* 0x0000001603007c0c */ /* 0x000fe4000d741270 */
[----:B------:R-:W-:Y:S01]  /*f4d0*/  ISETP.GE.AND P4, PT, R12, UR23, PT ;  /* 0x000000170c007c0c */ /* 0x000fe2000bf86270 */
[C---:B----4-:R-:W-:Y:S01]  /*f4e0*/  IMAD.WIDE R4, R13.reuse, 0x4, R134 ;  /* 0x000000040d047825 */ /* 0x050fe200078e0286 */
[----:B------:R3:W-:Y:S03]  /*f4f0*/  @P1 STG.E desc[UR18][R10.64], R96 ;  /* 0x000000600a001986 */ /* 0x0007e6000c101912 */
[----:B-1----:R-:W-:Y:S01]  /*f500*/  IMAD.WIDE R6, R13, 0x4, R132 ;  /* 0x000000040d067825 */ /* 0x002fe200078e0284 */
[----:B------:R1:W-:Y:S01]  /*f510*/  @P6 STG.E desc[UR18][R4.64], R33 ;  /* 0x0000002104006986 */ /* 0x0003e2000c101912 */
[----:B------:R-:W-:-:S02]  /*f520*/  ISETP.LT.AND P6, PT, R2, UR22, !P4 ;  /* 0x0000001602007c0c */ /* 0x000fc4000e7c1270 */
[----:B------:R-:W-:Y:S01]  /*f530*/  VIADD R13, R13, UR5 ;  /* 0x000000050d0d7c36 */ /* 0x000fe20008000000 */
[----:B------:R-:W-:Y:S01]  /*f540*/  ISETP.LT.AND P4, PT, R3, UR22, !P4 ;  /* 0x0000001603007c0c */ /* 0x000fe2000e781270 */
[----:B------:R-:W-:Y:S01]  /*f550*/  VIADD R12, R0, 0x20 ;  /* 0x00000020000c7836 */ /* 0x000fe20000000000 */
[----:B------:R4:W-:Y:S01]  /*f560*/  @P3 STG.E desc[UR18][R6.64], R97 ;  /* 0x0000006106003986 */ /* 0x0009e2000c101912 */
[C---:B-----5:R-:W-:Y:S01]  /*f570*/  IMAD.WIDE R8, R13.reuse, 0x4, R134 ;  /* 0x000000040d087825 */ /* 0x060fe200078e0286 */
[C---:B------:R-:W-:Y:S02]  /*f580*/  IADD3 R15, PT, PT, R13.reuse, UR5, RZ ;  /* 0x000000050d0f7c10 */ /* 0x040fe4000fffe0ff */
        /* <DEDUP_REMOVED lines=9> */
[----:B----4-:R-:W-:-:S02]  /*f620*/  IMAD.WIDE R6, R15, 0x4, R132 ;  /* 0x000000040f067825 */ /* 0x010fc400078e0284 */
[----:B------:R4:W-:Y:S01]  /*f630*/  @P6 STG.E desc[UR18][R4.64], R35 ;  /* 0x0000002304006986 */ /* 0x0009e2000c101912 */
[----:B------:R-:W-:Y:S01]  /*f640*/  ISETP.LT.AND P6, PT, R3, UR22, !P1 ;  /* 0x0000001603007c0c */ /* 0x000fe2000cfc1270 */
[----:B------:R-:W-:Y:S02]  /*f650*/  VIADD R12, R0, 0x22 ;  /* 0x00000022000c7836 */ /* 0x000fe40000000000 */
[----:B------:R-:W-:Y:S01]  /*f660*/  VIADD R15, R15, UR5 ;  /* 0x000000050f0f7c36 */ /* 0x000fe20008000000 */
[----:B------:R5:W-:Y:S01]  /*f670*/  @P4 STG.E desc[UR18][R6.64], R99 ;  /* 0x0000006306004986 */ /* 0x000be2000c101912 */
[----:B------:R-:W-:Y:S02]  /*f680*/  ISETP.LT.AND P4, PT, R2, UR22, !P1 ;  /* 0x0000001602007c0c */ /* 0x000fe4000cf81270 */
[----:B---3--:R-:W-:Y:S01]  /*f690*/  IMAD.WIDE R8, R15, 0x4, R134 ;  /* 0x000000040f087825 */ /* 0x008fe200078e0286 */
[----:B------:R-:W-:-:S03]  /*f6a0*/  ISETP.GE.AND P3, PT, R12, UR23, PT ;  /* 0x000000170c007c0c */ /* 0x000fc6000bf66270 */
[C---:B------:R-:W-:Y:S01]  /*f6b0*/  VIADD R13, R15.reuse, UR5 ;  /* 0x000000050f0d7c36 */ /* 0x040fe20008000000 */
[----:B------:R3:W-:Y:S01]  /*f6c0*/  @P5 STG.E desc[UR18][R8.64], R36 ;  /* 0x0000002408005986 */ /* 0x0007e2000c101912 */
[----:B------:R-:W-:Y:S01]  /*f6d0*/  VIADD R12, R0, 0x23 ;  /* 0x00000023000c7836 */ /* 0x000fe20000000000 */
[----:B------:R-:W-:Y:S01]  /*f6e0*/  ISETP.LT.AND P5, PT, R2, UR22, !P3 ;  /* 0x0000001602007c0c */ /* 0x000fe2000dfa1270 */
[----:B-1----:R-:W-:Y:S01]  /*f6f0*/  IMAD.WIDE R10, R15, 0x4, R132 ;  /* 0x000000040f0a7825 */ /* 0x002fe200078e0284 */
[----:B------:R-:W-:Y:S02]  /*f700*/  ISETP.LT.AND P3, PT, R3, UR22, !P3 ;  /* 0x0000001603007c0c */ /* 0x000fe4000df61270 */
[----:B------:R-:W-:Y:S01]  /*f710*/  ISETP.GE.AND P2, PT, R12, UR23, PT ;  /* 0x000000170c007c0c */ /* 0x000fe2000bf46270 */
[----:B----4-:R-:W-:Y:S01]  /*f720*/  IMAD.WIDE R4, R13, 0x4, R134 ;  /* 0x000000040d047825 */ /* 0x010fe200078e0286 */
[----:B------:R1:W-:Y:S01]  /*f730*/  @P0 STG.E desc[UR18][R10.64], R100 ;  /* 0x000000640a000986 */ /* 0x0003e2000c101912 */
[----:B------:R-:W-:-:S02]  /*f740*/  IADD3 R12, PT, PT, R0, 0x24, RZ ;  /* 0x00000024000c7810 */ /* 0x000fc40007ffe0ff */
[C---:B-----5:R-:W-:Y:S01]  /*f750*/  IMAD.WIDE R6, R13.reuse, 0x4, R132 ;  /* 0x000000040d067825 */ /* 0x060fe200078e0284 */
[----:B------:R-:W-:Y:S01]  /*f760*/  IADD3 R13, PT, PT, R13, UR5, RZ ;  /* 0x000000050d0d7c10 */ /* 0x000fe2000fffe0ff */
[----:B------:R4:W-:Y:S01]  /*f770*/  @P4 STG.E desc[UR18][R4.64], R37 ;  /* 0x0000002504004986 */ /* 0x0009e2000c101912 */
[----:B------:R-:W-:Y:S02]  /*f780*/  ISETP.LT.AND P4, PT, R2, UR22, !P2 ;  /* 0x0000001602007c0c */ /* 0x000fe4000d781270 */
[----:B------:R-:W-:Y:S01]  /*f790*/  ISETP.GE.AND P1, PT, R12, UR23, PT ;  /* 0x000000170c007c0c */ /* 0x000fe2000bf26270 */
[----:B------:R5:W-:Y:S01]  /*f7a0*/  @P6 STG.E desc[UR18][R6.64], R101 ;  /* 0x0000006506006986 */ /* 0x000be2000c101912 */
[----:B------:R-:W-:Y:S01]  /*f7b0*/  ISETP.LT.AND P6, PT, R3, UR22, !P2 ;  /* 0x0000001603007c0c */ /* 0x000fe2000d7c1270 */
[----:B---3--:R-:W-:-:S04]  /*f7c0*/  IMAD.WIDE R8, R13, 0x4, R134 ;  /* 0x000000040d087825 */ /* 0x008fc800078e0286 */
        /* <DEDUP_REMOVED lines=9> */
[----:B-----5:R-:W-:Y:S01]  /*f860*/  IMAD.WIDE R6, R15, 0x4, R132 ;  /* 0x000000040f067825 */ /* 0x020fe200078e0284 */
[----:B------:R4:W-:Y:S01]  /*f870*/  @P4 STG.E desc[UR18][R4.64], R39 ;  /* 0x0000002704004986 */ /* 0x0009e2000c101912 */
[----:B------:R-:W-:-:S02]  /*f880*/  ISETP.LT.AND P4, PT, R2, UR22, !P0 ;  /* 0x0000001602007c0c */ /* 0x000fc4000c781270 */
[----:B------:R-:W-:Y:S01]  /*f890*/  VIADD R15, R15, UR5 ;  /* 0x000000050f0f7c36 */ /* 0x000fe20008000000 */
[----:B------:R5:W-:Y:S01]  /*f8a0*/  @P6 STG.E desc[UR18][R6.64], R103 ;  /* 0x0000006706006986 */ /* 0x000be2000c101912 */
[----:B------:R-:W-:Y:S01]  /*f8b0*/  VIADD R12, R0, 0x26 ;  /* 0x00000026000c7836 */ /* 0x000fe20000000000 */
[----:B------:R-:W-:Y:S01]  /*f8c0*/  ISETP.LT.AND P6, PT, R3, UR22, !P0 ;  /* 0x0000001603007c0c */ /* 0x000fe2000c7c1270 */
[C---:B---3--:R-:W-:Y:S01]  /*f8d0*/  IMAD.WIDE R8, R15.reuse, 0x4, R134 ;  /* 0x000000040f087825 */ /* 0x048fe200078e0286 */
[C---:B------:R-:W-:Y:S02]  /*f8e0*/  IADD3 R13, PT, PT, R15.reuse, UR5, RZ ;  /* 0x000000050f0d7c10 */ /* 0x040fe4000fffe0ff */
[----:B------:R-:W-:Y:S01]  /*f8f0*/  ISETP.GE.AND P2, PT, R12, UR23, PT ;  /* 0x000000170c007c0c */ /* 0x000fe2000bf46270 */
[----:B-1----:R-:W-:Y:S01]  /*f900*/  IMAD.WIDE R10, R15, 0x4, R132 ;  /* 0x000000040f0a7825 */ /* 0x002fe200078e0284 */
[----:B------:R-:W-:Y:S01]  /*f910*/  IADD3 R12, PT, PT, R0, 0x27, RZ ;  /* 0x00000027000c7810 */ /* 0x000fe20007ffe0ff */
[----:B------:R1:W-:Y:S01]  /*f920*/  @P5 STG.E desc[UR18][R8.64], R40 ;  /* 0x0000002808005986 */ /* 0x0003e2000c101912 */
[----:B------:R-:W-:Y:S01]  /*f930*/  ISETP.LT.AND P5, PT, R2, UR22, !P2 ;  /* 0x0000001602007c0c */ /* 0x000fe2000d7a1270 */
[----:B----4-:R-:W-:Y:S01]  /*f940*/  IMAD.WIDE R4, R13, 0x4, R134 ;  /* 0x000000040d047825 */ /* 0x010fe200078e0286 */
[----:B------:R-:W-:Y:S01]  /*f950*/  ISETP.GE.AND P3, PT, R12, UR23, PT ;  /* 0x000000170c007c0c */ /* 0x000fe2000bf66270 */
[----:B------:R3:W-:Y:S01]  /*f960*/  @P1 STG.E desc[UR18][R10.64], R104 ;  /* 0x000000680a001986 */ /* 0x0007e2000c101912 */
[----:B------:R-:W-:Y:S01]  /*f970*/  ISETP.LT.AND P2, PT, R3, UR22, !P2 ;  /* 0x0000001603007c0c */ /* 0x000fe2000d741270 */
[----:B-----5:R-:W-:-:S02]  /*f980*/  IMAD.WIDE R6, R13, 0x4, R132 ;  /* 0x000000040d067825 */ /* 0x020fc400078e0284 */
[----:B------:R4:W-:Y:S01]  /*f990*/  @P4 STG.E desc[UR18][R4.64], R41 ;  /* 0x0000002904004986 */ /* 0x0009e2000c101912 */
[----:B------:R-:W-:Y:S01]  /*f9a0*/  ISETP.LT.AND P4, PT, R2, UR22, !P3 ;  /* 0x0000001602007c0c */ /* 0x000fe2000df81270 */
[----:B------:R-:W-:Y:S02]  /*f9b0*/  VIADD R12, R0, 0x28 ;  /* 0x00000028000c7836 */ /* 0x000fe40000000000 */
[----:B------:R-:W-:Y:S01]  /*f9c0*/  VIADD R13, R13, UR5 ;  /* 0x000000050d0d7c36 */ /* 0x000fe20008000000 */
[----:B------:R5:W-:Y:S01]  /*f9d0*/  @P6 STG.E desc[UR18][R6.64], R105 ;  /* 0x0000006906006986 */ /* 0x000be2000c101912 */
[----:B------:R-:W-:Y:S02]  /*f9e0*/  ISETP.LT.AND P6, PT, R3, UR22, !P3 ;  /* 0x0000001603007c0c */ /* 0x000fe4000dfc1270 */
[----:B-1----:R-:W-:Y:S01]  /*f9f0*/  IMAD.WIDE R8, R13, 0x4, R134 ;  /* 0x000000040d087825 */ /* 0x002fe200078e0286 */
[----:B------:R-:W-:-:S03]  /*fa00*/  ISETP.GE.AND P0, PT, R12, UR23, PT ;  /* 0x000000170c007c0c */ /* 0x000fc6000bf06270 */
[C---:B------:R-:W-:Y:S01]  /*fa10*/  VIADD R15, R13.reuse, UR5 ;  /* 0x000000050d0f7c36 */ /* 0x040fe20008000000 */
[----:B------:R1:W-:Y:S01]  /*fa20*/  @P5 STG.E desc[UR18][R8.64], R42 ;  /* 0x0000002a08005986 */ /* 0x0003e2000c101912 */
[----:B------:R-:W-:Y:S01]  /*fa30*/  VIADD R12, R0, 0x29 ;  /* 0x00000029000c7836 */ /* 0x000fe20000000000 */
[----:B------:R-:W-:Y:S01]  /*fa40*/  ISETP.LT.AND P5, PT, R2, UR22, !P0 ;  /* 0x0000001602007c0c */ /* 0x000fe2000c7a1270 */
[----:B---3--:R-:W-:Y:S01]  /*fa50*/  IMAD.WIDE R10, R13, 0x4, R132 ;  /* 0x000000040d0a7825 */ /* 0x008fe200078e0284 */
        /* <DEDUP_REMOVED lines=12> */
[----:B-1----:R-:W-:-:S04]  /*fb20*/  IMAD.WIDE R8, R15, 0x4, R134 ;  /* 0x000000040f087825 */ /* 0x002fc800078e0286 */
        /* <DEDUP_REMOVED lines=16> */
[C---:B-1----:R-:W-:Y:S01]  /*fc30*/  IMAD.WIDE R8, R13.reuse, 0x4, R134 ;  /* 0x000000040d087825 */ /* 0x042fe200078e0286 */
[C---:B------:R-:W-:Y:S02]  /*fc40*/  IADD3 R15, PT, PT, R13.reuse, UR5, RZ ;  /* 0x000000050d0f7c10 */ /* 0x040fe4000fffe0ff */
[----:B------:R-:W-:Y:S01]  /*fc50*/  ISETP.GE.AND P1, PT, R12, UR23, PT ;  /* 0x000000170c007c0c */ /* 0x000fe2000bf26270 */
[----:B---3--:R-:W-:Y:S01]  /*fc60*/  IMAD.WIDE R10, R13, 0x4, R132 ;  /* 0x000000040d0a7825 */ /* 0x008fe200078e0284 */
        /* <DEDUP_REMOVED lines=100> */
[----:B------:R-:W-:Y:S01]  /*102b0*/  VIADD R12, R0, 0x38 ;  /* 0x00000038000c7836 */ /* 0x000fe20000000000 */
[----:B------:R5:W-:Y:S01]  /*102c0*/  @P6 STG.E desc[UR18][R6.64], R121 ;  /* 0x0000007906006986 */ /* 0x000be2000c101912 */
[----:B------:R-:W-:Y:S01]  /*102d0*/  VIADD R13, R13, UR5 ;  /* 0x000000050d0d7c36 */ /* 0x000fe20008000000 */
[----:B------:R-:W-:Y:S02]  /*102e0*/  ISETP.LT.AND P6, PT, R3, UR22, !P3 ;  /* 0x0000001603007c0c */ /* 0x000fe4000dfc1270 */
[----:B------:R-:W-:Y:S01]  /*102f0*/  ISETP.GE.AND P0, PT, R12, UR23, PT ;  /* 0x000000170c007c0c */ /* 0x000fe2000bf06270 */
[C---:B-1----:R-:W-:Y:S01]  /*10300*/  IMAD.WIDE R8, R13.reuse, 0x4, R134 ;  /* 0x000000040d087825 */ /* 0x042fe200078e0286 */
[C---:B------:R-:W-:Y:S02]  /*10310*/  IADD3 R15, PT, PT, R13.reuse, UR5, RZ ;  /* 0x000000050d0f7c10 */ /* 0x040fe4000fffe0ff */
[----:B------:R-:W-:Y:S01]  /*10320*/  IADD3 R12, PT, PT, R0, 0x39, RZ ;  /* 0x00000039000c7810 */ /* 0x000fe20007ffe0ff */
[----:B---3--:R-:W-:Y:S01]  /*10330*/  IMAD.WIDE R10, R13, 0x4, R132 ;  /* 0x000000040d0a7825 */ /* 0x008fe200078e0284 */
[----:B------:R1:W-:Y:S01]  /*10340*/  @P5 STG.E desc[UR18][R8.64], R58 ;  /* 0x0000003a08005986 */ /* 0x0003e2000c101912 */
[----:B------:R-:W-:-:S02]  /*10350*/  ISETP.LT.AND P5, PT, R2, UR22, !P0 ;  /* 0x0000001602007c0c */ /* 0x000fc4000c7a1270 */
[----:B------:R-:W-:Y:S01]  /*10360*/  ISETP.GE.AND P1, PT, R12, UR23, PT ;  /* 0x000000170c007c0c */ /* 0x000fe2000bf26270 */
        /* <DEDUP_REMOVED lines=15> */
[----:B------:R-:W-:Y:S01]  /*10460*/  IADD3 R12, PT, PT, R0, 0x3c, RZ ;  /* 0x0000003c000c7810 */ /* 0x000fe20007ffe0ff */
[----:B---3--:R-:W-:Y:S01]  /*10470*/  IMAD.WIDE R10, R15, 0x4, R132 ;  /* 0x000000040f0a7825 */ /* 0x008fe200078e0284 */
[----:B------:R1:W-:Y:S01]  /*10480*/  @P5 STG.E desc[UR18][R8.64], R60 ;  /* 0x0000003c08005986 */ /* 0x0003e2000c101912 */
[----:B------:R-:W-:Y:S02]  /*10490*/  ISETP.LT.AND P5, PT, R2, UR22, !P3 ;  /* 0x0000001602007c0c */ /* 0x000fe4000dfa1270 */
[----:B----4-:R-:W-:Y:S01]  /*104a0*/  IMAD.WIDE R4, R13, 0x4, R134 ;  /* 0x000000040d047825 */ /* 0x010fe200078e0286 */
[----:B------:R-:W-:Y:S01]  /*104b0*/  ISETP.GE.AND P1, PT, R12, UR23, PT ;  /* 0x000000170c007c0c */ /* 0x000fe2000bf26270 */
[----:B------:R-:W-:Y:S01]  /*104c0*/  @P0 STG.E desc[UR18][R10.64], R124 ;  /* 0x0000007c0a000986 */ /* 0x000fe2000c101912 */
[----:B------:R-:W-:Y:S01]  /*104d0*/  ISETP.LT.AND P3, PT, R3, UR22, !P3 ;  /* 0x0000001603007c0c */ /* 0x000fe2000df61270 */
[C---:B-----5:R-:W-:Y:S01]  /*104e0*/  IMAD.WIDE R6, R13.reuse, 0x4, R132 ;  /* 0x000000040d067825 */ /* 0x060fe200078e0284 */
[----:B------:R-:W-:Y:S01]  /*104f0*/  IADD3 R13, PT, PT, R13, UR5, RZ ;  /* 0x000000050d0d7c10 */ /* 0x000fe2000fffe0ff */
[----:B------:R3:W-:Y:S01]  /*10500*/  @P4 STG.E desc[UR18][R4.64], R61 ;  /* 0x0000003d04004986 */ /* 0x0007e2000c101912 */
[----:B------:R-:W-:Y:S01]  /*10510*/  ISETP.LT.AND P4, PT, R2, UR22, !P2 ;  /* 0x0000001602007c0c */ /* 0x000fe2000d781270 */
[----:B------:R-:W-:Y:S01]  /*10520*/  VIADD R12, R0, 0x3d ;  /* 0x0000003d000c7836 */ /* 0x000fe20000000000 */
[----:B------:R-:W-:Y:S01]  /*10530*/  ISETP.LT.AND P2, PT, R3, UR22, !P2 ;  /* 0x0000001603007c0c */ /* 0x000fe2000d741270 */
[C---:B------:R-:W-:Y:S01]  /*10540*/  VIADD R15, R13.reuse, UR5 ;  /* 0x000000050d0f7c36 */ /* 0x040fe20008000000 */
[----:B------:R4:W-:Y:S01]  /*10550*/  @P6 STG.E desc[UR18][R6.64], R125 ;  /* 0x0000007d06006986 */ /* 0x0009e2000c101912 */
[----:B------:R-:W-:Y:S01]  /*10560*/  ISETP.LT.AND P6, PT, R2, UR22, !P1 ;  /* 0x0000001602007c0c */ /* 0x000fe2000cfc1270 */
[----:B-1----:R-:W-:Y:S01]  /*10570*/  IMAD.WIDE R8, R13, 0x4, R134 ;  /* 0x000000040d087825 */ /* 0x002fe200078e0286 */
[----:B------:R-:W-:-:S02]  /*10580*/  ISETP.GE.AND P0, PT, R12, UR23, PT ;  /* 0x000000170c007c0c */ /* 0x000fc4000bf06270 */
[----:B------:R-:W-:Y:S01]  /*10590*/  IADD3 R17, PT, PT, R15, UR5, RZ ;  /* 0x000000050f117c10 */ /* 0x000fe2000fffe0ff */
[----:B------:R-:W-:Y:S01]  /*105a0*/  VIADD R12, R0, 0x3e ;  /* 0x0000003e000c7836 */ /* 0x000fe20000000000 */
[----:B------:R1:W-:Y:S01]  /*105b0*/  @P5 STG.E desc[UR18][R8.64], R62 ;  /* 0x0000003e08005986 */ /* 0x0003e2000c101912 */
[----:B---3--:R-:W-:Y:S01]  /*105c0*/  IMAD.WIDE R4, R13, 0x4, R132 ;  /* 0x000000040d047825 */ /* 0x008fe200078e0284 */
[----:B------:R-:W-:Y:S02]  /*105d0*/  ISETP.LT.AND P1, PT, R3, UR22, !P1 ;  /* 0x0000001603007c0c */ /* 0x000fe4000cf21270 */
[----:B------:R-:W-:Y:S01]  /*105e0*/  ISETP.GE.AND P5, PT, R12, UR23, PT ;  /* 0x000000170c007c0c */ /* 0x000fe2000bfa6270 */
[C---:B----4-:R-:W-:Y:S01]  /*105f0*/  IMAD.WIDE R6, R15.reuse, 0x4, R134 ;  /* 0x000000040f067825 */ /* 0x050fe200078e0286 */
[----:B------:R3:W-:Y:S03]  /*10600*/  @P3 STG.E desc[UR18][R4.64], R126 ;  /* 0x0000007e04003986 */ /* 0x0007e6000c101912 */
[----:B------:R-:W-:Y:S01]  /*10610*/  IMAD.WIDE R10, R15, 0x4, R132 ;  /* 0x000000040f0a7825 */ /* 0x000fe200078e0284 */
[----:B------:R4:W-:Y:S01]  /*10620*/  @P4 STG.E desc[UR18][R6.64], R63 ;  /* 0x0000003f06004986 */ /* 0x0009e2000c101912 */
[----:B------:R-:W-:-:S02]  /*10630*/  ISETP.LT.AND P4, PT, R2, UR22, !P5 ;  /* 0x0000001602007c0c */ /* 0x000fc4000ef81270 */
[--C-:B------:R-:W-:Y:S01]  /*10640*/  IMAD.WIDE R12, R17, 0x4, R134.reuse ;  /* 0x00000004110c7825 */ /* 0x100fe200078e0286 */
[----:B------:R-:W-:Y:S01]  /*10650*/  @P2 STG.E desc[UR18][R10.64], R127 ;  /* 0x0000007f0a002986 */ /* 0x000fe2000c101912 */
[----:B------:R-:W-:Y:S02]  /*10660*/  ISETP.LT.AND P5, PT, R3, UR22, !P5 ;  /* 0x0000001603007c0c */ /* 0x000fe4000efa1270 */
[----:B------:R-:W-:Y:S01]  /*10670*/  VIADD R0, R0, 0x3f ;  /* 0x0000003f00007836 */ /* 0x000fe20000000000 */
[----:B------:R5:W-:Y:S01]  /*10680*/  @P6 STG.E desc[UR18][R12.64], R64 ;  /* 0x000000400c006986 */ /* 0x000be2000c101912 */
[----:B-1----:R-:W-:Y:S01]  /*10690*/  VIADD R9, R17, UR5 ;  /* 0x0000000511097c36 */ /* 0x002fe20008000000 */
[----:B------:R-:W-:Y:S02]  /*106a0*/  ISETP.LT.AND P6, PT, R2, UR22, !P0 ;  /* 0x0000001602007c0c */ /* 0x000fe4000c7c1270 */
[----:B------:R-:W-:Y:S01]  /*106b0*/  ISETP.GE.AND P3, PT, R0, UR23, PT ;  /* 0x0000001700007c0c */ /* 0x000fe2000bf66270 */
[----:B---3--:R-:W-:Y:S01]  /*106c0*/  IMAD.WIDE R4, R9, 0x4, R134 ;  /* 0x0000000409047825 */ /* 0x008fe200078e0286 */
[----:B------:R-:W-:-:S02]  /*106d0*/  ISETP.LT.AND P0, PT, R3, UR22, !P0 ;  /* 0x0000001603007c0c */ /* 0x000fc4000c701270 */
[C---:B------:R-:W-:Y:S01]  /*106e0*/  IADD3 R15, PT, PT, R9.reuse, UR5, RZ ;  /* 0x00000005090f7c10 */ /* 0x040fe2000fffe0ff */
[--C-:B----4-:R-:W-:Y:S01]  /*106f0*/  IMAD.WIDE R6, R9, 0x4, R132.reuse ;  /* 0x0000000409067825 */ /* 0x110fe200078e0284 */
[----:B------:R-:W-:Y:S02]  /*10700*/  ISETP.LT.AND P2, PT, R2, UR22, !P3 ;  /* 0x0000001602007c0c */ /* 0x000fe4000df41270 */
[----:B------:R-:W-:Y:S01]  /*10710*/  ISETP.LT.AND P3, PT, R3, UR22, !P3 ;  /* 0x0000001603007c0c */ /* 0x000fe2000df61270 */
[----:B------:R-:W-:-:S04]  /*10720*/  IMAD.WIDE R2, R17, 0x4, R132 ;  /* 0x0000000411027825 */ /* 0x000fc800078e0284 */
[C---:B-----5:R-:W-:Y:S01]  /*10730*/  VIADD R13, R15.reuse, UR5 ;  /* 0x000000050f0d7c36 */ /* 0x060fe20008000000 */
[----:B------:R1:W-:Y:S01]  /*10740*/  @P1 STG.E desc[UR18][R2.64], R128 ;  /* 0x0000008002001986 */ /* 0x0003e2000c101912 */
[----:B------:R-:W-:-:S03]  /*10750*/  IMAD.WIDE R8, R15, 0x4, R134 ;  /* 0x000000040f087825 */ /* 0x000fc600078e0286 */
[----:B------:R1:W-:Y:S01]  /*10760*/  @P6 STG.E desc[UR18][R4.64], R65 ;  /* 0x0000004104006986 */ /* 0x0003e2000c101912 */
[----:B------:R-:W-:-:S03]  /*10770*/  IMAD.WIDE R10, R15, 0x4, R132 ;  /* 0x000000040f0a7825 */ /* 0x000fc600078e0284 */
[----:B------:R1:W-:Y:S01]  /*10780*/  @P0 STG.E desc[UR18][R6.64], R129 ;  /* 0x0000008106000986 */ /* 0x0003e2000c101912 */
[----:B------:R-:W-:-:S03]  /*10790*/  IMAD.WIDE R134, R13, 0x4, R134 ;  /* 0x000000040d867825 */ /* 0x000fc600078e0286 */
[----:B------:R1:W-:Y:S01]  /*107a0*/  @P4 STG.E desc[UR18][R8.64], R66 ;  /* 0x0000004208004986 */ /* 0x0003e2000c101912 */
[----:B------:R-:W-:-:S03]  /*107b0*/  IMAD.WIDE R132, R13, 0x4, R132 ;  /* 0x000000040d847825 */ /* 0x000fc600078e0284 */
[----:B------:R1:W-:Y:S04]  /*107c0*/  @P5 STG.E desc[UR18][R10.64], R130 ;  /* 0x000000820a005986 */ /* 0x0003e8000c101912 */
[----:B------:R1:W-:Y:S04]  /*107d0*/  @P2 STG.E desc[UR18][R134.64], R67 ;  /* 0x0000004386002986 */ /* 0x0003e8000c101912 */
[----:B------:R1:W-:Y:S01]  /*107e0*/  @P3 STG.E desc[UR18][R132.64], R131 ;  /* 0x0000008384003986 */ /* 0x0003e2000c101912 */
[----:B--2---:R-:W-:Y:S06]  /*107f0*/  BAR.SYNC.DEFER_BLOCKING 0x0 ;  /* 0x0000000000007b1d */ /* 0x004fec0000010000 */
[----:B------:R-:W-:Y:S05]  /*10800*/  BRA.U UP0, `(.L_x_14) ;  /* 0x0000000100a07547 */ /* 0x000fea000b800000 */
[----:B------:R-:W2:Y:S01]  /*10810*/  S2UR UR5, SR_CgaCtaId ;  /* 0x00000000000579c3 */ /* 0x000ea20000008800 */
[----:B------:R-:W-:Y:S01]  /*10820*/  NOP ;  /* 0x0000000000007918 */ /* 0x000fe20000000000 */
[----:B------:R-:W-:Y:S01]  /*10830*/  UMOV UR4, 0x50 ;  /* 0x0000005000047882 */ /* 0x000fe20000000000 */
[----:B------:R-:W-:Y:S02]  /*10840*/  IMAD.U32 R0, RZ, RZ, UR27 ;  /* 0x0000001bff007e24 */ /* 0x000fe4000f8e00ff */
[----:B-1----:R-:W-:Y:S02]  /*10850*/  HFMA2 R3, -RZ, RZ, 0, 1.5199184417724609375e-05 ;  /* 0x000000ffff037431 */ /* 0x002fe400000001ff */
[----:B------:R-:W-:Y:S01]  /*10860*/  IMAD.MOV.U32 R7, RZ, RZ, 0x1 ;  /* 0x00000001ff077424 */ /* 0x000fe200078e00ff */
[----:B------:R-:W-:-:S04]  /*10870*/  LOP3.LUT R0, R0, 0xffff, RZ, 0xc0, !PT ;  /* 0x0000ffff00007812 */ /* 0x000fc800078ec0ff */
[----:B------:R-:W-:-:S05]  /*10880*/  SHF.R.U32.HI R0, RZ, 0x5, R0 ;  /* 0x00000005ff007819 */ /* 0x000fca0000011600 */
[----:B------:R-:W-:Y:S01]  /*10890*/  VIADD R2, R0, 0x10 ;  /* 0x0000001000027836 */ /* 0x000fe20000000000 */
[----:B------:R-:W-:Y:S01]  /*108a0*/  SHF.L.U32 R0, R3, R0, RZ ;  /* 0x0000000003007219 */ /* 0x000fe200000006ff */
[----:B--2---:R-:W-:-:S03]  /*108b0*/  ULEA UR6, UR5, UR4, 0x18 ;  /* 0x0000000405067291 */ /* 0x004fc6000f8ec0ff */
[----:B------:R-:W-:-:S04]  /*108c0*/  SHF.L.U32 R3, R7, R2, RZ ;  /* 0x0000000207037219 */ /* 0x000fc800000006ff */
[----:B------:R-:W-:Y:S02]  /*108d0*/  LOP3.LUT R0, R3, R0, RZ, 0xfc, !PT ;  /* 0x0000000003007212 */ /* 0x000fe400078efcff */
[----:B------:R-:W1:Y:S02]  /*108e0*/  LDS R5, [UR6] ;  /* 0x00000006ff057984 */ /* 0x000e640008000800 */
[C---:B------:R-:W-:Y:S02]  /*108f0*/  LOP3.LUT R2, R0.reuse, 0xffff, RZ, 0xc0, !PT ;  /* 0x0000ffff00027812 */ /* 0x040fe400078ec0ff */
[----:B-1----:R-:W-:-:S04]  /*10900*/  LOP3.LUT R3, R0, 0xffff, R5, 0x80, !PT ;  /* 0x0000ffff00037812 */ /* 0x002fc800078e8005 */
[----:B------:R-:W-:-:S13]  /*10910*/  ISETP.NE.AND P0, PT, R3, R2, PT ;  /* 0x000000020300720c */ /* 0x000fda0003f05270 */
[----:B------:R-:W-:Y:S05]  /*10920*/  @P0 BRA `(.L_x_15) ;  /* 0x0000000000500947 */ /* 0x000fea0003800000 */
[----:B------:R-:W-:Y:S02]  /*10930*/  SHF.R.U32.HI R5, RZ, 0x10, R5 ;  /* 0x00000010ff057819 */ /* 0x000fe40000011605 */
[----:B------:R-:W-:-:S04]  /*10940*/  SHF.R.U32.HI R2, RZ, 0x10, R0 ;  /* 0x00000010ff027819 */ /* 0x000fc80000011600 */
[----:B------:R-:W-:-:S04]  /*10950*/  LOP3.LUT R5, R5, R2, RZ, 0xc0, !PT ;  /* 0x0000000205057212 */ /* 0x000fc800078ec0ff */
[----:B------:R-:W-:-:S13]  /*10960*/  ISETP.NE.AND P0, PT, R5, R2, PT ;  /* 0x000000020500720c */ /* 0x000fda0003f05270 */
[----:B------:R-:W-:Y:S05]  /*10970*/  @P0 BRA `(.L_x_16) ;  /* 0x0000000000300947 */ /* 0x000fea0003800000 */
[----:B------:R-:W-:Y:S01]  /*10980*/  R2UR UR4, R0 ;  /* 0x00000000000472ca */ /* 0x000fe200000e0000 */
[----:B------:R-:W-:Y:S01]  /*10990*/  VOTEU.ANY UR5, UPT, PT ;  /* 0x0000000000057886 */ /* 0x000fe200038e0100 */
[----:B------:R-:W1:Y:S01]  /*109a0*/  S2R R0, SR_LANEID ;  /* 0x0000000000007919 */ /* 0x000e620000000000 */
[----:B------:R-:W-:-:S10]  /*109b0*/  UFLO.U32 UR5, UR5 ;  /* 0x00000005000572bd */ /* 0x000fd400080e0000 */
[----:B------:R-:W-:-:S06]  /*109c0*/  ULOP3.LUT UR4, URZ, UR4, URZ, 0x33, !UPT ;  /* 0x00000004ff047292 */ /* 0x000fcc000f8e33ff */
[----:B------:R-:W-:-:S04]  /*109d0*/  MOV R2, UR4 ;  /* 0x0000000400027c02 */ /* 0x000fc80008000f00 */
[----:B------:R-:W2:Y:S02]  /*109e0*/  REDUX UR7, R2 ;  /* 0x00000000020773c4 */ /* 0x000ea40000000000 */
[----:B------:R3:W-:Y:S01]  /*109f0*/  UTCATOMSWS.AND URZ, UR4 ;  /* 0x0000000400ff79e3 */ /* 0x0007e20008000000 */
[----:B-1----:R-:W-:Y:S01]  /*10a00*/  ISETP.EQ.U32.AND P0, PT, R0, UR5, PT ;  /* 0x0000000500007c0c */ /* 0x002fe2000bf02070 */
[----:B--2---:R-:W-:-:S12]  /*10a10*/  IMAD.U32 R0, RZ, RZ, UR7 ;  /* 0x00000007ff007e24 */ /* 0x004fd8000f8e00ff */
[----:B------:R3:W-:Y:S01]  /*10a20*/  @P0 ATOMS.AND RZ, [UR6], R0 ;  /* 0x00000000ffff098c */ /* 0x0007e2000a800006 */
[----:B------:R-:W-:Y:S05]  /*10a30*/  BRA `(.L_x_14) ;  /* 0x0000000000147947 */ /* 0x000fea0003800000 */
.L_x_16:
[----:B------:R-:W-:-:S07]  /*10a40*/  MOV R2, 0x10a60 ;  /* 0x00010a6000027802 */ /* 0x000fce0000000f00 */
[----:B------:R-:W-:Y:S05]  /*10a50*/  CALL.REL.NOINC `($__internal_0_$__cuda_sm10x_tcgen05_guardrail_trap_col_being_dealloced_not_returned_by_alloc) ;  /* 0x00000000002c7944 */ /* 0x000fea0003c00000 */
[----:B------:R-:W-:Y:S05]  /*10a60*/  BRA `(.L_x_14) ;  /* 0x0000000000087947 */ /* 0x000fea0003800000 */
.L_x_15:
[----:B------:R-:W-:-:S07]  /*10a70*/  MOV R2, 0x10a90 ;  /* 0x00010a9000027802 */ /* 0x000fce0000000f00 */
[----:B------:R-:W-:Y:S05]  /*10a80*/  CALL.REL.NOINC `($__internal_2_$__cuda_sm10x_tcgen05_guardrail_trap_unallocated_columns_being_dealloced) ;  /* 0x0000000000387944 */ /* 0x000fea0003c00000 */
.L_x_14:
[----:B------:R-:W-:Y:S01]  /*10a90*/  NOP ;  /* 0x0000000000007918 */ /* 0x000fe20000000000 */
[----:B---3--:R-:W-:Y:S05]  /*10aa0*/  EXIT ;  /* 0x000000000000794d */ /* 0x008fea0003800000 */
.L_x_9:
[----:B------:R-:W1:Y:S02]  /*10ab0*/  SYNCS.PHASECHK.TRANS64.TRYWAIT P2, [UR12], R5 ;  /* 0x00000005ff0075a7 */ /* 0x000e64000804110c */
[----:B-1----:R-:W-:Y:S05]  /*10ac0*/  @!P2 BRA `(.L_x_9) ;  /* 0xfffffffc00f8a947 */ /* 0x002fea000383ffff */
[----:B------:R-:W-:Y:S05]  /*10ad0*/  BRA `(.L_x_17) ;  /* 0xffffffb400507947 */ /* 0x000fea000383ffff */
.L_x_13:
[----:B------:R-:W5:Y:S02]  /*10ae0*/  SYNCS.PHASECHK.TRANS64.TRYWAIT P0, [UR12], R4 ;  /* 0x00000004ff0075a7 */ /* 0x000f64000800110c */
[----:B-----5:R-:W-:Y:S05]  /*10af0*/  @!P0 BRA `(.L_x_13) ;  /* 0xfffffffc00f88947 */ /* 0x020fea000383ffff */
[----:B------:R-:W-:Y:S05]  /*10b00*/  BRA `(.L_x_12) ;  /* 0xffffffd800047947 */ /* 0x000fea000383ffff */
        .weak           $__internal_0_$__cuda_sm10x_tcgen05_guardrail_trap_col_being_dealloced_not_returned_by_alloc
        .type           $__internal_0_$__cuda_sm10x_tcgen05_guardrail_trap_col_being_dealloced_not_returned_by_alloc,@function
        .size           $__internal_0_$__cuda_sm10x_tcgen05_guardrail_trap_col_being_dealloced_not_returned_by_alloc,($__internal_1_$__cuda_sm10x_tcgen05_guardrail_trap_phase_invalid_during_alloc - $__internal_0_$__cuda_sm10x_tcgen05_guardrail_trap_col_being_dealloced_not_returned_by_alloc)
$__internal_0_$__cuda_sm10x_tcgen05_guardrail_trap_col_being_dealloced_not_returned_by_alloc:
[----:B------:R-:W-:Y:S05]  /*10b10*/  BPT.TRAP 0x1 ;  /* 0x000000040000795c */ /* 0x000fea0000300000 */
[----:B------:R-:W-:-:S04]  /*10b20*/  IMAD.MOV.U32 R3, RZ, RZ, 0x0 ;  /* 0x00000000ff037424 */ /* 0x000fc800078e00ff */
[----:B------:R-:W-:Y:S05]  /*10b30*/  RET.REL.NODEC R2 `(matmul_kernel) ;  /* 0xfffffef402307950 */ /* 0x000fea0003c3ffff */
        .weak           $__internal_1_$__cuda_sm10x_tcgen05_guardrail_trap_phase_invalid_during_alloc
        .type           $__internal_1_$__cuda_sm10x_tcgen05_guardrail_trap_phase_invalid_during_alloc,@function
        .size           $__internal_1_$__cuda_sm10x_tcgen05_guardrail_trap_phase_invalid_during_alloc,($__internal_2_$__cuda_sm10x_tcgen05_guardrail_trap_unallocated_columns_being_dealloced - $__internal_1_$__cuda_sm10x_tcgen05_guardrail_trap_phase_invalid_during_alloc)
$__internal_1_$__cuda_sm10x_tcgen05_guardrail_trap_phase_invalid_during_alloc:
[----:B------:R-:W-:Y:S05]  /*10b40*/  BPT.TRAP 0x1 ;  /* 0x000000040000795c */ /* 0x000fea0000300000 */
[----:B------:R-:W-:-:S04]  /*10b50*/  MOV R3, 0x0 ;  /* 0x0000000000037802 */ /* 0x000fc80000000f00 */
[----:B------:R-:W-:Y:S05]  /*10b60*/  RET.REL.NODEC R2 `(matmul_kernel) ;  /* 0xfffffef402247950 */ /* 0x000fea0003c3ffff */
        .weak           $__internal_2_$__cuda_sm10x_tcgen05_guardrail_trap_unallocated_columns_being_dealloced
        .type           $__internal_2_$__cuda_sm10x_tcgen05_guardrail_trap_unallocated_columns_being_dealloced,@function
        .size           $__internal_2_$__cuda_sm10x_tcgen05_guardrail_trap_unallocated_columns_being_dealloced,(.L_x_21 - $__internal_2_$__cuda_sm10x_tcgen05_guardrail_trap_unallocated_columns_being_dealloced)
$__internal_2_$__cuda_sm10x_tcgen05_guardrail_trap_unallocated_columns_being_dealloced:
[----:B------:R-:W-:Y:S05]  /*10b70*/  BPT.TRAP 0x1 ;  /* 0x000000040000795c */ /* 0x000fea0000300000 */
[----:B------:R-:W-:-:S04]  /*10b80*/  IMAD.MOV.U32 R3, RZ, RZ, 0x0 ;  /* 0x00000000ff037424 */ /* 0x000fc800078e00ff */
[----:B------:R-:W-:Y:S05]  /*10b90*/  RET.REL.NODEC R2 `(matmul_kernel) ;  /* 0xfffffef402187950 */ /* 0x000fea0003c3ffff */
.L_x_18:
[----:B------:R-:W-:-:S00]  /*10ba0*/  BRA `(.L_x_18) ;  /* 0xfffffffc00fc7947 */ /* 0x000fc0000383ffff */
[----:B------:R-:W-:-:S00]  /*10bb0*/  NOP ;  /* 0x0000000000007918 */ /* 0x000fc00000000000 */
        /* <DEDUP_REMOVED lines=12> */
.L_x_21:


//--------------------- .nv.shared.matmul_kernel  --------------------------
	.section	.nv.shared.matmul_kernel,"aw",@nobits
	.sectionflags	@""
	.align	16
	.zero		1024


//--------------------- .nv.shared.reserved.0     --------------------------
	.section	.nv.shared.reserved.0,"aw",@nobits
	.align	8
	.weak		__nv_reservedSMEM_offset_0_alias
	.size		__nv_reservedSMEM_offset_0_alias, 0, 64
	.other		__nv_reservedSMEM_offset_0_alias,@"STO_CUDA_RESERVED_SHARED STV_DEFAULT"
__nv_reservedSMEM_offset_0_alias:
	.zero		0
.nv.shared.reserved.0:
	.zero		64
	.weak		__nv_reservedSMEM_allocation_phase
	.type		__nv_reservedSMEM_allocation_phase,@object
	.size		__nv_reservedSMEM_allocation_phase,(.L_0 - __nv_reservedSMEM_allocation_phase)
__nv_reservedSMEM_allocation_phase:
	.zero		1
.L_0:
	.zero		7
	.weak		__nv_reservedSMEM_devtool_atexit_pc
	.type		__nv_reservedSMEM_devtool_atexit_pc,@object
	.size		__nv_reservedSMEM_devtool_atexit_pc,(__nv_reservedSMEM_allocation_mask - __nv_reservedSMEM_devtool_atexit_pc)
__nv_reservedSMEM_devtool_atexit_pc:
	.zero		8
	.weak		__nv_reservedSMEM_allocation_mask
	.type		__nv_reservedSMEM_allocation_mask,@object
	.size		__nv_reservedSMEM_allocation_mask,(.L_2 - __nv_reservedSMEM_allocation_mask)
__nv_reservedSMEM_allocation_mask:
	.zero		4
.L_2:


//--------------------- .nv.constant0.matmul_kernel --------------------------
	.section	.nv.constant0.matmul_kernel,"a",@progbits
	.sectionflags	@""
	.align	4
.nv.constant0.matmul_kernel:
	.zero		976


//--------------------- SYMBOLS --------------------------

	.type		.nv.reservedSmem.offset0,@object
	.size		.nv.reservedSmem.offset0,0x4
	.type		.nv.reservedSmem.cap,@object
	.size		.nv.reservedSmem.cap,0x4
